	.target	sm_80

	.elftype	@"ET_EXEC"


//--------------------- .note.nv.tkinfo           --------------------------
	.section	.note.nv.tkinfo,"",@"SHT_NOTE"
	.sectionflags	@"SHF_NOTE_NV_TKINFO"
	.tkinfo
        /*0018*/ 	.word	0x00000002
        /*0030*/ 	.string	""
        /*0030*/ 	.string	"ptxas"
        /*0030*/ 	.string	"Cuda compilation tools, release 13.0, V13.0.88"
        /*0030*/ 	.string	"Build cuda_13.0.r13.0/compiler.36424714_0"
        /*0030*/ 	.string	"-v  -suppress-debug-info  -lineinfo  -arch sm_80 "



//--------------------- .note.nv.cuinfo           --------------------------
	.section	.note.nv.cuinfo,"",@"SHT_NOTE"
	.sectionflags	@"SHF_NOTE_NV_CUINFO"
        /*0018*/ 	.short	0x0002
        /*001a*/ 	.short	0x0050
        /*001c*/ 	.short	0x0082
	.zero		2


//--------------------- .nv.info                  --------------------------
	.section	.nv.info,"",@"SHT_CUDA_INFO"
	.align	4


	//----- nvinfo : EIATTR_REGCOUNT
	.align		4
        /*0000*/ 	.byte	0x04, 0x2f
        /*0002*/ 	.short	(.L_1 - .L_0)
	.align		4
.L_0:
        /*0004*/ 	.word	index@(matmul_kernel)
        /*0008*/ 	.word	0x000000ff


	//----- nvinfo : EIATTR_FRAME_SIZE
	.align		4
.L_1:
        /*000c*/ 	.byte	0x04, 0x11
        /*000e*/ 	.short	(.L_3 - .L_2)
	.align		4
.L_2:
        /*0010*/ 	.word	index@(matmul_kernel)
        /*0014*/ 	.word	0x000004d0


	//----- nvinfo : EIATTR_MIN_STACK_SIZE
	.align		4
.L_3:
        /*0018*/ 	.byte	0x04, 0x12
        /*001a*/ 	.short	(.L_5 - .L_4)
	.align		4
.L_4:
        /*001c*/ 	.word	index@(matmul_kernel)
        /*0020*/ 	.word	0x000004d0
.L_5:


//--------------------- .nv.info.matmul_kernel    --------------------------
	.section	.nv.info.matmul_kernel,"",@"SHT_CUDA_INFO"
	.sectionflags	@""
	.align	4


	//----- nvinfo : EIATTR_CUDA_API_VERSION
	.align		4
        /*0000*/ 	.byte	0x04, 0x37
        /*0002*/ 	.short	(.L_7 - .L_6)
.L_6:
        /*0004*/ 	.word	0x00000082


	//----- nvinfo : EIATTR_SW2861232_WAR
	.align		4
.L_7:
        /*0008*/ 	.byte	0x01, 0x35
	.zero		2


	//----- nvinfo : EIATTR_PARAM_CBANK
	.align		4
        /*000c*/ 	.byte	0x04, 0x0a
        /*000e*/ 	.short	(.L_9 - .L_8)
	.align		4
.L_8:
        /*0010*/ 	.word	index@(.nv.constant0.matmul_kernel)
        /*0014*/ 	.short	0x0160
        /*0016*/ 	.short	0x0050


	//----- nvinfo : EIATTR_CBANK_PARAM_SIZE
	.align		4
.L_9:
        /*0018*/ 	.byte	0x03, 0x19
        /*001a*/ 	.short	0x0050


	//----- nvinfo : EIATTR_KPARAM_INFO
	.align		4
        /*001c*/ 	.byte	0x04, 0x17
        /*001e*/ 	.short	(.L_11 - .L_10)
.L_10:
        /*0020*/ 	.word	0x00000000
        /*0024*/ 	.short	0x000d
        /*0026*/ 	.short	0x0048
        /*0028*/ 	.byte	0x00, 0xf4, 0x21, 0x00


	//----- nvinfo : EIATTR_KPARAM_INFO
	.align		4
.L_11:
        /*002c*/ 	.byte	0x04, 0x17
        /*002e*/ 	.short	(.L_13 - .L_12)
.L_12:
        /*0030*/ 	.word	0x00000000
        /*0034*/ 	.short	0x000c
        /*0036*/ 	.short	0x0040
        /*0038*/ 	.byte	0x00, 0xf4, 0x21, 0x00


	//----- nvinfo : EIATTR_KPARAM_INFO
	.align		4
.L_13:
        /*003c*/ 	.byte	0x04, 0x17
        /*003e*/ 	.short	(.L_15 - .L_14)
.L_14:
        /*0040*/ 	.word	0x00000000
        /*0044*/ 	.short	0x000b
        /*0046*/ 	.short	0x0038
        /*0048*/ 	.byte	0x00, 0xf0, 0x11, 0x00


	//----- nvinfo : EIATTR_KPARAM_INFO
	.align		4
.L_15:
        /*004c*/ 	.byte	0x04, 0x17
        /*004e*/ 	.short	(.L_17 - .L_16)
.L_16:
        /*0050*/ 	.word	0x00000000
        /*0054*/ 	.short	0x000a
        /*0056*/ 	.short	0x0034
        /*0058*/ 	.byte	0x00, 0xf0, 0x11, 0x00


	//----- nvinfo : EIATTR_KPARAM_INFO
	.align		4
.L_17:
        /*005c*/ 	.byte	0x04, 0x17
        /*005e*/ 	.short	(.L_19 - .L_18)
.L_18:
        /*0060*/ 	.word	0x00000000
        /*0064*/ 	.short	0x0009
        /*0066*/ 	.short	0x0030
        /*0068*/ 	.byte	0x00, 0xf0, 0x11, 0x00


	//----- nvinfo : EIATTR_KPARAM_INFO
	.align		4
.L_19:
        /*006c*/ 	.byte	0x04, 0x17
        /*006e*/ 	.short	(.L_21 - .L_20)
.L_20:
        /*0070*/ 	.word	0x00000000
        /*0074*/ 	.short	0x0008
        /*0076*/ 	.short	0x002c
        /*0078*/ 	.byte	0x00, 0xf0, 0x11, 0x00


	//----- nvinfo : EIATTR_KPARAM_INFO
	.align		4
.L_21:
        /*007c*/ 	.byte	0x04, 0x17
        /*007e*/ 	.short	(.L_23 - .L_22)
.L_22:
        /*0080*/ 	.word	0x00000000
        /*0084*/ 	.short	0x0007
        /*0086*/ 	.short	0x0028
        /*0088*/ 	.byte	0x00, 0xf0, 0x11, 0x00


	//----- nvinfo : EIATTR_KPARAM_INFO
	.align		4
.L_23:
        /*008c*/ 	.byte	0x04, 0x17
        /*008e*/ 	.short	(.L_25 - .L_24)
.L_24:
        /*0090*/ 	.word	0x00000000
        /*0094*/ 	.short	0x0006
        /*0096*/ 	.short	0x0024
        /*0098*/ 	.byte	0x00, 0xf0, 0x11, 0x00


	//----- nvinfo : EIATTR_KPARAM_INFO
	.align		4
.L_25:
        /*009c*/ 	.byte	0x04, 0x17
        /*009e*/ 	.short	(.L_27 - .L_26)
.L_26:
        /*00a0*/ 	.word	0x00000000
        /*00a4*/ 	.short	0x0005
        /*00a6*/ 	.short	0x0020
        /*00a8*/ 	.byte	0x00, 0xf0, 0x11, 0x00


	//----- nvinfo : EIATTR_KPARAM_INFO
	.align		4
.L_27:
        /*00ac*/ 	.byte	0x04, 0x17
        /*00ae*/ 	.short	(.L_29 - .L_28)
.L_28:
        /*00b0*/ 	.word	0x00000000
        /*00b4*/ 	.short	0x0004
        /*00b6*/ 	.short	0x001c
        /*00b8*/ 	.byte	0x00, 0xf0, 0x11, 0x00


	//----- nvinfo : EIATTR_KPARAM_INFO
	.align		4
.L_29:
        /*00bc*/ 	.byte	0x04, 0x17
        /*00be*/ 	.short	(.L_31 - .L_30)
.L_30:
        /*00c0*/ 	.word	0x00000000
        /*00c4*/ 	.short	0x0003
        /*00c6*/ 	.short	0x0018
        /*00c8*/ 	.byte	0x00, 0xf0, 0x11, 0x00


	//----- nvinfo : EIATTR_KPARAM_INFO
	.align		4
.L_31:
        /*00cc*/ 	.byte	0x04, 0x17
        /*00ce*/ 	.short	(.L_33 - .L_32)
.L_32:
        /*00d0*/ 	.word	0x00000000
        /*00d4*/ 	.short	0x0002
        /*00d6*/ 	.short	0x0010
        /*00d8*/ 	.byte	0x00, 0xf4, 0x21, 0x00


	//----- nvinfo : EIATTR_KPARAM_INFO
	.align		4
.L_33:
        /*00dc*/ 	.byte	0x04, 0x17
        /*00de*/ 	.short	(.L_35 - .L_34)
.L_34:
        /*00e0*/ 	.word	0x00000000
        /*00e4*/ 	.short	0x0001
        /*00e6*/ 	.short	0x0008
        /*00e8*/ 	.byte	0x00, 0xf4, 0x21, 0x00


	//----- nvinfo : EIATTR_KPARAM_INFO
	.align		4
.L_35:
        /*00ec*/ 	.byte	0x04, 0x17
        /*00ee*/ 	.short	(.L_37 - .L_36)
.L_36:
        /*00f0*/ 	.word	0x00000000
        /*00f4*/ 	.short	0x0000
        /*00f6*/ 	.short	0x0000
        /*00f8*/ 	.byte	0x00, 0xf4, 0x21, 0x00


	//----- nvinfo : EIATTR_MAXREG_COUNT
	.align		4
.L_37:
        /*00fc*/ 	.byte	0x03, 0x1b
        /*00fe*/ 	.short	0x00ff


	//----- nvinfo : EIATTR_NUM_BARRIERS
	.align		4
        /*0100*/ 	.byte	0x02, 0x4c
        /*0102*/ 	.byte	0x01
	.zero		1


	//----- nvinfo : EIATTR_ANNOTATIONS
	.align		4
        /*0104*/ 	.byte	0x04, 0x55
        /*0106*/ 	.short	(.L_39 - .L_38)


	//   ....[0]....
.L_38:
        /*0108*/ 	.word	0x00000001
        /*010c*/ 	.byte	0x70, 0x09, 0x00, 0x00, 0x01, 0x00, 0x00, 0x00, 0xf0, 0x09, 0x00, 0x00, 0x01, 0x00, 0x00, 0x00
        /* <DEDUP_REMOVED lines=484> */
        /*1f5c*/ 	.byte	0x30, 0x0f, 0x01, 0x00, 0x01, 0x00, 0x00, 0x00, 0x50, 0x0f, 0x01, 0x00


	//----- nvinfo : EIATTR_MERCURY_ISA_VERSION
	.align		4
.L_39:
        /*1f68*/ 	.byte	0x03, 0x5f
        /*1f6a*/ 	.short	0x0000


	//----- nvinfo : EIATTR_EXIT_INSTR_OFFSETS
	.align		4
        /*1f6c*/ 	.byte	0x04, 0x1c
        /*1f6e*/ 	.short	(.L_41 - .L_40)


	//   ....[0]....
.L_40:
        /*1f70*/ 	.word	0x00014100


	//   ....[1]....
        /*1f74*/ 	.word	0x00014120


	//----- nvinfo : EIATTR_REQNTID
	.align		4
.L_41:
        /*1f78*/ 	.byte	0x04, 0x10
        /*1f7a*/ 	.short	(.L_43 - .L_42)
.L_42:
        /*1f7c*/ 	.word	0x00000100
        /*1f80*/ 	.word	0x00000001
        /*1f84*/ 	.word	0x00000001
.L_43:


//--------------------- .nv.callgraph             --------------------------
	.section	.nv.callgraph,"",@"SHT_CUDA_CALLGRAPH"
	.align	4
	.sectionentsize	8
	.align		4
        /*0000*/ 	.word	0x00000000
	.align		4
        /*0004*/ 	.word	0xffffffff
	.align		4
        /*0008*/ 	.word	0x00000000
	.align		4
        /*000c*/ 	.word	0xfffffffe
	.align		4
        /*0010*/ 	.word	0x00000000
	.align		4
        /*0014*/ 	.word	0xfffffffd
	.align		4
        /*0018*/ 	.word	0x00000000
	.align		4
        /*001c*/ 	.word	0xfffffffc


//--------------------- .nv.rel.action            --------------------------
	.section	.nv.rel.action,"",@"SHT_CUDA_RELOCINFO"
	.align	8
	.sectionentsize	8
        /*0000*/ 	.byte	0x73, 0x00, 0x00, 0x00, 0x00, 0x00, 0x00, 0x00, 0x00, 0x00, 0x00, 0x11, 0x25, 0x00, 0x05, 0x36


//--------------------- .nv.constant0.matmul_kernel --------------------------
	.section	.nv.constant0.matmul_kernel,"a",@progbits
	.sectionflags	@""
	.align	4
.nv.constant0.matmul_kernel:
	.zero		432


//--------------------- .text.matmul_kernel       --------------------------
	.section	.text.matmul_kernel,"ax",@progbits
	.sectioninfo	@"SHI_REGISTERS=255"
	.align	128
        .global         matmul_kernel
        .type           matmul_kernel,@function
        .size           matmul_kernel,(.L_x_3 - matmul_kernel)
        .other          matmul_kernel,@"STO_CUDA_ENTRY STV_DEFAULT"
matmul_kernel:
.text.matmul_kernel:
[----:B------:R-:W-:Y:S02]  /*0000*/  IMAD.MOV.U32 R1, RZ, RZ, c[0x0][0x28] ;  /* 0x00000a00ff017624 */ /* 0x000fe400078e00ff */
[----:B------:R-:W-:Y:S01]  /*0010*/  IMAD.MOV.U32 R0, RZ, RZ, c[0x0][0x17c] ;  /* 0x00005f00ff007624 */ /* 0x000fe200078e00ff */
[----:B------:R-:W1:Y:S01]  /*0020*/  S2R R5, SR_CTAID.X ;  /* 0x0000000000057919 */ /* 0x000e620000002500 */
[----:B------:R-:W-:Y:S01]  /*0030*/  IABS R11, c[0x0][0x178] ;  /* 0x00005e00000b7a13 */ /* 0x000fe20000000000 */
[----:B------:R-:W-:Y:S01]  /*0040*/  IMAD.MOV.U32 R252, RZ, RZ, c[0x0][0x180] ;  /* 0x00006000fffc7624 */ /* 0x000fe200078e00ff */
[----:B------:R-:W-:Y:S01]  /*0050*/  IABS R17, c[0x0][0x17c] ;  /* 0x00005f0000117a13 */ /* 0x000fe20000000000 */
[----:B------:R-:W2:Y:S01]  /*0060*/  S2R R50, SR_TID.X ;  /* 0x0000000000327919 */ /* 0x000ea20000002100 */
[----:B------:R-:W-:Y:S01]  /*0070*/  IADD3 R0, R0, 0x3f, RZ ;  /* 0x0000003f00007810 */ /* 0x000fe20007ffe0ff */
[----:B------:R-:W-:Y:S01]  /*0080*/  ULDC.64 UR8, c[0x0][0x118] ;  /* 0x0000460000087ab9 */ /* 0x000fe20000000a00 */
[----:B------:R-:W-:Y:S01]  /*0090*/  IADD3 R12, R252, -0x1, RZ ;  /* 0xfffffffffc0c7810 */ /* 0x000fe20007ffe0ff */
[----:B------:R-:W-:Y:S01]  /*00a0*/  IMAD.MOV.U32 R203, RZ, RZ, c[0x0][0x188] ;  /* 0x00006200ffcb7624 */ /* 0x000fe200078e00ff */
[----:B------:R-:W-:-:S02]  /*00b0*/  SHF.R.S32.HI R3, RZ, 0x1f, R0 ;  /* 0x0000001fff037819 */ /* 0x000fc40000011400 */
[----:B------:R-:W-:Y:S01]  /*00c0*/  IADD3 R1, R1, -0x4d0, RZ ;  /* 0xfffffb3001017810 */ /* 0x000fe20007ffe0ff */
[----:B------:R-:W-:Y:S01]  /*00d0*/  IMAD.SHL.U32 R185, R203, 0x4, RZ ;  /* 0x00000004cbb97824 */ /* 0x000fe200078e00ff */
[----:B------:R-:W-:Y:S01]  /*00e0*/  LEA.HI R3, R3, R0, RZ, 0x6 ;  /* 0x0000000003037211 */ /* 0x000fe200078f30ff */
[C---:B------:R-:W-:Y:S01]  /*00f0*/  IMAD.SHL.U32 R189, R203.reuse, 0x8, RZ ;  /* 0x00000008cbbd7824 */ /* 0x040fe200078e00ff */
[C---:B------:R-:W-:Y:S01]  /*0100*/  IADD3 R32, R252.reuse, -0x3c, RZ ;  /* 0xffffffc4fc207810 */ /* 0x040fe20007ffe0ff */
[C---:B------:R-:W-:Y:S01]  /*0110*/  IMAD R193, R203.reuse, 0xc, RZ ;  /* 0x0000000ccbc17824 */ /* 0x040fe200078e02ff */
[----:B------:R-:W-:Y:S01]  /*0120*/  SHF.R.S32.HI R3, RZ, 0x6, R3 ;  /* 0x00000006ff037819 */ /* 0x000fe20000011403 */
[C---:B------:R-:W-:Y:S01]  /*0130*/  IMAD.SHL.U32 R197, R203.reuse, 0x10, RZ ;  /* 0x00000010cbc57824 */ /* 0x040fe200078e00ff */
[----:B------:R-:W-:Y:S01]  /*0140*/  IADD3 R34, R252, -0x40, RZ ;  /* 0xffffffc0fc227810 */ /* 0x000fe20007ffe0ff */
[----:B------:R-:W-:Y:S02]  /*0150*/  IMAD R205, R203, 0x14, RZ ;  /* 0x00000014cbcd7824 */ /* 0x000fe400078e02ff */
[----:B------:R-:W-:Y:S01]  /*0160*/  IMAD.SHL.U32 R4, R3, 0x8, RZ ;  /* 0x0000000803047824 */ /* 0x000fe200078e00ff */
[----:B-1----:R-:W-:Y:S01]  /*0170*/  IABS R8, R5 ;  /* 0x0000000500087213 */ /* 0x002fe20000000000 */
[----:B------:R-:W-:-:S03]  /*0180*/  IMAD R209, R203, 0x18, RZ ;  /* 0x00000018cbd17824 */ /* 0x000fc600078e02ff */
[-C--:B------:R-:W-:Y:S01]  /*0190*/  IABS R7, R4.reuse ;  /* 0x0000000400077213 */ /* 0x080fe20000000000 */
[C---:B------:R-:W-:Y:S01]  /*01a0*/  IMAD R213, R203.reuse, 0x1c, RZ ;  /* 0x0000001ccbd57824 */ /* 0x040fe200078e02ff */
[----:B------:R-:W-:Y:S01]  /*01b0*/  IABS R10, R4 ;  /* 0x00000004000a7213 */ /* 0x000fe20000000000 */
[C---:B------:R-:W-:Y:S01]  /*01c0*/  IMAD.SHL.U32 R217, R203.reuse, 0x20, RZ ;  /* 0x00000020cbd97824 */ /* 0x040fe200078e00ff */
[----:B------:R-:W1:Y:S01]  /*01d0*/  I2F.RP R0, R7 ;  /* 0x0000000700007306 */ /* 0x000e620000209400 */
[----:B--2---:R-:W-:Y:S01]  /*01e0*/  LOP3.LUT R31, R50, 0xff, RZ, 0xc0, !PT ;  /* 0x000000ff321f7812 */ /* 0x004fe200078ec0ff */
[C---:B------:R-:W-:Y:S02]  /*01f0*/  IMAD R221, R203.reuse, 0x24, RZ ;  /* 0x00000024cbdd7824 */ /* 0x040fe400078e02ff */
[----:B------:R-:W-:Y:S02]  /*0200*/  IMAD R225, R203, 0x28, RZ ;  /* 0x00000028cbe17824 */ /* 0x000fe400078e02ff */
[----:B------:R-:W-:-:S02]  /*0210*/  IMAD.SHL.U32 R56, R31, 0x4, RZ ;  /* 0x000000041f387824 */ /* 0x000fc400078e00ff */
[C---:B------:R-:W-:Y:S02]  /*0220*/  IMAD R229, R203.reuse, 0x2c, RZ ;  /* 0x0000002ccbe57824 */ /* 0x040fe400078e02ff */
[C---:B------:R-:W-:Y:S01]  /*0230*/  IMAD R233, R203.reuse, 0x30, RZ ;  /* 0x00000030cbe97824 */ /* 0x040fe200078e02ff */
[----:B------:R-:W-:Y:S01]  /*0240*/  LOP3.LUT R57, R56, 0x60, RZ, 0x3c, !PT ;  /* 0x0000006038397812 */ /* 0x000fe200078e3cff */
[C---:B------:R-:W-:Y:S02]  /*0250*/  IMAD R237, R203.reuse, 0x34, RZ ;  /* 0x00000034cbed7824 */ /* 0x040fe400078e02ff */
[C---:B------:R-:W-:Y:S01]  /*0260*/  IMAD R241, R203.reuse, 0x38, RZ ;  /* 0x00000038cbf17824 */ /* 0x040fe200078e02ff */
[----:B-1----:R-:W1:Y:S01]  /*0270*/  MUFU.RCP R0, R0 ;  /* 0x0000000000007308 */ /* 0x002e620000001000 */
[C---:B------:R-:W-:Y:S02]  /*0280*/  IMAD R245, R203.reuse, 0x3c, RZ ;  /* 0x0000003ccbf57824 */ /* 0x040fe400078e02ff */
[----:B------:R-:W-:-:S02]  /*0290*/  IMAD R123, R203, 0x5, RZ ;  /* 0x00000005cb7b7824 */ /* 0x000fc400078e02ff */
[C---:B------:R-:W-:Y:S02]  /*02a0*/  IMAD R127, R203.reuse, 0x9, RZ ;  /* 0x00000009cb7f7824 */ /* 0x040fe400078e02ff */
[C---:B------:R-:W-:Y:S02]  /*02b0*/  IMAD R131, R203.reuse, 0xd, RZ ;  /* 0x0000000dcb837824 */ /* 0x040fe400078e02ff */
[C---:B------:R-:W-:Y:S02]  /*02c0*/  IMAD R135, R203.reuse, 0x11, RZ ;  /* 0x00000011cb877824 */ /* 0x040fe400078e02ff */
[C---:B------:R-:W-:Y:S02]  /*02d0*/  IMAD R139, R203.reuse, 0x15, RZ ;  /* 0x00000015cb8b7824 */ /* 0x040fe400078e02ff */
[C---:B------:R-:W-:Y:S02]  /*02e0*/  IMAD R143, R203.reuse, 0x19, RZ ;  /* 0x00000019cb8f7824 */ /* 0x040fe400078e02ff */
[C---:B------:R-:W-:Y:S01]  /*02f0*/  IMAD R147, R203.reuse, 0x1d, RZ ;  /* 0x0000001dcb937824 */ /* 0x040fe200078e02ff */
[----:B-1----:R-:W-:Y:S01]  /*0300*/  IADD3 R2, R0, 0xffffffe, RZ ;  /* 0x0ffffffe00027810 */ /* 0x002fe20007ffe0ff */
[C---:B------:R-:W-:Y:S01]  /*0310*/  IMAD R151, R203.reuse, 0x21, RZ ;  /* 0x00000021cb977824 */ /* 0x040fe200078e02ff */
[----:B------:R-:W-:Y:S01]  /*0320*/  IADD3 R0, RZ, -R10, RZ ;  /* 0x8000000aff007210 */ /* 0x000fe20007ffe0ff */
[C---:B------:R-:W-:Y:S01]  /*0330*/  IMAD R155, R203.reuse, 0x25, RZ ;  /* 0x00000025cb9b7824 */ /* 0x040fe200078e02ff */
[----:B------:R1:W2:Y:S01]  /*0340*/  F2I.FTZ.U32.TRUNC.NTZ R3, R2 ;  /* 0x0000000200037305 */ /* 0x0002a2000021f000 */
[----:B------:R-:W-:-:S02]  /*0350*/  IMAD R159, R203, 0x29, RZ ;  /* 0x00000029cb9f7824 */ /* 0x000fc400078e02ff */
[C---:B------:R-:W-:Y:S02]  /*0360*/  IMAD R163, R203.reuse, 0x2d, RZ ;  /* 0x0000002dcba37824 */ /* 0x040fe400078e02ff */
[C---:B------:R-:W-:Y:S02]  /*0370*/  IMAD R167, R203.reuse, 0x31, RZ ;  /* 0x00000031cba77824 */ /* 0x040fe400078e02ff */
[C---:B------:R-:W-:Y:S02]  /*0380*/  IMAD R171, R203.reuse, 0x35, RZ ;  /* 0x00000035cbab7824 */ /* 0x040fe400078e02ff */
[----:B-1----:R-:W-:Y:S02]  /*0390*/  IMAD.MOV.U32 R2, RZ, RZ, RZ ;  /* 0x000000ffff027224 */ /* 0x002fe400078e00ff */
[C---:B------:R-:W-:Y:S02]  /*03a0*/  IMAD R175, R203.reuse, 0x39, RZ ;  /* 0x00000039cbaf7824 */ /* 0x040fe400078e02ff */
[----:B------:R-:W-:-:S02]  /*03b0*/  IMAD R179, R203, 0x3d, RZ ;  /* 0x0000003dcbb37824 */ /* 0x000fc400078e02ff */
[C---:B------:R-:W-:Y:S02]  /*03c0*/  IMAD.SHL.U32 R43, R203.reuse, 0x2, RZ ;  /* 0x00000002cb2b7824 */ /* 0x040fe400078e00ff */
[--C-:B--2---:R-:W-:Y:S02]  /*03d0*/  IMAD.MOV R6, RZ, RZ, -R3.reuse ;  /* 0x000000ffff067224 */ /* 0x104fe400078e0a03 */
[----:B------:R-:W-:Y:S02]  /*03e0*/  IMAD R39, R203, 0x6, RZ ;  /* 0x00000006cb277824 */ /* 0x000fe400078e02ff */
[----:B------:R-:W-:Y:S02]  /*03f0*/  IMAD R9, R6, R7, RZ ;  /* 0x0000000706097224 */ /* 0x000fe400078e02ff */
[----:B------:R-:W-:Y:S02]  /*0400*/  IMAD.MOV.U32 R6, RZ, RZ, R8 ;  /* 0x000000ffff067224 */ /* 0x000fe400078e0008 */
[----:B------:R-:W-:-:S04]  /*0410*/  IMAD.HI.U32 R3, R3, R9, R2 ;  /* 0x0000000903037227 */ /* 0x000fc800078e0002 */
[----:B------:R-:W-:Y:S02]  /*0420*/  IMAD R67, R203, 0xe, RZ ;  /* 0x0000000ecb437824 */ /* 0x000fe400078e02ff */
[----:B------:R-:W-:-:S04]  /*0430*/  IMAD.HI.U32 R3, R3, R6, RZ ;  /* 0x0000000603037227 */ /* 0x000fc800078e00ff */
[----:B------:R-:W-:Y:S02]  /*0440*/  IMAD R0, R3, R0, R6 ;  /* 0x0000000003007224 */ /* 0x000fe400078e0206 */
[C---:B------:R-:W-:Y:S02]  /*0450*/  IMAD R71, R203.reuse, 0x12, RZ ;  /* 0x00000012cb477824 */ /* 0x040fe400078e02ff */
[----:B------:R-:W-:Y:S01]  /*0460*/  IMAD R75, R203, 0x16, RZ ;  /* 0x00000016cb4b7824 */ /* 0x000fe200078e02ff */
[----:B------:R-:W-:Y:S01]  /*0470*/  ISETP.GT.U32.AND P1, PT, R7, R0, PT ;  /* 0x000000000700720c */ /* 0x000fe20003f24070 */
[C---:B------:R-:W-:Y:S02]  /*0480*/  IMAD R79, R203.reuse, 0x1a, RZ ;  /* 0x0000001acb4f7824 */ /* 0x040fe400078e02ff */
[C---:B------:R-:W-:Y:S02]  /*0490*/  IMAD R83, R203.reuse, 0x1e, RZ ;  /* 0x0000001ecb537824 */ /* 0x040fe400078e02ff */
[----:B------:R-:W-:-:S02]  /*04a0*/  IMAD R87, R203, 0x22, RZ ;  /* 0x00000022cb577824 */ /* 0x000fc400078e02ff */
[C---:B------:R-:W-:Y:S02]  /*04b0*/  IMAD R91, R203.reuse, 0x26, RZ ;  /* 0x00000026cb5b7824 */ /* 0x040fe400078e02ff */
[C---:B------:R-:W-:Y:S02]  /*04c0*/  IMAD R95, R203.reuse, 0x2a, RZ ;  /* 0x0000002acb5f7824 */ /* 0x040fe400078e02ff */
[----:B------:R-:W-:Y:S02]  /*04d0*/  IMAD R99, R203, 0x2e, RZ ;  /* 0x0000002ecb637824 */ /* 0x000fe400078e02ff */
[----:B------:R-:W-:Y:S01]  /*04e0*/  @!P1 IMAD.IADD R0, R0, 0x1, -R7 ;  /* 0x0000000100009824 */ /* 0x000fe200078e0a07 */
[----:B------:R-:W-:Y:S01]  /*04f0*/  @!P1 IADD3 R3, R3, 0x1, RZ ;  /* 0x0000000103039810 */ /* 0x000fe20007ffe0ff */
[C---:B------:R-:W-:Y:S01]  /*0500*/  IMAD R103, R203.reuse, 0x32, RZ ;  /* 0x00000032cb677824 */ /* 0x040fe200078e02ff */
[----:B------:R-:W-:Y:S01]  /*0510*/  ISETP.NE.AND P1, PT, R4, RZ, PT ;  /* 0x000000ff0400720c */ /* 0x000fe20003f25270 */
[C---:B------:R-:W-:Y:S01]  /*0520*/  IMAD R107, R203.reuse, 0x36, RZ ;  /* 0x00000036cb6b7824 */ /* 0x040fe200078e02ff */
[----:B------:R-:W-:Y:S01]  /*0530*/  ISETP.GE.U32.AND P0, PT, R0, R7, PT ;  /* 0x000000070000720c */ /* 0x000fe20003f06070 */
[----:B------:R-:W-:Y:S01]  /*0540*/  IMAD R111, R203, 0x3a, RZ ;  /* 0x0000003acb6f7824 */ /* 0x000fe200078e02ff */
[----:B------:R-:W-:Y:S01]  /*0550*/  LOP3.LUT R0, R5, R4, RZ, 0x3c, !PT ;  /* 0x0000000405007212 */ /* 0x000fe200078e3cff */
[----:B------:R-:W-:-:S02]  /*0560*/  IMAD R115, R203, 0x3e, RZ ;  /* 0x0000003ecb737824 */ /* 0x000fc400078e02ff */
[C---:B------:R-:W-:Y:S01]  /*0570*/  IMAD R119, R203.reuse, 0x3, RZ ;  /* 0x00000003cb777824 */ /* 0x040fe200078e02ff */
[----:B------:R-:W-:Y:S01]  /*0580*/  ISETP.GE.AND P2, PT, R0, RZ, PT ;  /* 0x000000ff0000720c */ /* 0x000fe20003f46270 */
[----:B------:R-:W-:Y:S02]  /*0590*/  IMAD.MOV.U32 R0, RZ, RZ, c[0x0][0x178] ;  /* 0x00005e00ff007624 */ /* 0x000fe400078e00ff */
[C---:B------:R-:W-:Y:S02]  /*05a0*/  IMAD R251, R203.reuse, 0x17, RZ ;  /* 0x00000017cbfb7824 */ /* 0x040fe400078e02ff */
[----:B------:R-:W-:Y:S01]  /*05b0*/  IMAD R53, R203, 0x1b, RZ ;  /* 0x0000001bcb357824 */ /* 0x000fe200078e02ff */
[----:B------:R-:W-:Y:S02]  /*05c0*/  IADD3 R0, R0, 0x1ff, RZ ;  /* 0x000001ff00007810 */ /* 0x000fe40007ffe0ff */
[----:B------:R-:W-:-:S05]  /*05d0*/  @P0 IADD3 R3, R3, 0x1, RZ ;  /* 0x0000000103030810 */ /* 0x000fca0007ffe0ff */
[----:B------:R-:W-:Y:S01]  /*05e0*/  IMAD.MOV.U32 R2, RZ, RZ, R3 ;  /* 0x000000ffff027224 */ /* 0x000fe200078e0003 */
[----:B------:R-:W-:-:S03]  /*05f0*/  SHF.R.S32.HI R3, RZ, 0x1f, R0 ;  /* 0x0000001fff037819 */ /* 0x000fc60000011400 */
[----:B------:R-:W-:Y:S01]  /*0600*/  @!P2 IMAD.MOV R2, RZ, RZ, -R2 ;  /* 0x000000ffff02a224 */ /* 0x000fe200078e0a02 */
[----:B------:R-:W-:Y:S02]  /*0610*/  @!P1 LOP3.LUT R2, RZ, R4, RZ, 0x33, !PT ;  /* 0x00000004ff029212 */ /* 0x000fe400078e33ff */
[----:B------:R-:W-:-:S03]  /*0620*/  LEA.HI R3, R3, R0, RZ, 0x9 ;  /* 0x0000000003037211 */ /* 0x000fc600078f48ff */
[----:B------:R-:W-:Y:S02]  /*0630*/  IMAD.SHL.U32 R6, R2, 0x8, RZ ;  /* 0x0000000802067824 */ /* 0x000fe400078e00ff */
[----:B------:R-:W-:-:S03]  /*0640*/  IMAD.MOV R2, RZ, RZ, -R2 ;  /* 0x000000ffff027224 */ /* 0x000fc600078e0a02 */
[----:B------:R-:W-:Y:S01]  /*0650*/  LEA.HI.SX32 R3, R3, -R6, 0x17 ;  /* 0x8000000603037211 */ /* 0x000fe200078fbaff */
[----:B------:R-:W-:-:S03]  /*0660*/  IMAD R8, R4, R2, R5 ;  /* 0x0000000204087224 */ /* 0x000fc600078e0205 */
[----:B------:R-:W-:-:S04]  /*0670*/  IMNMX R13, R3, 0x8, PT ;  /* 0x00000008030d7817 */ /* 0x000fc80003800200 */
[-C--:B------:R-:W-:Y:S02]  /*0680*/  IABS R7, R13.reuse ;  /* 0x0000000d00077213 */ /* 0x080fe40000000000 */
[----:B------:R-:W-:Y:S02]  /*0690*/  IABS R4, R13 ;  /* 0x0000000d00047213 */ /* 0x000fe40000000000 */
[----:B------:R-:W1:Y:S08]  /*06a0*/  I2F.RP R0, R7 ;  /* 0x0000000700007306 */ /* 0x000e700000209400 */
[----:B-1----:R-:W1:Y:S02]  /*06b0*/  MUFU.RCP R0, R0 ;  /* 0x0000000000007308 */ /* 0x002e640000001000 */
[----:B-1----:R-:W-:Y:S01]  /*06c0*/  IADD3 R3, R0, 0xffffffe, RZ ;  /* 0x0ffffffe00037810 */ /* 0x002fe20007ffe0ff */
[----:B------:R-:W-:-:S05]  /*06d0*/  IMAD.MOV R0, RZ, RZ, -R4 ;  /* 0x000000ffff007224 */ /* 0x000fca00078e0a04 */
[----:B------:R-:W1:Y:S08]  /*06e0*/  I2F.RP R4, R17 ;  /* 0x0000001100047306 */ /* 0x000e700000209400 */
[----:B------:R-:W2:Y:S08]  /*06f0*/  F2I.FTZ.U32.TRUNC.NTZ R3, R3 ;  /* 0x0000000300037305 */ /* 0x000eb0000021f000 */
[----:B-1----:R-:W1:Y:S01]  /*0700*/  MUFU.RCP R4, R4 ;  /* 0x0000000400047308 */ /* 0x002e620000001000 */
[----:B--2---:R-:W-:-:S05]  /*0710*/  IADD3 R9, RZ, -R3, RZ ;  /* 0x80000003ff097210 */ /* 0x004fca0007ffe0ff */
[----:B------:R-:W-:Y:S01]  /*0720*/  IMAD.MOV.U32 R2, RZ, RZ, R9 ;  /* 0x000000ffff027224 */ /* 0x000fe200078e0009 */
[----:B------:R-:W-:-:S03]  /*0730*/  IABS R9, R8 ;  /* 0x0000000800097213 */ /* 0x000fc60000000000 */
[----:B------:R-:W-:Y:S02]  /*0740*/  IMAD R5, R2, R7, RZ ;  /* 0x0000000702057224 */ /* 0x000fe400078e02ff */
[----:B------:R-:W-:-:S04]  /*0750*/  IMAD.MOV.U32 R2, RZ, RZ, RZ ;  /* 0x000000ffff027224 */ /* 0x000fc800078e00ff */
[----:B------:R-:W-:Y:S01]  /*0760*/  IMAD.HI.U32 R2, R3, R5, R2 ;  /* 0x0000000503027227 */ /* 0x000fe200078e0002 */
[----:B-1----:R-:W-:Y:S01]  /*0770*/  IADD3 R5, R4, 0xffffffe, RZ ;  /* 0x0ffffffe04057810 */ /* 0x002fe20007ffe0ff */
[----:B------:R-:W1:Y:S04]  /*0780*/  I2F.RP R3, R11 ;  /* 0x0000000b00037306 */ /* 0x000e680000209400 */
[----:B------:R-:W-:-:S04]  /*0790*/  IMAD.HI.U32 R2, R2, R9, RZ ;  /* 0x0000000902027227 */ /* 0x000fc800078e00ff */
[----:B------:R-:W-:Y:S01]  /*07a0*/  IMAD R0, R2, R0, R9 ;  /* 0x0000000002007224 */ /* 0x000fe200078e0209 */
[----:B------:R-:W-:Y:S04]  /*07b0*/  F2I.FTZ.U32.TRUNC.NTZ R5, R5 ;  /* 0x0000000500057305 */ /* 0x000fe8000021f000 */
[----:B------:R-:W-:-:S04]  /*07c0*/  ISETP.GT.U32.AND P1, PT, R7, R0, PT ;  /* 0x000000000700720c */ /* 0x000fc80003f24070 */
[----:B-1----:R-:W1:Y:S09]  /*07d0*/  MUFU.RCP R3, R3 ;  /* 0x0000000300037308 */ /* 0x002e720000001000 */
[----:B------:R-:W-:Y:S01]  /*07e0*/  @!P1 IMAD.IADD R0, R0, 0x1, -R7 ;  /* 0x0000000100009824 */ /* 0x000fe200078e0a07 */
[----:B------:R-:W-:-:S02]  /*07f0*/  @!P1 IADD3 R2, R2, 0x1, RZ ;  /* 0x0000000102029810 */ /* 0x000fc40007ffe0ff */
[----:B------:R-:W-:Y:S02]  /*0800*/  ISETP.NE.AND P1, PT, R13, RZ, PT ;  /* 0x000000ff0d00720c */ /* 0x000fe40003f25270 */
[----:B------:R-:W-:Y:S02]  /*0810*/  ISETP.GE.U32.AND P0, PT, R0, R7, PT ;  /* 0x000000070000720c */ /* 0x000fe40003f06070 */
[----:B------:R-:W-:-:S04]  /*0820*/  LOP3.LUT R0, R8, R13, RZ, 0x3c, !PT ;  /* 0x0000000d08007212 */ /* 0x000fc800078e3cff */
[----:B------:R-:W-:-:S07]  /*0830*/  ISETP.GE.AND P2, PT, R0, RZ, PT ;  /* 0x000000ff0000720c */ /* 0x000fce0003f46270 */
[----:B------:R-:W-:-:S05]  /*0840*/  @P0 IADD3 R2, R2, 0x1, RZ ;  /* 0x0000000102020810 */ /* 0x000fca0007ffe0ff */
[----:B------:R-:W-:Y:S01]  /*0850*/  IMAD.MOV.U32 R200, RZ, RZ, R2 ;  /* 0x000000ffffc87224 */ /* 0x000fe200078e0002 */
[----:B-1----:R-:W-:-:S03]  /*0860*/  IADD3 R2, R3, 0xffffffe, RZ ;  /* 0x0ffffffe03027810 */ /* 0x002fc60007ffe0ff */
[----:B------:R-:W-:Y:S01]  /*0870*/  @!P2 IMAD.MOV R200, RZ, RZ, -R200 ;  /* 0x000000ffffc8a224 */ /* 0x000fe200078e0ac8 */
[----:B------:R-:W-:Y:S01]  /*0880*/  @!P1 LOP3.LUT R200, RZ, R13, RZ, 0x33, !PT ;  /* 0x0000000dffc89212 */ /* 0x000fe200078e33ff */
[----:B------:R1:W2:Y:S01]  /*0890*/  F2I.FTZ.U32.TRUNC.NTZ R3, R2 ;  /* 0x0000000200037305 */ /* 0x0002a2000021f000 */
[----:B------:R-:W-:Y:S02]  /*08a0*/  ISETP.GE.U32.AND P2, PT, R12, 0x7fffffc0, PT ;  /* 0x7fffffc00c00780c */ /* 0x000fe40003f46070 */
[C---:B------:R-:W-:Y:S02]  /*08b0*/  IADD3 R0, -R200.reuse, RZ, RZ ;  /* 0x000000ffc8007210 */ /* 0x040fe40007ffe1ff */
[----:B------:R-:W-:-:S03]  /*08c0*/  SHF.L.U32 R200, R200, 0x6, RZ ;  /* 0x00000006c8c87819 */ /* 0x000fc600000006ff */
[----:B------:R-:W-:Y:S02]  /*08d0*/  IMAD R0, R13, R0, R8 ;  /* 0x000000000d007224 */ /* 0x000fe400078e0208 */
[----:B-1----:R-:W-:Y:S02]  /*08e0*/  IMAD.MOV.U32 R2, RZ, RZ, RZ ;  /* 0x000000ffff027224 */ /* 0x002fe400078e00ff */
[----:B------:R-:W-:Y:S02]  /*08f0*/  IMAD.IADD R0, R6, 0x1, R0 ;  /* 0x0000000106007824 */ /* 0x000fe400078e0200 */
[----:B--2---:R-:W-:Y:S02]  /*0900*/  IMAD.MOV R4, RZ, RZ, -R3 ;  /* 0x000000ffff047224 */ /* 0x004fe400078e0a03 */
[----:B------:R-:W-:Y:S02]  /*0910*/  IMAD R201, R0, 0x200, R31 ;  /* 0x0000020000c97824 */ /* 0x000fe400078e021f */
[----:B------:R-:W-:-:S02]  /*0920*/  IMAD R7, R4, R11, RZ ;  /* 0x0000000b04077224 */ /* 0x000fc400078e02ff */
[----:B------:R-:W-:Y:S01]  /*0930*/  IMAD.MOV R4, RZ, RZ, -R5 ;  /* 0x000000ffff047224 */ /* 0x000fe200078e0a05 */
[----:B------:R-:W-:Y:S01]  /*0940*/  IABS R0, R201 ;  /* 0x000000c900007213 */ /* 0x000fe20000000000 */
[----:B------:R-:W-:Y:S01]  /*0950*/  IMAD.HI.U32 R2, R3, R7, R2 ;  /* 0x0000000703027227 */ /* 0x000fe200078e0002 */
[----:B------:R-:W-:Y:S01]  /*0960*/  IADD3 R202, R201, 0x100, RZ ;  /* 0x00000100c9ca7810 */ /* 0x000fe20007ffe0ff */
[----:B------:R-:W-:Y:S01]  /*0970*/  STL.64 [R1+0x470], R200 ;  /* 0x000470c801007387 */ /* 0x000fe20000100a00 */
[----:B------:R-:W-:Y:S01]  /*0980*/  SHF.R.U32.HI R3, RZ, 0x6, R50 ;  /* 0x00000006ff037819 */ /* 0x000fe20000011632 */
[----:B------:R-:W-:Y:S01]  /*0990*/  IMAD.MOV.U32 R7, RZ, RZ, R0 ;  /* 0x000000ffff077224 */ /* 0x000fe200078e0000 */
[----:B------:R-:W-:Y:S01]  /*09a0*/  IABS R8, R202 ;  /* 0x000000ca00087213 */ /* 0x000fe20000000000 */
[----:B------:R-:W-:Y:S01]  /*09b0*/  IMAD R9, R4, R17, RZ ;  /* 0x0000001104097224 */ /* 0x000fe200078e02ff */
[----:B------:R-:W-:Y:S01]  /*09c0*/  SGXT.U32 R3, R3, 0x2 ;  /* 0x000000020303781a */ /* 0x000fe20000000000 */
[----:B------:R-:W-:Y:S01]  /*09d0*/  IMAD.HI.U32 R0, R2, R7, RZ ;  /* 0x0000000702007227 */ /* 0x000fe200078e00ff */
[----:B------:R-:W-:Y:S01]  /*09e0*/  ISETP.GE.AND P5, PT, R201, RZ, PT ;  /* 0x000000ffc900720c */ /* 0x000fe20003fa6270 */
[----:B------:R-:W-:Y:S01]  /*09f0*/  STL [R1+0x4a8], R202 ;  /* 0x0004a8ca01007387 */ /* 0x000fe20000100800 */
[----:B------:R-:W-:Y:S01]  /*0a00*/  LOP3.LUT R6, R200, R3, RZ, 0xfc, !PT ;  /* 0x00000003c8067212 */ /* 0x000fe200078efcff */
[----:B------:R-:W-:Y:S01]  /*0a10*/  IMAD.HI.U32 R2, R2, R8, RZ ;  /* 0x0000000802027227 */ /* 0x000fe200078e00ff */
[----:B------:R-:W-:-:S02]  /*0a20*/  ISETP.GE.AND P6, PT, R202, RZ, PT ;  /* 0x000000ffca00720c */ /* 0x000fc40003fc6270 */
[C---:B------:R-:W-:Y:S01]  /*0a30*/  LOP3.LUT R15, R6.reuse, 0x4, RZ, 0xfc, !PT ;  /* 0x00000004060f7812 */ /* 0x040fe200078efcff */
[----:B------:R-:W-:Y:S01]  /*0a40*/  IMAD.MOV R2, RZ, RZ, -R2 ;  /* 0x000000ffff027224 */ /* 0x000fe200078e0a02 */
[C---:B------:R-:W-:Y:S01]  /*0a50*/  LOP3.LUT R16, R6.reuse, 0x8, RZ, 0xfc, !PT ;  /* 0x0000000806107812 */ /* 0x040fe200078efcff */
[----:B------:R-:W-:Y:S01]  /*0a60*/  IMAD.MOV R0, RZ, RZ, -R0 ;  /* 0x000000ffff007224 */ /* 0x000fe200078e0a00 */
[----:B------:R-:W-:Y:S01]  /*0a70*/  LOP3.LUT R18, R6, 0xc, RZ, 0xfc, !PT ;  /* 0x0000000c06127812 */ /* 0x000fe200078efcff */
[C---:B------:R-:W-:Y:S01]  /*0a80*/  IMAD R2, R11.reuse, R2, R8 ;  /* 0x000000020b027224 */ /* 0x040fe200078e0208 */
[----:B------:R-:W-:Y:S01]  /*0a90*/  IABS R13, R16 ;  /* 0x00000010000d7213 */ /* 0x000fe20000000000 */
[----:B------:R-:W-:Y:S01]  /*0aa0*/  IMAD.MOV.U32 R4, RZ, RZ, RZ ;  /* 0x000000ffff047224 */ /* 0x000fe200078e00ff */
[----:B------:R-:W-:Y:S01]  /*0ab0*/  IABS R14, R18 ;  /* 0x00000012000e7213 */ /* 0x000fe20000000000 */
[C---:B------:R-:W-:Y:S01]  /*0ac0*/  IMAD R0, R11.reuse, R0, R7 ;  /* 0x000000000b007224 */ /* 0x040fe200078e0207 */
[----:B------:R-:W-:Y:S01]  /*0ad0*/  ISETP.GT.U32.AND P1, PT, R11, R2, PT ;  /* 0x000000020b00720c */ /* 0x000fe20003f24070 */
[----:B------:R-:W-:Y:S01]  /*0ae0*/  IMAD.HI.U32 R4, R5, R9, R4 ;  /* 0x0000000905047227 */ /* 0x000fe200078e0004 */
[----:B------:R-:W-:-:S02]  /*0af0*/  IABS R5, R6 ;  /* 0x0000000600057213 */ /* 0x000fc40000000000 */
[----:B------:R-:W-:Y:S01]  /*0b00*/  ISETP.GT.U32.AND P0, PT, R11, R0, PT ;  /* 0x000000000b00720c */ /* 0x000fe20003f04070 */
[----:B------:R-:W-:Y:S01]  /*0b10*/  IMAD R31, R203, 0x7, RZ ;  /* 0x00000007cb1f7824 */ /* 0x000fe200078e02ff */
[----:B------:R-:W-:Y:S01]  /*0b20*/  IABS R9, R15 ;  /* 0x0000000f00097213 */ /* 0x000fe20000000000 */
[----:B------:R-:W-:Y:S01]  /*0b30*/  IMAD.HI.U32 R3, R4, R5, RZ ;  /* 0x0000000504037227 */ /* 0x000fe200078e00ff */
[----:B------:R-:W-:Y:S02]  /*0b40*/  ISETP.GE.AND P3, PT, R15, RZ, PT ;  /* 0x000000ff0f00720c */ /* 0x000fe40003f66270 */
[C---:B------:R-:W-:Y:S01]  /*0b50*/  LOP3.LUT R15, R6.reuse, 0x18, RZ, 0xfc, !PT ;  /* 0x00000018060f7812 */ /* 0x040fe200078efcff */
[----:B------:R-:W-:Y:S01]  /*0b60*/  IMAD.MOV R10, RZ, RZ, -R3 ;  /* 0x000000ffff0a7224 */ /* 0x000fe200078e0a03 */
[----:B------:R-:W-:Y:S01]  /*0b70*/  LOP3.LUT R21, R6, 0x24, RZ, 0xfc, !PT ;  /* 0x0000002406157812 */ /* 0x000fe200078efcff */
[----:B------:R-:W-:Y:S01]  /*0b80*/  IMAD.HI.U32 R3, R4, R9, RZ ;  /* 0x0000000904037227 */ /* 0x000fe200078e00ff */
[----:B------:R-:W-:-:S02]  /*0b90*/  @!P1 IADD3 R2, R2, -R11, RZ ;  /* 0x8000000b02029210 */ /* 0x000fc40007ffe0ff */
[----:B------:R-:W-:Y:S01]  /*0ba0*/  LOP3.LUT R23, R6, 0x28, RZ, 0xfc, !PT ;  /* 0x0000002806177812 */ /* 0x000fe200078efcff */
[----:B------:R-:W-:Y:S01]  /*0bb0*/  @!P0 IMAD.IADD R0, R0, 0x1, -R11 ;  /* 0x0000000100008824 */ /* 0x000fe200078e0a0b */
[C---:B------:R-:W-:Y:S01]  /*0bc0*/  ISETP.GT.U32.AND P4, PT, R11.reuse, R2, PT ;  /* 0x000000020b00720c */ /* 0x040fe20003f84070 */
[----:B------:R-:W-:Y:S01]  /*0bd0*/  IMAD.HI.U32 R7, R4, R13, RZ ;  /* 0x0000000d04077227 */ /* 0x000fe200078e00ff */
[----:B------:R-:W-:Y:S02]  /*0be0*/  IABS R19, R23 ;  /* 0x0000001700137213 */ /* 0x000fe40000000000 */
[----:B------:R-:W-:Y:S01]  /*0bf0*/  ISETP.GT.U32.AND P0, PT, R11, R0, PT ;  /* 0x000000000b00720c */ /* 0x000fe20003f04070 */
[----:B------:R-:W-:Y:S01]  /*0c00*/  IMAD.MOV R12, RZ, RZ, -R3 ;  /* 0x000000ffff0c7224 */ /* 0x000fe200078e0a03 */
[C---:B------:R-:W-:Y:S01]  /*0c10*/  LOP3.LUT R27, R6.reuse, 0x2c, RZ, 0xfc, !PT ;  /* 0x0000002c061b7812 */ /* 0x040fe200078efcff */
[C---:B------:R-:W-:Y:S01]  /*0c20*/  IMAD R5, R17.reuse, R10, R5 ;  /* 0x0000000a11057224 */ /* 0x040fe200078e0205 */
[----:B------:R-:W-:Y:S01]  /*0c30*/  LOP3.LUT R28, R6, 0x30, RZ, 0xfc, !PT ;  /* 0x00000030061c7812 */ /* 0x000fe200078efcff */
[----:B------:R-:W-:Y:S01]  /*0c40*/  IMAD.MOV R10, RZ, RZ, -R7 ;  /* 0x000000ffff0a7224 */ /* 0x000fe200078e0a07 */
[----:B------:R-:W-:Y:S01]  /*0c50*/  IABS R20, R27 ;  /* 0x0000001b00147213 */ /* 0x000fe20000000000 */
[C---:B------:R-:W-:Y:S01]  /*0c60*/  IMAD R7, R17.reuse, R12, R9 ;  /* 0x0000000c11077224 */ /* 0x040fe200078e0209 */
[C---:B------:R-:W-:Y:S01]  /*0c70*/  ISETP.GT.U32.AND P1, PT, R17.reuse, R5, PT ;  /* 0x000000051100720c */ /* 0x040fe20003f24070 */
[----:B------:R-:W-:Y:S01]  /*0c80*/  @!P4 IMAD.IADD R2, R2, 0x1, -R11 ;  /* 0x000000010202c824 */ /* 0x000fe200078e0a0b */
[----:B------:R-:W-:Y:S01]  /*0c90*/  LOP3.LUT R12, R6, 0x10, RZ, 0xfc, !PT ;  /* 0x00000010060c7812 */ /* 0x000fe200078efcff */
[----:B------:R-:W-:Y:S01]  /*0ca0*/  IMAD.HI.U32 R8, R4, R14, RZ ;  /* 0x0000000e04087227 */ /* 0x000fe200078e00ff */
[----:B------:R-:W-:-:S02]  /*0cb0*/  ISETP.GT.U32.AND P4, PT, R17, R7, PT ;  /* 0x000000071100720c */ /* 0x000fc40003f84070 */
[C---:B------:R-:W-:Y:S01]  /*0cc0*/  LOP3.LUT R29, R6.reuse, 0x34, RZ, 0xfc, !PT ;  /* 0x00000034061d7812 */ /* 0x040fe200078efcff */
[----:B------:R-:W-:Y:S01]  /*0cd0*/  IMAD.MOV R3, RZ, RZ, -R8 ;  /* 0x000000ffff037224 */ /* 0x000fe200078e0a08 */
[----:B------:R-:W-:Y:S01]  /*0ce0*/  LOP3.LUT R30, R6, 0x38, RZ, 0xfc, !PT ;  /* 0x00000038061e7812 */ /* 0x000fe200078efcff */
[----:B------:R-:W-:Y:S01]  /*0cf0*/  @!P0 IMAD.IADD R0, R0, 0x1, -R11 ;  /* 0x0000000100008824 */ /* 0x000fe200078e0a0b */
[----:B------:R-:W-:Y:S01]  /*0d00*/  ISETP.NE.AND P0, PT, RZ, c[0x0][0x178], PT ;  /* 0x00005e00ff007a0c */ /* 0x000fe20003f05270 */
[C---:B------:R-:W-:Y:S01]  /*0d10*/  IMAD R8, R17.reuse, R10, R13 ;  /* 0x0000000a11087224 */ /* 0x040fe200078e020d */
[----:B------:R-:W-:Y:S01]  /*0d20*/  IABS R10, R12 ;  /* 0x0000000c000a7213 */ /* 0x000fe20000000000 */
[C---:B------:R-:W-:Y:S01]  /*0d30*/  IMAD R9, R17.reuse, R3, R14 ;  /* 0x0000000311097224 */ /* 0x040fe200078e020e */
[----:B------:R-:W-:Y:S01]  /*0d40*/  @!P5 IADD3 R0, -R0, RZ, RZ ;  /* 0x000000ff0000d210 */ /* 0x000fe20007ffe1ff */
[----:B------:R-:W-:Y:S01]  /*0d50*/  @!P6 IMAD.MOV R2, RZ, RZ, -R2 ;  /* 0x000000ffff02e224 */ /* 0x000fe200078e0a02 */
[----:B------:R-:W-:Y:S01]  /*0d60*/  ISETP.GT.U32.AND P5, PT, R17, R8, PT ;  /* 0x000000081100720c */ /* 0x000fe20003fa4070 */
[--C-:B------:R-:W-:Y:S01]  /*0d70*/  @!P4 IMAD.IADD R7, R7, 0x1, -R17.reuse ;  /* 0x000000010707c824 */ /* 0x100fe200078e0a11 */
[----:B------:R-:W-:Y:S01]  /*0d80*/  LOP3.LUT R14, R6, 0x14, RZ, 0xfc, !PT ;  /* 0x00000014060e7812 */ /* 0x000fe200078efcff */
[----:B------:R-:W-:Y:S01]  /*0d90*/  @!P1 IMAD.IADD R5, R5, 0x1, -R17 ;  /* 0x0000000105059824 */ /* 0x000fe200078e0a11 */
[----:B------:R-:W-:-:S02]  /*0da0*/  LOP3.LUT R3, RZ, c[0x0][0x178], RZ, 0x33, !PT ;  /* 0x00005e00ff037a12 */ /* 0x000fc400078e33ff */
[----:B------:R-:W-:Y:S02]  /*0db0*/  ISETP.GT.U32.AND P6, PT, R17, R7, PT ;  /* 0x000000071100720c */ /* 0x000fe40003fc4070 */
[----:B------:R-:W-:Y:S02]  /*0dc0*/  IABS R11, R14 ;  /* 0x0000000e000b7213 */ /* 0x000fe40000000000 */
[----:B------:R-:W-:Y:S01]  /*0dd0*/  SEL R22, R3, R0, !P0 ;  /* 0x0000000003167207 */ /* 0x000fe20004000000 */
[----:B------:R-:W-:Y:S01]  /*0de0*/  IMAD.HI.U32 R0, R4, R10, RZ ;  /* 0x0000000a04007227 */ /* 0x000fe200078e00ff */
[C---:B------:R-:W-:Y:S02]  /*0df0*/  ISETP.GT.U32.AND P4, PT, R17.reuse, R9, PT ;  /* 0x000000091100720c */ /* 0x040fe40003f84070 */
[----:B------:R-:W-:Y:S01]  /*0e00*/  ISETP.GT.U32.AND P1, PT, R17, R5, PT ;  /* 0x000000051100720c */ /* 0x000fe20003f24070 */
[----:B------:R-:W-:Y:S01]  /*0e10*/  @!P5 IMAD.IADD R8, R8, 0x1, -R17 ;  /* 0x000000010808d824 */ /* 0x000fe200078e0a11 */
[----:B------:R-:W-:Y:S01]  /*0e20*/  SEL R24, R3, R2, !P0 ;  /* 0x0000000203187207 */ /* 0x000fe20004000000 */
[----:B------:R-:W-:Y:S01]  /*0e30*/  IMAD.MOV.U32 R3, RZ, RZ, R11 ;  /* 0x000000ffff037224 */ /* 0x000fe200078e000b */
[----:B------:R-:W-:Y:S01]  /*0e40*/  ISETP.GE.AND P0, PT, R6, RZ, PT ;  /* 0x000000ff0600720c */ /* 0x000fe20003f06270 */
[----:B------:R-:W-:Y:S01]  /*0e50*/  IMAD.MOV R0, RZ, RZ, -R0 ;  /* 0x000000ffff007224 */ /* 0x000fe200078e0a00 */
[----:B------:R-:W-:Y:S01]  /*0e60*/  IABS R11, R15 ;  /* 0x0000000f000b7213 */ /* 0x000fe20000000000 */
[----:B------:R-:W-:Y:S01]  /*0e70*/  IMAD.HI.U32 R2, R4, R3, RZ ;  /* 0x0000000304027227 */ /* 0x000fe200078e00ff */
[----:B------:R-:W-:-:S02]  /*0e80*/  ISETP.GE.AND P5, PT, R18, RZ, PT ;  /* 0x000000ff1200720c */ /* 0x000fc40003fa6270 */
[----:B------:R-:W-:Y:S01]  /*0e90*/  IABS R18, R21 ;  /* 0x0000001500127213 */ /* 0x000fe20000000000 */
[--C-:B------:R-:W-:Y:S01]  /*0ea0*/  @!P6 IMAD.IADD R7, R7, 0x1, -R17.reuse ;  /* 0x000000010707e824 */ /* 0x100fe200078e0a11 */
[C---:B------:R-:W-:Y:S01]  /*0eb0*/  ISETP.GT.U32.AND P6, PT, R17.reuse, R8, PT ;  /* 0x000000081100720c */ /* 0x040fe20003fc4070 */
[----:B------:R-:W-:Y:S01]  /*0ec0*/  IMAD R0, R17, R0, R10 ;  /* 0x0000000011007224 */ /* 0x000fe200078e020a */
[----:B------:R-:W-:Y:S01]  /*0ed0*/  IADD3 R2, -R2, RZ, RZ ;  /* 0x000000ff02027210 */ /* 0x000fe20007ffe1ff */
[--C-:B------:R-:W-:Y:S01]  /*0ee0*/  @!P4 IMAD.IADD R9, R9, 0x1, -R17.reuse ;  /* 0x000000010909c824 */ /* 0x100fe200078e0a11 */
[----:B------:R-:W-:Y:S01]  /*0ef0*/  LOP3.LUT R26, R6, 0x3c, RZ, 0xfc, !PT ;  /* 0x0000003c061a7812 */ /* 0x000fe200078efcff */
[----:B------:R-:W-:Y:S01]  /*0f00*/  @!P1 IMAD.IADD R5, R5, 0x1, -R17 ;  /* 0x0000000105059824 */ /* 0x000fe200078e0a11 */
[C---:B------:R-:W-:Y:S01]  /*0f10*/  ISETP.GT.U32.AND P4, PT, R17.reuse, R0, PT ;  /* 0x000000001100720c */ /* 0x040fe20003f84070 */
[C---:B------:R-:W-:Y:S01]  /*0f20*/  IMAD R2, R17.reuse, R2, R3 ;  /* 0x0000000211027224 */ /* 0x040fe200078e0203 */
[----:B------:R-:W-:Y:S01]  /*0f30*/  ISETP.GE.AND P1, PT, R16, RZ, PT ;  /* 0x000000ff1000720c */ /* 0x000fe20003f26270 */
[----:B------:R-:W-:Y:S01]  /*0f40*/  @!P0 IMAD.MOV R5, RZ, RZ, -R5 ;  /* 0x000000ffff058224 */ /* 0x000fe200078e0a05 */
[----:B------:R-:W-:Y:S01]  /*0f50*/  ISETP.GT.U32.AND P0, PT, R17, R9, PT ;  /* 0x000000091100720c */ /* 0x000fe20003f04070 */
[----:B------:R-:W-:Y:S01]  /*0f60*/  IMAD.HI.U32 R3, R4, R11, RZ ;  /* 0x0000000b04037227 */ /* 0x000fe200078e00ff */
[----:B------:R-:W-:-:S03]  /*0f70*/  LOP3.LUT R16, R6, 0x1c, RZ, 0xfc, !PT ;  /* 0x0000001c06107812 */ /* 0x000fc600078efcff */
[----:B------:R-:W-:Y:S01]  /*0f80*/  @!P6 IMAD.IADD R8, R8, 0x1, -R17 ;  /* 0x000000010808e824 */ /* 0x000fe200078e0a11 */
[C---:B------:R-:W-:Y:S01]  /*0f90*/  ISETP.GT.U32.AND P6, PT, R17.reuse, R2, PT ;  /* 0x000000021100720c */ /* 0x040fe20003fc4070 */
[----:B------:R-:W-:Y:S01]  /*0fa0*/  @!P3 IMAD.MOV R7, RZ, RZ, -R7 ;  /* 0x000000ffff07b224 */ /* 0x000fe200078e0a07 */
[----:B------:R-:W-:Y:S02]  /*0fb0*/  IABS R13, R16 ;  /* 0x00000010000d7213 */ /* 0x000fe40000000000 */
[----:B------:R-:W-:Y:S01]  /*0fc0*/  @!P4 IADD3 R0, R0, -R17, RZ ;  /* 0x800000110000c210 */ /* 0x000fe20007ffe0ff */
[----:B------:R-:W-:Y:S01]  /*0fd0*/  @!P1 IMAD.MOV R8, RZ, RZ, -R8 ;  /* 0x000000ffff089224 */ /* 0x000fe200078e0a08 */
[----:B------:R-:W-:Y:S01]  /*0fe0*/  ISETP.GE.AND P3, PT, R12, RZ, PT ;  /* 0x000000ff0c00720c */ /* 0x000fe20003f66270 */
[----:B------:R-:W-:Y:S01]  /*0ff0*/  IMAD.HI.U32 R10, R4, R13, RZ ;  /* 0x0000000d040a7227 */ /* 0x000fe200078e00ff */
[----:B------:R-:W-:Y:S02]  /*1000*/  ISETP.GT.U32.AND P1, PT, R17, R0, PT ;  /* 0x000000001100720c */ /* 0x000fe40003f24070 */
[----:B------:R-:W-:Y:S01]  /*1010*/  ISETP.GE.AND P4, PT, R15, RZ, PT ;  /* 0x000000ff0f00720c */ /* 0x000fe20003f86270 */
[----:B------:R-:W-:Y:S01]  /*1020*/  IMAD.MOV R12, RZ, RZ, -R3 ;  /* 0x000000ffff0c7224 */ /* 0x000fe200078e0a03 */
[----:B------:R-:W-:Y:S01]  /*1030*/  LOP3.LUT R3, R6, 0x20, RZ, 0xfc, !PT ;  /* 0x0000002006037812 */ /* 0x000fe200078efcff */
[----:B------:R-:W-:-:S02]  /*1040*/  @!P6 IMAD.IADD R2, R2, 0x1, -R17 ;  /* 0x000000010202e824 */ /* 0x000fc400078e0a11 */
[----:B------:R-:W-:Y:S01]  /*1050*/  @!P0 IMAD.IADD R9, R9, 0x1, -R17 ;  /* 0x0000000109098824 */ /* 0x000fe200078e0a11 */
[----:B------:R-:W-:Y:S01]  /*1060*/  ISETP.GE.AND P0, PT, R14, RZ, PT ;  /* 0x000000ff0e00720c */ /* 0x000fe20003f06270 */
[----:B------:R-:W-:Y:S01]  /*1070*/  IMAD.MOV R14, RZ, RZ, -R10 ;  /* 0x000000ffff0e7224 */ /* 0x000fe200078e0a0a */
[C---:B------:R-:W-:Y:S01]  /*1080*/  ISETP.GT.U32.AND P6, PT, R17.reuse, R2, PT ;  /* 0x000000021100720c */ /* 0x040fe20003fc4070 */
[C---:B------:R-:W-:Y:S02]  /*1090*/  IMAD R10, R17.reuse, R12, R11 ;  /* 0x0000000c110a7224 */ /* 0x040fe400078e020b */
[----:B------:R-:W-:Y:S02]  /*10a0*/  @!P1 IMAD.IADD R0, R0, 0x1, -R17 ;  /* 0x0000000100009824 */ /* 0x000fe400078e0a11 */
[C---:B------:R-:W-:Y:S01]  /*10b0*/  IMAD R11, R17.reuse, R14, R13 ;  /* 0x0000000e110b7224 */ /* 0x040fe200078e020d */
[----:B------:R-:W-:Y:S01]  /*10c0*/  ISETP.GT.U32.AND P1, PT, R17, R10, PT ;  /* 0x0000000a1100720c */ /* 0x000fe20003f24070 */
[----:B------:R-:W-:Y:S01]  /*10d0*/  @!P5 IMAD.MOV R9, RZ, RZ, -R9 ;  /* 0x000000ffff09d224 */ /* 0x000fe200078e0a09 */
[----:B------:R-:W-:Y:S01]  /*10e0*/  ISETP.GE.AND P5, PT, R16, RZ, PT ;  /* 0x000000ff1000720c */ /* 0x000fe20003fa6270 */
[----:B------:R-:W-:Y:S01]  /*10f0*/  IMAD.HI.U32 R13, R4, R18, RZ ;  /* 0x00000012040d7227 */ /* 0x000fe200078e00ff */
[----:B------:R-:W-:-:S03]  /*1100*/  IABS R16, R3 ;  /* 0x0000000300107213 */ /* 0x000fc60000000000 */
[----:B------:R-:W-:Y:S01]  /*1110*/  @!P6 IADD3 R2, R2, -R17, RZ ;  /* 0x800000110202e210 */ /* 0x000fe20007ffe0ff */
[----:B------:R-:W-:Y:S01]  /*1120*/  IMAD.HI.U32 R14, R4, R19, RZ ;  /* 0x00000013040e7227 */ /* 0x000fe200078e00ff */
[----:B------:R-:W-:-:S03]  /*1130*/  ISETP.GT.U32.AND P6, PT, R17, R11, PT ;  /* 0x0000000b1100720c */ /* 0x000fc60003fc4070 */
[----:B------:R-:W-:Y:S01]  /*1140*/  IMAD.HI.U32 R12, R4, R16, RZ ;  /* 0x00000010040c7227 */ /* 0x000fe200078e00ff */
[----:B------:R-:W-:-:S03]  /*1150*/  IADD3 R14, -R14, RZ, RZ ;  /* 0x000000ff0e0e7210 */ /* 0x000fc60007ffe1ff */
[----:B------:R-:W-:Y:S01]  /*1160*/  @!P1 IMAD.IADD R10, R10, 0x1, -R17 ;  /* 0x000000010a0a9824 */ /* 0x000fe200078e0a11 */
[----:B------:R-:W-:Y:S01]  /*1170*/  ISETP.GE.AND P1, PT, R3, RZ, PT ;  /* 0x000000ff0300720c */ /* 0x000fe20003f26270 */
[----:B------:R-:W-:Y:S02]  /*1180*/  IMAD.MOV.U32 R3, RZ, RZ, R0 ;  /* 0x000000ffff037224 */ /* 0x000fe400078e0000 */
[----:B------:R-:W-:Y:S02]  /*1190*/  IMAD.MOV R12, RZ, RZ, -R12 ;  /* 0x000000ffff0c7224 */ /* 0x000fe400078e0a0c */
[----:B------:R-:W-:Y:S01]  /*11a0*/  @!P3 IMAD.MOV R3, RZ, RZ, -R3 ;  /* 0x000000ffff03b224 */ /* 0x000fe200078e0a03 */
[----:B------:R-:W-:Y:S01]  /*11b0*/  ISETP.GT.U32.AND P3, PT, R17, R10, PT ;  /* 0x0000000a1100720c */ /* 0x000fe20003f64070 */
[----:B------:R-:W-:Y:S02]  /*11c0*/  @!P6 IMAD.IADD R11, R11, 0x1, -R17 ;  /* 0x000000010b0be824 */ /* 0x000fe400078e0a11 */
[C---:B------:R-:W-:Y:S01]  /*11d0*/  IMAD R0, R17.reuse, R12, R16 ;  /* 0x0000000c11007224 */ /* 0x040fe200078e0210 */
[----:B------:R-:W-:Y:S01]  /*11e0*/  IABS R16, R28 ;  /* 0x0000001c00107213 */ /* 0x000fe20000000000 */
[----:B------:R-:W-:Y:S01]  /*11f0*/  IMAD.MOV R13, RZ, RZ, -R13 ;  /* 0x000000ffff0d7224 */ /* 0x000fe200078e0a0d */
[----:B------:R-:W-:Y:S01]  /*1200*/  ISETP.GT.U32.AND P6, PT, R17, R11, PT ;  /* 0x0000000b1100720c */ /* 0x000fe20003fc4070 */
[----:B------:R-:W-:-:S04]  /*1210*/  IMAD.HI.U32 R15, R4, R20, RZ ;  /* 0x00000014040f7227 */ /* 0x000fc800078e00ff */
[C---:B------:R-:W-:Y:S01]  /*1220*/  IMAD R12, R17.reuse, R13, R18 ;  /* 0x0000000d110c7224 */ /* 0x040fe200078e0212 */
[----:B------:R-:W-:Y:S01]  /*1230*/  IABS R18, R29 ;  /* 0x0000001d00127213 */ /* 0x000fe20000000000 */
[----:B------:R-:W-:Y:S01]  /*1240*/  @!P3 IMAD.IADD R10, R10, 0x1, -R17 ;  /* 0x000000010a0ab824 */ /* 0x000fe200078e0a11 */
[C---:B------:R-:W-:Y:S01]  /*1250*/  ISETP.GT.U32.AND P3, PT, R17.reuse, R0, PT ;  /* 0x000000001100720c */ /* 0x040fe20003f64070 */
[----:B------:R-:W-:Y:S01]  /*1260*/  IMAD R13, R17, R14, R19 ;  /* 0x0000000e110d7224 */ /* 0x000fe200078e0213 */
[----:B------:R-:W-:Y:S01]  /*1270*/  IABS R19, R30 ;  /* 0x0000001e00137213 */ /* 0x000fe20000000000 */
[----:B------:R-:W-:Y:S01]  /*1280*/  IMAD.MOV R15, RZ, RZ, -R15 ;  /* 0x000000ffff0f7224 */ /* 0x000fe200078e0a0f */
[----:B------:R-:W-:Y:S01]  /*1290*/  @!P4 IADD3 R10, -R10, RZ, RZ ;  /* 0x000000ff0a0ac210 */ /* 0x000fe20007ffe1ff */
[----:B------:R-:W-:Y:S01]  /*12a0*/  @!P6 IMAD.IADD R11, R11, 0x1, -R17 ;  /* 0x000000010b0be824 */ /* 0x000fe200078e0a11 */
[C---:B------:R-:W-:Y:S01]  /*12b0*/  ISETP.GT.U32.AND P6, PT, R17.reuse, R12, PT ;  /* 0x0000000c1100720c */ /* 0x040fe20003fc4070 */
[----:B------:R-:W-:Y:S01]  /*12c0*/  IMAD R14, R17, R15, R20 ;  /* 0x0000000f110e7224 */ /* 0x000fe200078e0214 */
[----:B------:R-:W-:Y:S01]  /*12d0*/  IABS R20, R26 ;  /* 0x0000001a00147213 */ /* 0x000fe20000000000 */
[----:B------:R-:W-:-:S04]  /*12e0*/  IMAD.HI.U32 R6, R4, R16, RZ ;  /* 0x0000001004067227 */ /* 0x000fc800078e00ff */
[----:B------:R-:W-:Y:S01]  /*12f0*/  @!P3 IMAD.IADD R0, R0, 0x1, -R17 ;  /* 0x000000010000b824 */ /* 0x000fe200078e0a11 */
[C---:B------:R-:W-:Y:S01]  /*1300*/  ISETP.GT.U32.AND P3, PT, R17.reuse, R13, PT ;  /* 0x0000000d1100720c */ /* 0x040fe20003f64070 */
[----:B------:R-:W-:Y:S01]  /*1310*/  @!P5 IMAD.MOV R11, RZ, RZ, -R11 ;  /* 0x000000ffff0bd224 */ /* 0x000fe200078e0a0b */
[C---:B------:R-:W-:Y:S01]  /*1320*/  ISETP.GT.U32.AND P5, PT, R17.reuse, R14, PT ;  /* 0x0000000e1100720c */ /* 0x040fe20003fa4070 */
[----:B------:R-:W-:Y:S02]  /*1330*/  IMAD.MOV R6, RZ, RZ, -R6 ;  /* 0x000000ffff067224 */ /* 0x000fe400078e0a06 */
[----:B------:R-:W-:Y:S01]  /*1340*/  @!P6 IMAD.IADD R12, R12, 0x1, -R17 ;  /* 0x000000010c0ce824 */ /* 0x000fe200078e0a11 */
[C---:B------:R-:W-:Y:S01]  /*1350*/  ISETP.GT.U32.AND P6, PT, R17.reuse, R0, PT ;  /* 0x000000001100720c */ /* 0x040fe20003fc4070 */
[C---:B------:R-:W-:Y:S02]  /*1360*/  IMAD R6, R17.reuse, R6, R16 ;  /* 0x0000000611067224 */ /* 0x040fe400078e0210 */
[----:B------:R-:W-:Y:S01]  /*1370*/  IMAD.HI.U32 R16, R4, R19, RZ ;  /* 0x0000001304107227 */ /* 0x000fe200078e00ff */
[----:B------:R-:W-:-:S03]  /*1380*/  ISETP.GT.U32.AND P4, PT, R17, R12, PT ;  /* 0x0000000c1100720c */ /* 0x000fc60003f84070 */
[--C-:B------:R-:W-:Y:S02]  /*1390*/  @!P3 IMAD.IADD R13, R13, 0x1, -R17.reuse ;  /* 0x000000010d0db824 */ /* 0x100fe400078e0a11 */
[----:B------:R-:W-:Y:S02]  /*13a0*/  IMAD.MOV R16, RZ, RZ, -R16 ;  /* 0x000000ffff107224 */ /* 0x000fe400078e0a10 */
[--C-:B------:R-:W-:Y:S01]  /*13b0*/  @!P5 IMAD.IADD R14, R14, 0x1, -R17.reuse ;  /* 0x000000010e0ed824 */ /* 0x100fe200078e0a11 */
[C---:B------:R-:W-:Y:S01]  /*13c0*/  ISETP.GT.U32.AND P3, PT, R17.reuse, R13, PT ;  /* 0x0000000d1100720c */ /* 0x040fe20003f64070 */
[----:B------:R-:W-:Y:S01]  /*13d0*/  @!P6 IMAD.IADD R0, R0, 0x1, -R17 ;  /* 0x000000010000e824 */ /* 0x000fe200078e0a11 */
[C---:B------:R-:W-:Y:S01]  /*13e0*/  ISETP.GT.U32.AND P6, PT, R17.reuse, R6, PT ;  /* 0x000000061100720c */ /* 0x040fe20003fc4070 */
[----:B------:R-:W-:Y:S01]  /*13f0*/  IMAD.HI.U32 R15, R4, R18, RZ ;  /* 0x00000012040f7227 */ /* 0x000fe200078e00ff */
[----:B------:R-:W-:Y:S02]  /*1400*/  ISETP.GT.U32.AND P5, PT, R17, R14, PT ;  /* 0x0000000e1100720c */ /* 0x000fe40003fa4070 */
[----:B------:R-:W-:Y:S01]  /*1410*/  @!P4 IADD3 R12, R12, -R17, RZ ;  /* 0x800000110c0cc210 */ /* 0x000fe20007ffe0ff */
[----:B------:R-:W-:-:S02]  /*1420*/  IMAD.MOV.U32 R25, RZ, RZ, R0 ;  /* 0x000000ffff197224 */ /* 0x000fc400078e0000 */
[----:B------:R-:W-:Y:S01]  /*1430*/  IMAD R0, R17, R16, R19 ;  /* 0x0000001011007224 */ /* 0x000fe200078e0213 */
[----:B------:R-:W-:Y:S01]  /*1440*/  IADD3 R16, R252, -0x5, RZ ;  /* 0xfffffffbfc107810 */ /* 0x000fe20007ffe0ff */
[----:B------:R-:W-:Y:S02]  /*1450*/  IMAD.MOV R15, RZ, RZ, -R15 ;  /* 0x000000ffff0f7224 */ /* 0x000fe400078e0a0f */
[----:B------:R-:W-:Y:S01]  /*1460*/  @!P3 IMAD.IADD R13, R13, 0x1, -R17 ;  /* 0x000000010d0db824 */ /* 0x000fe200078e0a11 */
[C---:B------:R-:W-:Y:S01]  /*1470*/  ISETP.GT.U32.AND P3, PT, R17.reuse, R0, PT ;  /* 0x000000001100720c */ /* 0x040fe20003f64070 */
[----:B------:R-:W-:Y:S02]  /*1480*/  IMAD R15, R17, R15, R18 ;  /* 0x0000000f110f7224 */ /* 0x000fe400078e0212 */
[----:B------:R-:W-:Y:S01]  /*1490*/  @!P1 IMAD.MOV R25, RZ, RZ, -R25 ;  /* 0x000000ffff199224 */ /* 0x000fe200078e0a19 */
[----:B------:R-:W-:Y:S01]  /*14a0*/  ISETP.GE.AND P1, PT, R23, RZ, PT ;  /* 0x000000ff1700720c */ /* 0x000fe20003f26270 */
[----:B------:R-:W-:Y:S01]  /*14b0*/  @!P6 IMAD.IADD R6, R6, 0x1, -R17 ;  /* 0x000000010606e824 */ /* 0x000fe200078e0a11 */
[----:B------:R-:W-:Y:S01]  /*14c0*/  ISETP.GE.AND P6, PT, R27, RZ, PT ;  /* 0x000000ff1b00720c */ /* 0x000fe20003fc6270 */
[----:B------:R-:W-:Y:S01]  /*14d0*/  IMAD.HI.U32 R4, R4, R20, RZ ;  /* 0x0000001404047227 */ /* 0x000fe200078e00ff */
[----:B------:R-:W-:-:S03]  /*14e0*/  ISETP.GT.U32.AND P4, PT, R17, R15, PT ;  /* 0x0000000f1100720c */ /* 0x000fc60003f84070 */
[----:B------:R-:W-:Y:S01]  /*14f0*/  @!P0 IMAD.MOV R2, RZ, RZ, -R2 ;  /* 0x000000ffff028224 */ /* 0x000fe200078e0a02 */
[----:B------:R-:W-:Y:S01]  /*1500*/  ISETP.GE.AND P0, PT, R21, RZ, PT ;  /* 0x000000ff1500720c */ /* 0x000fe20003f06270 */
[----:B------:R-:W-:Y:S01]  /*1510*/  @!P5 IMAD.IADD R14, R14, 0x1, -R17 ;  /* 0x000000010e0ed824 */ /* 0x000fe200078e0a11 */
[----:B------:R-:W-:Y:S01]  /*1520*/  MOV R21, R12 ;  /* 0x0000000c00157202 */ /* 0x000fe20000000f00 */
[----:B------:R-:W-:Y:S02]  /*1530*/  IMAD.MOV R4, RZ, RZ, -R4 ;  /* 0x000000ffff047224 */ /* 0x000fe400078e0a04 */
[----:B------:R-:W-:Y:S02]  /*1540*/  IMAD.MOV.U32 R23, RZ, RZ, R13 ;  /* 0x000000ffff177224 */ /* 0x000fe400078e000d */
[----:B------:R-:W-:Y:S01]  /*1550*/  @!P3 IMAD.IADD R0, R0, 0x1, -R17 ;  /* 0x000000010000b824 */ /* 0x000fe200078e0a11 */
[----:B------:R-:W-:Y:S01]  /*1560*/  ISETP.GE.U32.AND P3, PT, R16, 0x7fffffbc, PT ;  /* 0x7fffffbc1000780c */ /* 0x000fe20003f66070 */
[----:B------:R-:W-:Y:S01]  /*1570*/  IMAD.MOV.U32 R27, RZ, RZ, R14 ;  /* 0x000000ffff1b7224 */ /* 0x000fe200078e000e */
[----:B------:R-:W-:Y:S01]  /*1580*/  @!P1 IADD3 R23, -R23, RZ, RZ ;  /* 0x000000ff17179210 */ /* 0x000fe20007ffe1ff */
[----:B------:R-:W-:Y:S01]  /*1590*/  IMAD R12, R22, c[0x0][0x184], RZ ;  /* 0x00006100160c7a24 */ /* 0x000fe200078e02ff */
[C---:B------:R-:W-:Y:S01]  /*15a0*/  ISETP.GT.U32.AND P1, PT, R17.reuse, R0, PT ;  /* 0x000000001100720c */ /* 0x040fe20003f24070 */
[C---:B------:R-:W-:Y:S01]  /*15b0*/  IMAD R4, R17.reuse, R4, R20 ;  /* 0x0000000411047224 */ /* 0x040fe200078e0214 */
[----:B------:R-:W-:Y:S01]  /*15c0*/  IADD3 R20, R252, -0x1d, RZ ;  /* 0xffffffe3fc147810 */ /* 0x000fe20007ffe0ff */
[----:B------:R-:W-:Y:S01]  /*15d0*/  @!P6 IMAD.MOV R27, RZ, RZ, -R27 ;  /* 0x000000ffff1be224 */ /* 0x000fe200078e0a1b */
[----:B------:R-:W-:Y:S01]  /*15e0*/  LEA R186, P6, R12, c[0x0][0x160], 0x2 ;  /* 0x000058000cba7a11 */ /* 0x000fe200078c10ff */
[----:B------:R-:W-:Y:S01]  /*15f0*/  IMAD R13, R24, c[0x0][0x184], RZ ;  /* 0x00006100180d7a24 */ /* 0x000fe200078e02ff */
[----:B------:R-:W-:Y:S01]  /*1600*/  ISETP.GT.U32.AND P5, PT, R17, R4, PT ;  /* 0x000000041100720c */ /* 0x000fe20003fa4070 */
[----:B------:R-:W-:Y:S01]  /*1610*/  @!P4 IMAD.IADD R15, R15, 0x1, -R17 ;  /* 0x000000010f0fc824 */ /* 0x000fe200078e0a11 */
[----:B------:R-:W-:Y:S01]  /*1620*/  LEA.HI.X.SX32 R187, R12, c[0x0][0x164], 0x2, P6 ;  /* 0x000059000cbb7a11 */ /* 0x000fe200030f16ff */
[----:B------:R-:W-:Y:S01]  /*1630*/  @!P0 IMAD.MOV R21, RZ, RZ, -R21 ;  /* 0x000000ffff158224 */ /* 0x000fe200078e0a15 */
[----:B------:R-:W-:-:S02]  /*1640*/  LEA R182, P6, R13, c[0x0][0x160], 0x2 ;  /* 0x000058000db67a11 */ /* 0x000fc400078c10ff */
[C---:B------:R-:W-:Y:S01]  /*1650*/  ISETP.GT.U32.AND P0, PT, R17.reuse, R6, PT ;  /* 0x000000061100720c */ /* 0x040fe20003f04070 */
[----:B------:R-:W-:Y:S01]  /*1660*/  @!P1 IMAD.IADD R0, R0, 0x1, -R17 ;  /* 0x0000000100009824 */ /* 0x000fe200078e0a11 */
[----:B------:R-:W-:Y:S01]  /*1670*/  ISETP.GT.U32.AND P4, PT, R17, R15, PT ;  /* 0x0000000f1100720c */ /* 0x000fe20003f84070 */
[----:B------:R1:W-:Y:S01]  /*1680*/  LDGSTS.E [R56], [R186.64], !P2 ;  /* 0x00000000ba387fae */ /* 0x0003e2000d121848 */
[----:B------:R-:W-:Y:S01]  /*1690*/  LEA.HI.X.SX32 R183, R13, c[0x0][0x164], 0x2, P6 ;  /* 0x000059000db77a11 */ /* 0x000fe200030f16ff */
[----:B------:R-:W-:Y:S01]  /*16a0*/  IMAD.WIDE R60, R185, 0x4, R186 ;  /* 0x00000004b93c7825 */ /* 0x000fe200078e02ba */
[----:B------:R-:W-:Y:S02]  /*16b0*/  ISETP.GE.AND P6, PT, R30, RZ, PT ;  /* 0x000000ff1e00720c */ /* 0x000fe40003fc6270 */
[----:B------:R-:W-:Y:S01]  /*16c0*/  MOV R51, R0 ;  /* 0x0000000000337202 */ /* 0x000fe20000000f00 */
[--C-:B------:R-:W-:Y:S01]  /*16d0*/  @!P5 IMAD.IADD R4, R4, 0x1, -R17.reuse ;  /* 0x000000010404d824 */ /* 0x100fe200078e0a11 */
[C---:B------:R-:W-:Y:S01]  /*16e0*/  IADD3 R12, R252.reuse, -0x9, RZ ;  /* 0xfffffff7fc0c7810 */ /* 0x040fe20007ffe0ff */
[----:B------:R1:W-:Y:S01]  /*16f0*/  LDGSTS.E [R56+0x400], [R182.64], !P2 ;  /* 0x00400000b6387fae */ /* 0x0003e2000d121848 */
[----:B------:R-:W-:Y:S01]  /*1700*/  IADD3 R0, R252, -0x15, RZ ;  /* 0xffffffebfc007810 */ /* 0x000fe20007ffe0ff */
[--C-:B------:R-:W-:Y:S01]  /*1710*/  @!P0 IMAD.IADD R6, R6, 0x1, -R17.reuse ;  /* 0x0000000106068824 */ /* 0x100fe200078e0a11 */
[----:B------:R-:W-:Y:S01]  /*1720*/  ISETP.GT.U32.AND P5, PT, R17, R4, PT ;  /* 0x000000041100720c */ /* 0x000fe20003fa4070 */
[----:B------:R-:W-:Y:S01]  /*1730*/  @!P4 IMAD.IADD R15, R15, 0x1, -R17 ;  /* 0x000000010f0fc824 */ /* 0x000fe200078e0a11 */
[----:B------:R-:W-:Y:S01]  /*1740*/  ISETP.GE.AND P0, PT, R28, RZ, PT ;  /* 0x000000ff1c00720c */ /* 0x000fe20003f06270 */
[----:B------:R-:W-:Y:S01]  /*1750*/  IMAD.WIDE R184, R185, 0x4, R182 ;  /* 0x00000004b9b87825 */ /* 0x000fe200078e02b6 */
[----:B------:R-:W-:Y:S01]  /*1760*/  ISETP.GE.AND P4, PT, R29, RZ, PT ;  /* 0x000000ff1d00720c */ /* 0x000fe20003f86270 */
[----:B------:R2:W-:Y:S01]  /*1770*/  LDGSTS.E [R56+0x2000], [R60.64], !P3 ;  /* 0x020000003c387fae */ /* 0x0005e2000d921848 */
[----:B------:R-:W-:Y:S01]  /*1780*/  ISETP.GE.U32.AND P1, PT, R12, 0x7fffffb8, PT ;  /* 0x7fffffb80c00780c */ /* 0x000fe20003f26070 */
[----:B------:R-:W-:Y:S01]  /*1790*/  @!P6 IMAD.MOV R51, RZ, RZ, -R51 ;  /* 0x000000ffff33e224 */ /* 0x000fe200078e0a33 */
[----:B------:R-:W-:Y:S01]  /*17a0*/  ISETP.GE.AND P6, PT, R26, RZ, PT ;  /* 0x000000ff1a00720c */ /* 0x000fe20003fc6270 */
[----:B------:R-:W-:Y:S01]  /*17b0*/  IMAD.MOV.U32 R35, RZ, RZ, R15 ;  /* 0x000000ffff237224 */ /* 0x000fe200078e000f */
[C---:B------:R-:W-:Y:S01]  /*17c0*/  IADD3 R12, R252.reuse, -0xd, RZ ;  /* 0xfffffff3fc0c7810 */ /* 0x040fe20007ffe0ff */
[C---:B------:R-:W-:Y:S01]  /*17d0*/  IMAD.WIDE R194, R189.reuse, 0x4, R186 ;  /* 0x00000004bdc27825 */ /* 0x040fe200078e02ba */
[----:B------:R-:W-:Y:S01]  /*17e0*/  IADD3 R13, R252, -0x11, RZ ;  /* 0xffffffeffc0d7810 */ /* 0x000fe20007ffe0ff */
[----:B------:R1:W-:Y:S01]  /*17f0*/  LDGSTS.E [R56+0x2400], [R184.64], !P3 ;  /* 0x02400000b8387fae */ /* 0x0003e2000d921848 */
[----:B------:R-:W-:Y:S01]  /*1800*/  ISETP.GE.U32.AND P2, PT, R0, 0x7fffffac, PT ;  /* 0x7fffffac0000780c */ /* 0x000fe20003f46070 */
[----:B------:R-:W-:Y:S01]  /*1810*/  @!P5 IMAD.IADD R4, R4, 0x1, -R17 ;  /* 0x000000010404d824 */ /* 0x000fe200078e0a11 */
[----:B------:R-:W-:Y:S01]  /*1820*/  ISETP.NE.AND P5, PT, RZ, c[0x0][0x17c], PT ;  /* 0x00005f00ff007a0c */ /* 0x000fe20003fa5270 */
[----:B------:R-:W-:Y:S01]  /*1830*/  @!P0 IMAD.MOV R6, RZ, RZ, -R6 ;  /* 0x000000ffff068224 */ /* 0x000fe200078e0a06 */
[----:B------:R-:W-:Y:S01]  /*1840*/  ISETP.GE.U32.AND P0, PT, R12, 0x7fffffb4, PT ;  /* 0x7fffffb40c00780c */ /* 0x000fe20003f06070 */
[----:B------:R-:W-:Y:S01]  /*1850*/  @!P4 IMAD.MOV R35, RZ, RZ, -R35 ;  /* 0x000000ffff23c224 */ /* 0x000fe200078e0a23 */
[----:B------:R-:W-:Y:S01]  /*1860*/  IADD3 R12, R252, -0x19, RZ ;  /* 0xffffffe7fc0c7810 */ /* 0x000fe20007ffe0ff */
[----:B------:R-:W-:Y:S01]  /*1870*/  IMAD.WIDE R188, R189, 0x4, R182 ;  /* 0x00000004bdbc7825 */ /* 0x000fe200078e02b6 */
[----:B------:R-:W-:Y:S01]  /*1880*/  LOP3.LUT R0, RZ, c[0x0][0x17c], RZ, 0x33, !PT ;  /* 0x00005f00ff007a12 */ /* 0x000fe200078e33ff */
[----:B------:R1:W-:Y:S01]  /*1890*/  LDGSTS.E [R56+0x4000], [R194.64], !P1 ;  /* 0x04000000c2387fae */ /* 0x0003e2000c921848 */
[----:B------:R-:W-:Y:S01]  /*18a0*/  @!P6 IADD3 R4, -R4, RZ, RZ ;  /* 0x000000ff0404e210 */ /* 0x000fe20007ffe1ff */
[----:B------:R-:W-:Y:S01]  /*18b0*/  IMAD.WIDE R190, R193, 0x4, R186 ;  /* 0x00000004c1be7825 */ /* 0x000fe200078e02ba */
[----:B------:R-:W-:Y:S01]  /*18c0*/  ISETP.GE.U32.AND P4, PT, R13, 0x7fffffb0, PT ;  /* 0x7fffffb00d00780c */ /* 0x000fe20003f86070 */
[----:B------:R1:W-:Y:S01]  /*18d0*/  LDGSTS.E [R56+0x4400], [R188.64], !P1 ;  /* 0x04400000bc387fae */ /* 0x0003e2000c921848 */
[----:B------:R-:W-:Y:S01]  /*18e0*/  ISETP.GE.U32.AND P6, PT, R12, 0x7fffffa8, PT ;  /* 0x7fffffa80c00780c */ /* 0x000fe20003fc6070 */
[----:B------:R-:W-:Y:S01]  /*18f0*/  IMAD.WIDE R192, R193, 0x4, R182 ;  /* 0x00000004c1c07825 */ /* 0x000fe200078e02b6 */
[C---:B------:R-:W-:Y:S01]  /*1900*/  SEL R16, R0.reuse, R5, !P5 ;  /* 0x0000000500107207 */ /* 0x040fe20006800000 */
[----:B------:R1:W-:Y:S01]  /*1910*/  LDGSTS.E [R56+0x6000], [R190.64], !P0 ;  /* 0x06000000be387fae */ /* 0x0003e2000c121848 */
[C---:B------:R-:W-:Y:S01]  /*1920*/  SEL R15, R0.reuse, R7, !P5 ;  /* 0x00000007000f7207 */ /* 0x040fe20006800000 */
[C---:B------:R-:W-:Y:S01]  /*1930*/  IMAD.WIDE R206, R197.reuse, 0x4, R186 ;  /* 0x00000004c5ce7825 */ /* 0x040fe200078e02ba */
[C---:B------:R-:W-:Y:S01]  /*1940*/  SEL R14, R0.reuse, R8, !P5 ;  /* 0x00000008000e7207 */ /* 0x040fe20006800000 */
[----:B------:R1:W-:Y:S01]  /*1950*/  LDGSTS.E [R56+0x6400], [R192.64], !P0 ;  /* 0x06400000c0387fae */ /* 0x0003e2000c121848 */
[C---:B------:R-:W-:Y:S01]  /*1960*/  SEL R13, R0.reuse, R9, !P5 ;  /* 0x00000009000d7207 */ /* 0x040fe20006800000 */
        /* <DEDUP_REMOVED lines=23> */
[----:B------:R-:W-:Y:S01]  /*1ae0*/  SEL R0, R0, R4, !P5 ;  /* 0x0000000400007207 */ /* 0x000fe20006800000 */
[----:B------:R-:W-:Y:S01]  /*1af0*/  IMAD.WIDE R212, R213, 0x4, R182 ;  /* 0x00000004d5d47825 */ /* 0x000fe200078e02b6 */
[----:B------:R-:W-:-:S02]  /*1b00*/  ISETP.GE.U32.AND P5, PT, R20, 0x7fffffa4, PT ;  /* 0x7fffffa41400780c */ /* 0x000fc40003fa6070 */
[----:B------:R-:W-:Y:S01]  /*1b10*/  LOP3.LUT R3, R56, 0x20, RZ, 0x3c, !PT ;  /* 0x0000002038037812 */ /* 0x000fe200078e3cff */
[----:B------:R3:W-:Y:S01]  /*1b20*/  STL [R1+0x38], R0 ;  /* 0x0000380001007387 */ /* 0x0007e20000100800 */
[C---:B------:R-:W-:Y:S01]  /*1b30*/  IMAD.WIDE R222, R217.reuse, 0x4, R186 ;  /* 0x00000004d9de7825 */ /* 0x040fe200078e02ba */
[----:B------:R-:W-:Y:S02]  /*1b40*/  IADD3 R2, R252, -0x1a, RZ ;  /* 0xffffffe6fc027810 */ /* 0x000fe40007ffe0ff */
[----:B------:R2:W-:Y:S01]  /*1b50*/  STL.64 [R1+0x4b0], R60 ;  /* 0x0004b03c01007387 */ /* 0x0005e20000100a00 */
[----:B------:R-:W-:-:S03]  /*1b60*/  IMAD.WIDE R216, R217, 0x4, R182 ;  /* 0x00000004d9d87825 */ /* 0x000fc600078e02b6 */
[----:B------:R-:W-:Y:S01]  /*1b70*/  STL.64 [R1+0x4b8], R184 ;  /* 0x0004b8b801007387 */ /* 0x000fe20000100a00 */
[C---:B------:R-:W-:Y:S01]  /*1b80*/  IMAD.WIDE R218, R221.reuse, 0x4, R186 ;  /* 0x00000004ddda7825 */ /* 0x040fe200078e02ba */
[----:B---3--:R-:W-:Y:S02]  /*1b90*/  IADD3 R0, R252, -0x21, RZ ;  /* 0xffffffdffc007810 */ /* 0x008fe40007ffe0ff */
[----:B------:R1:W-:Y:S01]  /*1ba0*/  LDGSTS.E [R56+0xe000], [R210.64], !P5 ;  /* 0x0e000000d2387fae */ /* 0x0003e2000e921848 */
[----:B------:R-:W-:Y:S01]  /*1bb0*/  IMAD.WIDE R220, R221, 0x4, R182 ;  /* 0x00000004dddc7825 */ /* 0x000fe200078e02b6 */
[----:B------:R-:W-:Y:S02]  /*1bc0*/  ISETP.GE.U32.AND P3, PT, R0, 0x7fffffa0, PT ;  /* 0x7fffffa00000780c */ /* 0x000fe40003f66070 */
[----:B------:R-:W-:Y:S01]  /*1bd0*/  IADD3 R0, R252, -0x25, RZ ;  /* 0xffffffdbfc007810 */ /* 0x000fe20007ffe0ff */
[----:B------:R1:W-:Y:S01]  /*1be0*/  LDGSTS.E [R56+0xe400], [R212.64], !P5 ;  /* 0x0e400000d4387fae */ /* 0x0003e2000e921848 */
[----:B------:R-:W-:-:S02]  /*1bf0*/  IMAD.WIDE R230, R225, 0x4, R186 ;  /* 0x00000004e1e67825 */ /* 0x000fc400078e02ba */
[----:B------:R-:W-:Y:S01]  /*1c00*/  ISETP.GE.U32.AND P1, PT, R0, 0x7fffff9c, PT ;  /* 0x7fffff9c0000780c */ /* 0x000fe20003f26070 */
[----:B------:R-:W-:Y:S01]  /*1c10*/  STL.64 [R1+0x4a0], R194 ;  /* 0x0004a0c201007387 */ /* 0x000fe20000100a00 */
[----:B------:R-:W-:Y:S01]  /*1c20*/  IADD3 R0, R252, -0x29, RZ ;  /* 0xffffffd7fc007810 */ /* 0x000fe20007ffe0ff */
[----:B------:R-:W-:Y:S02]  /*1c30*/  IMAD.WIDE R224, R225, 0x4, R182 ;  /* 0x00000004e1e07825 */ /* 0x000fe400078e02b6 */
[----:B------:R-:W-:Y:S01]  /*1c40*/  STL.64 [R1+0x4c0], R188 ;  /* 0x0004c0bc01007387 */ /* 0x000fe20000100a00 */
[----:B------:R-:W-:Y:S01]  /*1c50*/  ISETP.GE.U32.AND P0, PT, R0, 0x7fffff98, PT ;  /* 0x7fffff980000780c */ /* 0x000fe20003f06070 */
[C---:B------:R-:W-:Y:S01]  /*1c60*/  IMAD.WIDE R226, R229.reuse, 0x4, R186 ;  /* 0x00000004e5e27825 */ /* 0x040fe200078e02ba */
[----:B------:R-:W-:Y:S01]  /*1c70*/  IADD3 R0, R252, -0x2d, RZ ;  /* 0xffffffd3fc007810 */ /* 0x000fe20007ffe0ff */
[----:B------:R1:W-:Y:S02]  /*1c80*/  LDGSTS.E [R56+0x10000], [R222.64], !P3 ;  /* 0x10000000de387fae */ /* 0x0003e4000d921848 */
[----:B------:R-:W-:Y:S01]  /*1c90*/  IMAD.WIDE R228, R229, 0x4, R182 ;  /* 0x00000004e5e47825 */ /* 0x000fe200078e02b6 */
[----:B------:R-:W-:Y:S01]  /*1ca0*/  ISETP.GE.U32.AND P4, PT, R0, 0x7fffff94, PT ;  /* 0x7fffff940000780c */ /* 0x000fe20003f86070 */
[----:B------:R1:W-:Y:S01]  /*1cb0*/  LDGSTS.E [R56+0x10400], [R216.64], !P3 ;  /* 0x10400000d8387fae */ /* 0x0003e2000d921848 */
[----:B------:R-:W-:Y:S01]  /*1cc0*/  IADD3 R0, R252, -0x31, RZ ;  /* 0xffffffcffc007810 */ /* 0x000fe20007ffe0ff */
[----:B------:R-:W-:-:S02]  /*1cd0*/  IMAD.WIDE R238, R233, 0x4, R186 ;  /* 0x00000004e9ee7825 */ /* 0x000fc400078e02ba */
[----:B------:R1:W-:Y:S01]  /*1ce0*/  LDGSTS.E [R56+0x12000], [R218.64], !P1 ;  /* 0x12000000da387fae */ /* 0x0003e2000c921848 */
[----:B------:R-:W-:Y:S01]  /*1cf0*/  ISETP.GE.U32.AND P2, PT, R0, 0x7fffff90, PT ;  /* 0x7fffff900000780c */ /* 0x000fe20003f46070 */
[----:B------:R-:W-:Y:S01]  /*1d00*/  IMAD.WIDE R232, R233, 0x4, R182 ;  /* 0x00000004e9e87825 */ /* 0x000fe200078e02b6 */
[----:B------:R-:W-:Y:S01]  /*1d10*/  IADD3 R0, R252, -0x35, RZ ;  /* 0xffffffcbfc007810 */ /* 0x000fe20007ffe0ff */
[----:B------:R1:W-:Y:S02]  /*1d20*/  LDGSTS.E [R56+0x12400], [R220.64], !P1 ;  /* 0x12400000dc387fae */ /* 0x0003e4000c921848 */
[C---:B------:R-:W-:Y:S01]  /*1d30*/  IMAD.WIDE R234, R237.reuse, 0x4, R186 ;  /* 0x00000004edea7825 */ /* 0x040fe200078e02ba */
[----:B------:R-:W-:Y:S01]  /*1d40*/  ISETP.GE.U32.AND P6, PT, R0, 0x7fffff8c, PT ;  /* 0x7fffff8c0000780c */ /* 0x000fe20003fc6070 */
[----:B------:R1:W-:Y:S01]  /*1d50*/  LDGSTS.E [R56+0x14000], [R230.64], !P0 ;  /* 0x14000000e6387fae */ /* 0x0003e2000c121848 */
[----:B------:R-:W-:Y:S01]  /*1d60*/  IADD3 R0, R252, -0x39, RZ ;  /* 0xffffffc7fc007810 */ /* 0x000fe20007ffe0ff */
[----:B------:R-:W-:-:S02]  /*1d70*/  IMAD.WIDE R236, R237, 0x4, R182 ;  /* 0x00000004edec7825 */ /* 0x000fc400078e02b6 */
[----:B------:R1:W-:Y:S01]  /*1d80*/  LDGSTS.E [R56+0x14400], [R224.64], !P0 ;  /* 0x14400000e0387fae */ /* 0x0003e2000c121848 */
        /* <DEDUP_REMOVED lines=33> */
[----:B------:R1:W-:Y:S01]  /*1fa0*/  LDGSTS.E [R56+0x1e400], [R244.64], !P3 ;  /* 0x1e400000f4387fae */ /* 0x0003e2000d921848 */
[----:B------:R-:W-:Y:S01]  /*1fb0*/  ISETP.GE.U32.AND P3, PT, R2, 0x7fffffa7, PT ;  /* 0x7fffffa70200780c */ /* 0x000fe20003f66070 */
[C---:B------:R-:W-:Y:S01]  /*1fc0*/  IMAD.WIDE R128, R131.reuse, 0x4, R186 ;  /* 0x0000000483807825 */ /* 0x040fe200078e02ba */
[----:B------:R-:W-:Y:S01]  /*1fd0*/  ISETP.GE.U32.AND P5, PT, R0, 0x7fffffab, PT ;  /* 0x7fffffab0000780c */ /* 0x000fe20003fa6070 */
[----:B------:R3:W-:Y:S01]  /*1fe0*/  LDGSTS.E [R3+0x800], [R248.64], !P1 ;  /* 0x00800000f8037fae */ /* 0x0007e2000c921848 */
[----:B------:R-:W-:Y:S01]  /*1ff0*/  IADD3 R0, R252, -0x1e, RZ ;  /* 0xffffffe2fc007810 */ /* 0x000fe20007ffe0ff */
[----:B------:R-:W-:Y:S01]  /*2000*/  IMAD.WIDE R130, R131, 0x4, R182 ;  /* 0x0000000483827825 */ /* 0x000fe200078e02b6 */
[----:B------:R-:W-:Y:S01]  /*2010*/  LOP3.LUT R2, R56, 0x40, RZ, 0x3c, !PT ;  /* 0x0000004038027812 */ /* 0x000fe200078e3cff */
[----:B------:R3:W-:Y:S01]  /*2020*/  LDGSTS.E [R3+0xc00], [R46.64], !P1 ;  /* 0x00c000002e037fae */ /* 0x0007e2000c921848 */
[----:B------:R-:W-:Y:S01]  /*2030*/  ISETP.GE.U32.AND P1, PT, R0, 0x7fffffa3, PT ;  /* 0x7fffffa30000780c */ /* 0x000fe20003f26070 */
[C---:B------:R-:W-:Y:S01]  /*2040*/  IMAD.WIDE R132, R135.reuse, 0x4, R186 ;  /* 0x0000000487847825 */ /* 0x040fe200078e02ba */
[----:B------:R-:W-:Y:S01]  /*2050*/  IADD3 R0, R252, -0x22, RZ ;  /* 0xffffffdefc007810 */ /* 0x000fe20007ffe0ff */
[----:B------:R3:W-:Y:S02]  /*2060*/  LDGSTS.E [R3+0x2800], [R44.64], !P0 ;  /* 0x028000002c037fae */ /* 0x0007e4000c121848 */
[----:B------:R-:W-:-:S02]  /*2070*/  IMAD.WIDE R134, R135, 0x4, R182 ;  /* 0x0000000487867825 */ /* 0x000fc400078e02b6 */
[----:B------:R3:W-:Y:S01]  /*2080*/  LDGSTS.E [R3+0x2c00], [R122.64], !P0 ;  /* 0x02c000007a037fae */ /* 0x0007e2000c121848 */
[----:B------:R-:W-:Y:S01]  /*2090*/  ISETP.GE.U32.AND P0, PT, R0, 0x7fffff9f, PT ;  /* 0x7fffff9f0000780c */ /* 0x000fe20003f06070 */
[C---:B------:R-:W-:Y:S01]  /*20a0*/  IMAD.WIDE R136, R139.reuse, 0x4, R186 ;  /* 0x000000048b887825 */ /* 0x040fe200078e02ba */
[----:B------:R-:W-:Y:S01]  /*20b0*/  IADD3 R0, R252, -0x26, RZ ;  /* 0xffffffdafc007810 */ /* 0x000fe20007ffe0ff */
[----:B------:R3:W-:Y:S02]  /*20c0*/  LDGSTS.E [R3+0x4800], [R124.64], !P4 ;  /* 0x048000007c037fae */ /* 0x0007e4000e121848 */
[----:B------:R-:W-:Y:S02]  /*20d0*/  IMAD.WIDE R138, R139, 0x4, R182 ;  /* 0x000000048b8a7825 */ /* 0x000fe400078e02b6 */
        /* <DEDUP_REMOVED lines=74> */
[----:B------:R-:W-:Y:S01]  /*2580*/  IMAD R23, R203, 0xa, RZ ;  /* 0x0000000acb177824 */ /* 0x000fe200078e02ff */
[----:B------:R-:W-:Y:S01]  /*2590*/  IADD3 R0, R252, -0x1b, RZ ;  /* 0xffffffe5fc007810 */ /* 0x000fe20007ffe0ff */
[----:B------:R3:W-:Y:S01]  /*25a0*/  LDGSTS.E [R3+0x1e800], [R176.64], !P0 ;  /* 0x1e800000b0037fae */ /* 0x0007e2000c121848 */
[----:B------:R-:W-:-:S03]  /*25b0*/  IMAD.WIDE R36, R67, 0x4, R186 ;  /* 0x0000000443247825 */ /* 0x000fc600078e02ba */
[----:B------:R3:W-:Y:S01]  /*25c0*/  LDGSTS.E [R3+0x1ec00], [R178.64], !P0 ;  /* 0x1ec00000b2037fae */ /* 0x0007e2000c121848 */
[----:B------:R-:W-:Y:S01]  /*25d0*/  ISETP.GE.U32.AND P0, PT, R0, 0x7fffffa6, PT ;  /* 0x7fffffa60000780c */ /* 0x000fe20003f06070 */
[C---:B------:R-:W-:Y:S01]  /*25e0*/  IMAD.WIDE R28, R23.reuse, 0x4, R186 ;  /* 0x00000004171c7825 */ /* 0x040fe200078e02ba */
[----:B------:R-:W-:Y:S01]  /*25f0*/  IADD3 R0, R252, -0x1f, RZ ;  /* 0xffffffe1fc007810 */ /* 0x000fe20007ffe0ff */
[----:B------:R4:W-:Y:S02]  /*2600*/  LDGSTS.E [R2+0x1000], [R180.64], !P4 ;  /* 0x01000000b4027fae */ /* 0x0009e4000e121848 */
[--C-:B------:R-:W-:Y:S02]  /*2610*/  IMAD.WIDE R22, R23, 0x4, R182.reuse ;  /* 0x0000000417167825 */ /* 0x100fe400078e02b6 */
[----:B------:R4:W-:Y:S01]  /*2620*/  LDGSTS.E [R2+0x1400], [R42.64], !P4 ;  /* 0x014000002a027fae */ /* 0x0009e2000e121848 */
[----:B------:R-:W-:Y:S01]  /*2630*/  ISETP.GE.U32.AND P4, PT, R0, 0x7fffffa2, PT ;  /* 0x7fffffa20000780c */ /* 0x000fe20003f86070 */
[----:B------:R-:W-:Y:S01]  /*2640*/  IMAD.WIDE R66, R67, 0x4, R182 ;  /* 0x0000000443427825 */ /* 0x000fe200078e02b6 */
[----:B------:R-:W-:Y:S01]  /*2650*/  IADD3 R0, R252, -0x23, RZ ;  /* 0xffffffddfc007810 */ /* 0x000fe20007ffe0ff */
[----:B------:R4:W-:Y:S02]  /*2660*/  LDGSTS.E [R2+0x3000], [R40.64], !P2 ;  /* 0x0300000028027fae */ /* 0x0009e4000d121848 */
[----:B------:R-:W-:-:S02]  /*2670*/  IMAD.WIDE R68, R71, 0x4, R186 ;  /* 0x0000000447447825 */ /* 0x000fc400078e02ba */
[----:B------:R4:W-:Y:S01]  /*2680*/  LDGSTS.E [R2+0x3400], [R38.64], !P2 ;  /* 0x0340000026027fae */ /* 0x0009e2000d121848 */
[----:B------:R-:W-:Y:S01]  /*2690*/  ISETP.GE.U32.AND P2, PT, R0, 0x7fffff9e, PT ;  /* 0x7fffff9e0000780c */ /* 0x000fe20003f46070 */
[----:B------:R-:W-:Y:S01]  /*26a0*/  IMAD.WIDE R70, R71, 0x4, R182 ;  /* 0x0000000447467825 */ /* 0x000fe200078e02b6 */
[----:B------:R-:W-:Y:S01]  /*26b0*/  IADD3 R0, R252, -0x27, RZ ;  /* 0xffffffd9fc007810 */ /* 0x000fe20007ffe0ff */
[----:B------:R4:W-:Y:S02]  /*26c0*/  LDGSTS.E [R2+0x5000], [R28.64], !P6 ;  /* 0x050000001c027fae */ /* 0x0009e4000f121848 */
[C---:B------:R-:W-:Y:S02]  /*26d0*/  IMAD.WIDE R72, R75.reuse, 0x4, R186 ;  /* 0x000000044b487825 */ /* 0x040fe400078e02ba */
        /* <DEDUP_REMOVED lines=77> */
[----:B------:R-:W-:-:S02]  /*2bb0*/  IMAD R11, R203, 0xb, RZ ;  /* 0x0000000bcb0b7824 */ /* 0x000fc400078e02ff */
[----:B------:R4:W-:Y:S01]  /*2bc0*/  LDGSTS.E [R2+0x1f400], [R114.64], !P2 ;  /* 0x1f40000072027fae */ /* 0x0009e2000d121848 */
[----:B------:R-:W-:Y:S01]  /*2bd0*/  ISETP.GE.U32.AND P2, PT, R0, 0x7fffffa5, PT ;  /* 0x7fffffa50000780c */ /* 0x000fe20003f46070 */
[----:B------:R-:W-:Y:S01]  /*2be0*/  IMAD.WIDE R20, R11, 0x4, R186 ;  /* 0x000000040b147825 */ /* 0x000fe200078e02ba */
[----:B------:R-:W-:Y:S01]  /*2bf0*/  IADD3 R0, R252, -0x20, RZ ;  /* 0xffffffe0fc007810 */ /* 0x000fe20007ffe0ff */
[----:B------:R1:W-:Y:S02]  /*2c00*/  LDGSTS.E [R57+0x1800], [R116.64], !P6 ;  /* 0x0180000074397fae */ /* 0x0003e4000f121848 */
[----:B------:R-:W-:Y:S02]  /*2c10*/  IMAD R7, R203, 0xf, RZ ;  /* 0x0000000fcb077824 */ /* 0x000fe400078e02ff */
        /* <DEDUP_REMOVED lines=11> */
[----:B---3--:R-:W-:Y:S02]  /*2cd0*/  IMAD R3, R203, 0x13, RZ ;  /* 0x00000013cb037824 */ /* 0x008fe400078e02ff */
[----:B------:R3:W-:Y:S01]  /*2ce0*/  LDGSTS.E [R57+0x5c00], [R10.64], !P3 ;  /* 0x05c000000a397fae */ /* 0x0007e2000d921848 */
[----:B------:R-:W-:Y:S01]  /*2cf0*/  ISETP.GE.U32.AND P3, PT, R0, 0x7fffff99, PT ;  /* 0x7fffff990000780c */ /* 0x000fe20003f66070 */
[C---:B------:R-:W-:Y:S01]  /*2d00*/  IMAD.WIDE R4, R3.reuse, 0x4, R186 ;  /* 0x0000000403047825 */ /* 0x040fe200078e02ba */
[----:B------:R-:W-:Y:S01]  /*2d10*/  IADD3 R0, R252, -0x2c, RZ ;  /* 0xffffffd4fc007810 */ /* 0x000fe20007ffe0ff */
[----:B------:R3:W-:Y:S02]  /*2d20*/  LDGSTS.E [R57+0x7800], [R8.64], !P1 ;  /* 0x0780000008397fae */ /* 0x0007e4000c921848 */
[----:B----4-:R-:W-:-:S02]  /*2d30*/  IMAD.WIDE R2, R3, 0x4, R182 ;  /* 0x0000000403027825 */ /* 0x010fc400078e02b6 */
[----:B------:R3:W-:Y:S01]  /*2d40*/  LDGSTS.E [R57+0x7c00], [R6.64], !P1 ;  /* 0x07c0000006397fae */ /* 0x0007e2000c921848 */
[----:B------:R-:W-:Y:S01]  /*2d50*/  ISETP.GE.U32.AND P1, PT, R0, 0x7fffff95, PT ;  /* 0x7fffff950000780c */ /* 0x000fe20003f26070 */
[C---:B------:R-:W-:Y:S01]  /*2d60*/  IMAD.WIDE R48, R251.reuse, 0x4, R186 ;  /* 0x00000004fb307825 */ /* 0x040fe200078e02ba */
[----:B------:R-:W-:Y:S01]  /*2d70*/  IADD3 R0, R252, -0x30, RZ ;  /* 0xffffffd0fc007810 */ /* 0x000fe20007ffe0ff */
[----:B------:R3:W-:Y:S02]  /*2d80*/  LDGSTS.E [R57+0x9800], [R4.64], !P0 ;  /* 0x0980000004397fae */ /* 0x0007e4000c121848 */
[----:B------:R-:W-:Y:S02]  /*2d90*/  IMAD.WIDE R250, R251, 0x4, R182 ;  /* 0x00000004fbfa7825 */ /* 0x000fe400078e02b6 */
[----:B------:R-:W-:Y:S02]  /*2da0*/  STL.64 [R1+0x4c8], R190 ;  /* 0x0004c8be01007387 */ /* 0x000fe40000100a00 */
[----:B------:R-:W-:-:S02]  /*2db0*/  IMAD.WIDE R62, R53, 0x4, R186 ;  /* 0x00000004353e7825 */ /* 0x000fc400078e02ba */
[----:B------:R3:W-:Y:S01]  /*2dc0*/  LDGSTS.E [R57+0x9c00], [R2.64], !P0 ;  /* 0x09c0000002397fae */ /* 0x0007e2000c121848 */
[----:B------:R-:W-:Y:S01]  /*2dd0*/  ISETP.GE.U32.AND P0, PT, R0, 0x7fffff91, PT ;  /* 0x7fffff910000780c */ /* 0x000fe20003f06070 */
[----:B--2---:R-:W-:Y:S01]  /*2de0*/  IMAD.WIDE R60, R53, 0x4, R182 ;  /* 0x00000004353c7825 */ /* 0x004fe200078e02b6 */
[----:B------:R-:W-:Y:S01]  /*2df0*/  IADD3 R0, R252, -0x34, RZ ;  /* 0xffffffccfc007810 */ /* 0x000fe20007ffe0ff */
[----:B------:R2:W-:Y:S02]  /*2e00*/  STL.64 [R1], R48 ;  /* 0x0000003001007387 */ /* 0x0005e40000100a00 */
[----:B------:R-:W-:Y:S02]  /*2e10*/  IMAD R16, R16, c[0x0][0x190], RZ ;  /* 0x0000640010107a24 */ /* 0x000fe400078e02ff */
[----:B------:R2:W-:Y:S01]  /*2e20*/  LDGSTS.E [R57+0xb800], [R48.64], !P4 ;  /* 0x0b80000030397fae */ /* 0x0005e2000e121848 */
[----:B------:R-:W-:-:S03]  /*2e30*/  IMAD R15, R15, c[0x0][0x190], RZ ;  /* 0x000064000f0f7a24 */ /* 0x000fc600078e02ff */
[----:B------:R3:W-:Y:S01]  /*2e40*/  LDGSTS.E [R57+0xbc00], [R250.64], !P4 ;  /* 0x0bc00000fa397fae */ /* 0x0007e2000e121848 */
[----:B------:R-:W-:Y:S02]  /*2e50*/  ISETP.GE.U32.AND P4, PT, R0, 0x7fffff8d, PT ;  /* 0x7fffff8d0000780c */ /* 0x000fe40003f86070 */
[----:B------:R-:W-:Y:S01]  /*2e60*/  IADD3 R0, R252, -0x38, RZ ;  /* 0xffffffc8fc007810 */ /* 0x000fe20007ffe0ff */
[----:B------:R4:W-:Y:S01]  /*2e70*/  LDGSTS.E [R57+0xd800], [R62.64], !P2 ;  /* 0x0d8000003e397fae */ /* 0x0009e2000d121848 */
[----:B--2---:R-:W-:-:S03]  /*2e80*/  IMAD R49, R203, 0x1f, RZ ;  /* 0x0000001fcb317824 */ /* 0x004fc600078e02ff */
[----:B------:R2:W-:Y:S01]  /*2e90*/  LDGSTS.E [R57+0xdc00], [R60.64], !P2 ;  /* 0x0dc000003c397fae */ /* 0x0005e2000d121848 */
[----:B------:R-:W-:Y:S01]  /*2ea0*/  ISETP.GE.U32.AND P2, PT, R0, 0x7fffff89, PT ;  /* 0x7fffff890000780c */ /* 0x000fe20003f46070 */
[----:B------:R-:W-:Y:S02]  /*2eb0*/  IMAD R0, R203, 0x23, RZ ;  /* 0x00000023cb007824 */ /* 0x000fe400078e02ff */
[C---:B------:R-:W-:Y:S01]  /*2ec0*/  IMAD.WIDE R58, R49.reuse, 0x4, R186 ;  /* 0x00000004313a7825 */ /* 0x040fe200078e02ba */
[----:B------:R4:W-:Y:S03]  /*2ed0*/  STL.64 [R1+0x30], R62 ;  /* 0x0000303e01007387 */ /* 0x0009e60000100a00 */
[----:B------:R-:W-:Y:S01]  /*2ee0*/  IMAD.WIDE R54, R49, 0x4, R182 ;  /* 0x0000000431367825 */ /* 0x000fe200078e02b6 */
[----:B------:R1:W-:Y:S03]  /*2ef0*/  LDGSTS.E [R57+0xf800], [R58.64], !P6 ;  /* 0x0f8000003a397fae */ /* 0x0003e6000f121848 */
[C---:B------:R-:W-:Y:S01]  /*2f00*/  IMAD R48, R203.reuse, 0x2b, RZ ;  /* 0x0000002bcb307824 */ /* 0x040fe200078e02ff */
[----:B------:R1:W-:Y:S01]  /*2f10*/  LDGSTS.E [R57+0xfc00], [R54.64], !P6 ;  /* 0x0fc0000036397fae */ /* 0x0003e2000f121848 */
[----:B------:R-:W-:Y:S01]  /*2f20*/  ISETP.GE.U32.AND P6, PT, R32, 0x7fffff85, PT ;  /* 0x7fffff852000780c */ /* 0x000fe20003fc6070 */
[----:B------:R-:W-:-:S02]  /*2f30*/  IMAD R32, R203, 0x27, RZ ;  /* 0x00000027cb207824 */ /* 0x000fc400078e02ff */
[----:B------:R2:W-:Y:S01]  /*2f40*/  STL.64 [R1+0x28], R60 ;  /* 0x0000283c01007387 */ /* 0x0005e20000100a00 */
[----:B----4-:R-:W-:-:S03]  /*2f50*/  IMAD.WIDE R62, R0, 0x4, R186 ;  /* 0x00000004003e7825 */ /* 0x010fc600078e02ba */
[----:B------:R1:W-:Y:S01]  /*2f60*/  STL.64 [R1+0x20], R58 ;  /* 0x0000203a01007387 */ /* 0x0003e20000100a00 */
[----:B------:R-:W-:-:S03]  /*2f70*/  IMAD.WIDE R52, R32, 0x4, R182 ;  /* 0x0000000420347825 */ /* 0x000fc600078e02b6 */
[----:B------:R4:W-:Y:S04]  /*2f80*/  STL.64 [R1+0x18], R54 ;  /* 0x0000183601007387 */ /* 0x0009e80000100a00 */
[----:B------:R3:W-:Y:S01]  /*2f90*/  STL.64 [R1+0x10], R62 ;  /* 0x0000103e01007387 */ /* 0x0007e20000100a00 */
[----:B--2---:R-:W-:Y:S01]  /*2fa0*/  LOP3.LUT R60, R50, 0x3f, RZ, 0xc0, !PT ;  /* 0x0000003f323c7812 */ /* 0x004fe200078ec0ff */
[----:B------:R-:W-:Y:S02]  /*2fb0*/  IMAD R50, R18, c[0x0][0x190], RZ ;  /* 0x0000640012327a24 */ /* 0x000fe400078e02ff */
[----:B-1----:R-:W-:Y:S01]  /*2fc0*/  IMAD.WIDE R58, R0, 0x4, R182 ;  /* 0x00000004003a7825 */ /* 0x002fe200078e02b6 */
[----:B------:R3:W-:Y:S03]  /*2fd0*/  LDGSTS.E [R57+0x11800], [R62.64], !P5 ;  /* 0x118000003e397fae */ /* 0x0007e6000e921848 */
[----:B----4-:R-:W-:Y:S01]  /*2fe0*/  IMAD.WIDE R54, R32, 0x4, R186 ;  /* 0x0000000420367825 */ /* 0x010fe200078e02ba */
[----:B------:R1:W-:Y:S01]  /*2ff0*/  STL.64 [R1+0x8], R58 ;  /* 0x0000083a01007387 */ /* 0x0003e20000100a00 */
[----:B------:R-:W-:-:S02]  /*3000*/  IADD3 R32, R252, -0x41, RZ ;  /* 0xffffffbffc207810 */ /* 0x000fc40007ffe0ff */
[----:B------:R-:W-:Y:S01]  /*3010*/  IMAD R0, R203, 0x2f, RZ ;  /* 0x0000002fcb007824 */ /* 0x000fe200078e02ff */
[----:B------:R1:W-:Y:S01]  /*3020*/  LDGSTS.E [R57+0x11c00], [R58.64], !P5 ;  /* 0x11c000003a397fae */ /* 0x0003e2000e921848 */
[----:B------:R-:W-:Y:S01]  /*3030*/  ISETP.GE.U32.AND P5, PT, R34, 0x7fffff81, PT ;  /* 0x7fffff812200780c */ /* 0x000fe20003fa6070 */
[C---:B---3--:R-:W-:Y:S02]  /*3040*/  IMAD.WIDE R62, R48.reuse, 0x4, R186 ;  /* 0x00000004303e7825 */ /* 0x048fe400078e02ba */
[----:B------:R2:W-:Y:S04]  /*3050*/  STL.64 [R1+0xd8], R54 ;  /* 0x0000d83601007387 */ /* 0x0005e80000100a00 */
[----:B------:R2:W-:Y:S01]  /*3060*/  LDGSTS.E [R57+0x13800], [R54.64], !P3 ;  /* 0x1380000036397fae */ /* 0x0005e2000d921848 */
[----:B-1----:R-:W-:-:S03]  /*3070*/  IMAD.WIDE R58, R48, 0x4, R182 ;  /* 0x00000004303a7825 */ /* 0x002fc600078e02b6 */
[----:B------:R1:W-:Y:S04]  /*3080*/  STL.64 [R1+0xe8], R52 ;  /* 0x0000e83401007387 */ /* 0x0003e80000100a00 */
[----:B------:R1:W-:Y:S01]  /*3090*/  LDGSTS.E [R57+0x13c00], [R52.64], !P3 ;  /* 0x13c0000034397fae */ /* 0x0003e2000d921848 */
[----:B------:R-:W-:Y:S01]  /*30a0*/  ISETP.GE.AND P3, PT, R60, R34, PT ;  /* 0x000000223c00720c */ /* 0x000fe20003f66270 */
[----:B------:R-:W-:Y:S02]  /*30b0*/  IMAD R34, R13, c[0x0][0x190], RZ ;  /* 0x000064000d227a24 */ /* 0x000fe400078e02ff */
[----:B--2---:R-:W-:Y:S01]  /*30c0*/  IMAD.WIDE R54, R0, 0x4, R186 ;  /* 0x0000000400367825 */ /* 0x004fe200078e02ba */
[----:B------:R-:W-:Y:S01]  /*30d0*/  STL.64 [R1+0xf0], R62 ;  /* 0x0000f03e01007387 */ /* 0x000fe20000100a00 */
[----:B------:R-:W-:-:S03]  /*30e0*/  SEL R202, RZ, 0x4, P3 ;  /* 0x00000004ffca7807 */ /* 0x000fc60001800000 */
[----:B------:R2:W-:Y:S01]  /*30f0*/  LDGSTS.E [R57+0x15800], [R62.64], !P1 ;  /* 0x158000003e397fae */ /* 0x0005e2000c921848 */
[----:B-1----:R-:W-:-:S03]  /*3100*/  IMAD.WIDE R52, R0, 0x4, R182 ;  /* 0x0000000400347825 */ /* 0x002fc600078e02b6 */
[----:B------:R1:W-:Y:S01]  /*3110*/  STL.64 [R1+0x138], R58 ;  /* 0x0001383a01007387 */ /* 0x0003e20000100a00 */
[----:B------:R-:W-:-:S03]  /*3120*/  IMAD R0, R203, 0x33, RZ ;  /* 0x00000033cb007824 */ /* 0x000fc600078e02ff */
[----:B------:R1:W-:Y:S01]  /*3130*/  LDGSTS.E [R57+0x15c00], [R58.64], !P1 ;  /* 0x15c000003a397fae */ /* 0x0003e2000c921848 */
[----:B------:R-:W-:Y:S01]  /*3140*/  ISETP.GE.U32.AND P1, PT, R32, 0x7fffff80, PT ;  /* 0x7fffff802000780c */ /* 0x000fe20003f26070 */
[----:B------:R-:W-:Y:S02]  /*3150*/  IMAD.WIDE R48, R0, 0x4, R182 ;  /* 0x0000000400307825 */ /* 0x000fe400078e02b6 */
[----:B------:R-:W-:Y:S01]  /*3160*/  STL.64 [R1+0x140], R54 ;  /* 0x0001403601007387 */ /* 0x000fe20000100a00 */
[----:B------:R-:W-:-:S03]  /*3170*/  IADD3 R32, R252, -0x45, RZ ;  /* 0xffffffbbfc207810 */ /* 0x000fc60007ffe0ff */
[----:B------:R3:W-:Y:S04]  /*3180*/  LDGSTS.E [R57+0x17800], [R54.64], !P0 ;  /* 0x1780000036397fae */ /* 0x0007e8000c121848 */
[----:B------:R4:W-:Y:S01]  /*3190*/  STL.64 [R1+0x178], R52 ;  /* 0x0001783401007387 */ /* 0x0009e20000100a00 */
[----:B-1----:R-:W-:Y:S02]  /*31a0*/  IMAD R59, R35, c[0x0][0x190], RZ ;  /* 0x00006400233b7a24 */ /* 0x002fe400078e02ff */
[----:B--2---:R-:W-:Y:S01]  /*31b0*/  IMAD R63, R51, c[0x0][0x190], RZ ;  /* 0x00006400333f7a24 */ /* 0x004fe200078e02ff */
[----:B------:R4:W-:Y:S01]  /*31c0*/  LDGSTS.E [R57+0x17c00], [R52.64], !P0 ;  /* 0x17c0000034397fae */ /* 0x0009e2000c121848 */
[----:B------:R-:W-:Y:S01]  /*31d0*/  ISETP.GE.U32.AND P0, PT, R32, 0x7fffff7c, PT ;  /* 0x7fffff7c2000780c */ /* 0x000fe20003f06070 */
[----:B------:R-:W-:Y:S01]  /*31e0*/  IMAD.MOV.U32 R58, RZ, RZ, 0x3f ;  /* 0x0000003fff3a7424 */ /* 0x000fe200078e00ff */
[----:B------:R-:W-:-:S04]  /*31f0*/  IADD3 R32, R252, -0x49, RZ ;  /* 0xffffffb7fc207810 */ /* 0x000fc80007ffe0ff */
[----:B------:R-:W-:Y:S01]  /*3200*/  ISETP.GE.U32.AND P3, PT, R32, 0x7fffff78, PT ;  /* 0x7fffff782000780c */ /* 0x000fe20003f66070 */
[----:B------:R-:W-:Y:S02]  /*3210*/  IMAD R32, R14, c[0x0][0x190], RZ ;  /* 0x000064000e207a24 */ /* 0x000fe400078e02ff */
[----:B----4-:R-:W-:-:S04]  /*3220*/  IMAD.WIDE R52, R0, 0x4, R186 ;  /* 0x0000000400347825 */ /* 0x010fc800078e02ba */
[----:B------:R-:W-:Y:S01]  /*3230*/  IMAD R0, R60, c[0x0][0x18c], RZ ;  /* 0x000063003c007a24 */ /* 0x000fe200078e02ff */
[----:B------:R1:W-:Y:S04]  /*3240*/  STL.64 [R1+0x158], R52 ;  /* 0x0001583401007387 */ /* 0x0003e80000100a00 */
[----:B------:R1:W-:Y:S04]  /*3250*/  LDGSTS.E [R57+0x19800], [R52.64], !P4 ;  /* 0x1980000034397fae */ /* 0x0003e8000e121848 */
[----:B------:R2:W-:Y:S04]  /*3260*/  STL.64 [R1+0x180], R48 ;  /* 0x0001803001007387 */ /* 0x0005e80000100a00 */
[----:B------:R2:W-:Y:S01]  /*3270*/  LDGSTS.E [R57+0x19c00], [R48.64], !P4 ;  /* 0x19c0000030397fae */ /* 0x0005e2000e121848 */
[----:B------:R-:W-:Y:S01]  /*3280*/  LEA R64, P4, R0, c[0x0][0x168], 0x2 ;  /* 0x00005a0000407a11 */ /* 0x000fe200078810ff */
[----:B-1----:R-:W-:-:S03]  /*3290*/  IMAD R52, R17, c[0x0][0x190], RZ ;  /* 0x0000640011347a24 */ /* 0x002fc600078e02ff */
[----:B------:R-:W-:Y:S01]  /*32a0*/  LEA.HI.X.SX32 R0, R0, c[0x0][0x16c], 0x2, P4 ;  /* 0x00005b0000007a11 */ /* 0x000fe200020f16ff */
[----:B--2---:R-:W-:Y:S02]  /*32b0*/  IMAD R49, R203, 0x37, RZ ;  /* 0x00000037cb317824 */ /* 0x004fe400078e02ff */
[----:B------:R-:W-:Y:S02]  /*32c0*/  IMAD R48, R12, c[0x0][0x190], RZ ;  /* 0x000064000c307a24 */ /* 0x000fe400078e02ff */
[----:B---3--:R-:W-:-:S04]  /*32d0*/  IMAD.WIDE R54, R49, 0x4, R182 ;  /* 0x0000000431367825 */ /* 0x008fc800078e02b6 */
[----:B------:R-:W-:Y:S01]  /*32e0*/  IMAD.WIDE R200, R49, 0x4, R186 ;  /* 0x0000000431c87825 */ /* 0x000fe200078e02ba */
[----:B------:R-:W-:Y:S01]  /*32f0*/  STL.64 [R1+0x1a8], R54 ;  /* 0x0001a83601007387 */ /* 0x000fe20000100a00 */
[----:B------:R-:W-:Y:S02]  /*3300*/  LEA R14, P4, R15, R64, 0x2 ;  /* 0x000000400f0e7211 */ /* 0x000fe400078810ff */
[----:B------:R-:W-:Y:S01]  /*3310*/  IMAD R49, R19, c[0x0][0x190], RZ ;  /* 0x0000640013317a24 */ /* 0x000fe200078e02ff */
[----:B------:R1:W-:Y:S04]  /*3320*/  STL.64 [R1+0x490], R200 ;  /* 0x000490c801007387 */ /* 0x0003e80000100a00 */
[----:B------:R-:W2:Y:S04]  /*3330*/  LDL R61, [R1+0x38] ;  /* 0x00003800013d7983 */ /* 0x000ea80000100800 */
[----:B------:R1:W-:Y:S02]  /*3340*/  LDGSTS.E [R57+0x1b800], [R200.64], !P2 ;  /* 0x1b800000c8397fae */ /* 0x0003e4000d121848 */
[----:B-1----:R-:W-:-:S05]  /*3350*/  LOP3.LUT R201, R56, 0x60, RZ, 0x3c, !PT ;  /* 0x0000006038c97812 */ /* 0x002fca00078e3cff */
[----:B------:R1:W-:Y:S01]  /*3360*/  LDGSTS.E [R201+0x1bc00], [R54.64], !P2 ;  /* 0x1bc0000036c97fae */ /* 0x0003e2000d121848 */
[C---:B------:R-:W-:Y:S02]  /*3370*/  LEA R12, P2, R16.reuse, R64, 0x2 ;  /* 0x00000040100c7211 */ /* 0x040fe400078410ff */
[-C--:B------:R-:W-:Y:S02]  /*3380*/  LEA.HI.X.SX32 R15, R15, R0.reuse, 0x2, P4 ;  /* 0x000000000f0f7211 */ /* 0x080fe400020f16ff */
[----:B------:R-:W-:Y:S02]  /*3390*/  LEA.HI.X.SX32 R13, R16, R0, 0x2, P2 ;  /* 0x00000000100d7211 */ /* 0x000fe400010f16ff */
[-C--:B------:R-:W-:Y:S02]  /*33a0*/  LEA R16, P2, R32, R64.reuse, 0x2 ;  /* 0x0000004020107211 */ /* 0x080fe400078410ff */
[----:B------:R-:W-:Y:S02]  /*33b0*/  LEA R18, P4, R34, R64, 0x2 ;  /* 0x0000004022127211 */ /* 0x000fe400078810ff */
[----:B------:R-:W-:Y:S01]  /*33c0*/  LEA.HI.X.SX32 R17, R32, R0, 0x2, P2 ;  /* 0x0000000020117211 */ /* 0x000fe200010f16ff */
[----:B-1----:R-:W-:Y:S01]  /*33d0*/  IMAD R54, R24, c[0x0][0x190], RZ ;  /* 0x0000640018367a24 */ /* 0x002fe200078e02ff */
[----:B------:R-:W-:Y:S01]  /*33e0*/  LEA R24, P2, R48, R64, 0x2 ;  /* 0x0000004030187211 */ /* 0x000fe200078410ff */
[----:B------:R-:W-:Y:S01]  /*33f0*/  IMAD R56, R26, c[0x0][0x190], RZ ;  /* 0x000064001a387a24 */ /* 0x000fe200078e02ff */
[----:B------:R-:W-:Y:S01]  /*3400*/  LEA.HI.X.SX32 R19, R34, R0, 0x2, P4 ;  /* 0x0000000022137211 */ /* 0x000fe200020f16ff */
[----:B------:R-:W-:Y:S01]  /*3410*/  IMAD R53, R25, c[0x0][0x190], RZ ;  /* 0x0000640019357a24 */ /* 0x000fe200078e02ff */
[----:B------:R-:W-:Y:S01]  /*3420*/  LEA R26, P4, R49, R64, 0x2 ;  /* 0x00000040311a7211 */ /* 0x000fe200078810ff */
[----:B------:R-:W-:Y:S01]  /*3430*/  IMAD R55, R27, c[0x0][0x190], RZ ;  /* 0x000064001b377a24 */ /* 0x000fe200078e02ff */
[----:B------:R-:W-:-:S02]  /*3440*/  LEA.HI.X.SX32 R25, R48, R0, 0x2, P2 ;  /* 0x0000000030197211 */ /* 0x000fc400010f16ff */
[----:B------:R-:W-:Y:S02]  /*3450*/  LEA R32, P2, R50, R64, 0x2 ;  /* 0x0000004032207211 */ /* 0x000fe400078410ff */
[----:B------:R-:W-:Y:S01]  /*3460*/  LEA.HI.X.SX32 R27, R49, R0, 0x2, P4 ;  /* 0x00000000311b7211 */ /* 0x000fe200020f16ff */
[----:B------:R-:W-:Y:S01]  /*3470*/  IMAD R57, R33, c[0x0][0x190], RZ ;  /* 0x0000640021397a24 */ /* 0x000fe200078e02ff */
[----:B------:R-:W-:Y:S01]  /*3480*/  LEA R34, P4, R52, R64, 0x2 ;  /* 0x0000004034227211 */ /* 0x000fe200078810ff */
[----:B------:R-:W1:Y:S01]  /*3490*/  S2R R200, SR_TID.X ;  /* 0x0000000000c87919 */ /* 0x000e620000002100 */
[----:B------:R-:W-:Y:S02]  /*34a0*/  LEA.HI.X.SX32 R33, R50, R0, 0x2, P2 ;  /* 0x0000000032217211 */ /* 0x000fe400010f16ff */
[----:B------:R-:W-:Y:S02]  /*34b0*/  LEA R48, P2, R53, R64, 0x2 ;  /* 0x0000004035307211 */ /* 0x000fe400078410ff */
[----:B------:R-:W-:-:S02]  /*34c0*/  LEA.HI.X.SX32 R35, R52, R0, 0x2, P4 ;  /* 0x0000000034237211 */ /* 0x000fc400020f16ff */
[----:B------:R-:W-:Y:S02]  /*34d0*/  LEA R50, P4, R54, R64, 0x2 ;  /* 0x0000004036327211 */ /* 0x000fe400078810ff */
[----:B------:R-:W-:Y:S02]  /*34e0*/  LEA.HI.X.SX32 R49, R53, R0, 0x2, P2 ;  /* 0x0000000035317211 */ /* 0x000fe400010f16ff */
[----:B------:R-:W-:Y:S02]  /*34f0*/  LEA R52, P2, R56, R64, 0x2 ;  /* 0x0000004038347211 */ /* 0x000fe400078410ff */
[----:B------:R-:W-:Y:S02]  /*3500*/  LEA.HI.X.SX32 R51, R54, R0, 0x2, P4 ;  /* 0x0000000036337211 */ /* 0x000fe400020f16ff */
[----:B------:R-:W-:Y:S02]  /*3510*/  LEA R54, P4, R55, R64, 0x2 ;  /* 0x0000004037367211 */ /* 0x000fe400078810ff */
[----:B------:R-:W-:-:S02]  /*3520*/  LEA.HI.X.SX32 R53, R56, R0, 0x2, P2 ;  /* 0x0000000038357211 */ /* 0x000fc400010f16ff */
[----:B------:R-:W-:Y:S02]  /*3530*/  LEA R56, P2, R57, R64, 0x2 ;  /* 0x0000004039387211 */ /* 0x000fe400078410ff */
[----:B------:R-:W-:Y:S02]  /*3540*/  IADD3 R194, R58, c[0x0][0x180], RZ ;  /* 0x000060003ac27a10 */ /* 0x000fe40007ffe0ff */
[----:B------:R-:W-:Y:S02]  /*3550*/  LEA.HI.X.SX32 R55, R55, R0, 0x2, P4 ;  /* 0x0000000037377211 */ /* 0x000fe400020f16ff */
[----:B------:R-:W-:Y:S02]  /*3560*/  LEA R58, P4, R59, R64, 0x2 ;  /* 0x000000403b3a7211 */ /* 0x000fe400078810ff */
[----:B------:R-:W-:Y:S02]  /*3570*/  LEA.HI.X.SX32 R57, R57, R0, 0x2, P2 ;  /* 0x0000000039397211 */ /* 0x000fe400010f16ff */
[----:B------:R-:W-:-:S02]  /*3580*/  LEA R62, P2, R63, R64, 0x2 ;  /* 0x000000403f3e7211 */ /* 0x000fc400078410ff */
[----:B------:R-:W-:Y:S02]  /*3590*/  IADD3 R65, R252, -0x4d, RZ ;  /* 0xffffffb3fc417810 */ /* 0x000fe40007ffe0ff */
[-C--:B------:R-:W-:Y:S02]  /*35a0*/  LEA.HI.X.SX32 R59, R59, R0.reuse, 0x2, P4 ;  /* 0x000000003b3b7211 */ /* 0x080fe400020f16ff */
[----:B------:R-:W-:Y:S01]  /*35b0*/  ISETP.GT.AND P4, PT, R194, 0x3f, PT ;  /* 0x0000003fc200780c */ /* 0x000fe20003f84270 */
[----:B------:R-:W-:Y:S01]  /*35c0*/  IMAD R184, R203, 0x3b, RZ ;  /* 0x0000003bcbb87824 */ /* 0x000fe200078e02ff */
[----:B------:R-:W-:Y:S02]  /*35d0*/  LEA.HI.X.SX32 R63, R63, R0, 0x2, P2 ;  /* 0x000000003f3f7211 */ /* 0x000fe400010f16ff */
[----:B------:R-:W-:Y:S02]  /*35e0*/  ISETP.GE.U32.AND P2, PT, R65, 0x7fffff74, PT ;  /* 0x7fffff744100780c */ /* 0x000fe40003f46070 */
[----:B------:R-:W-:Y:S01]  /*35f0*/  SEL R65, RZ, 0x4, !P4 ;  /* 0x00000004ff417807 */ /* 0x000fe20006000000 */
[----:B------:R-:W-:Y:S01]  /*3600*/  IMAD.WIDE R190, R184, 0x4, R186 ;  /* 0x00000004b8be7825 */ /* 0x000fe200078e02ba */
[----:B-1----:R-:W-:-:S02]  /*3610*/  LOP3.LUT R185, R200, 0xc0, RZ, 0xc0, !PT ;  /* 0x000000c0c8b97812 */ /* 0x002fc400078ec0ff */
[----:B------:R-:W-:Y:S01]  /*3620*/  ISETP.GE.AND P4, PT, R60, c[0x0][0x180], PT ;  /* 0x000060003c007a0c */ /* 0x000fe20003f86270 */
[----:B------:R-:W-:Y:S02]  /*3630*/  IMAD R60, R203, 0x3f, RZ ;  /* 0x0000003fcb3c7824 */ /* 0x000fe400078e02ff */
[----:B------:R-:W-:Y:S01]  /*3640*/  IMAD.WIDE R188, R184, 0x4, R182 ;  /* 0x00000004b8bc7825 */ /* 0x000fe200078e02b6 */
[----:B------:R-:W-:Y:S01]  /*3650*/  SHF.R.U32.HI R195, RZ, 0x2, R185 ;  /* 0x00000002ffc37819 */ /* 0x000fe200000116b9 */
[----:B------:R1:W-:Y:S02]  /*3660*/  STL.64 [R1+0x168], R190 ;  /* 0x000168be01007387 */ /* 0x0003e40000100a00 */
[----:B------:R-:W-:Y:S02]  /*3670*/  IMAD.WIDE R184, R60, 0x4, R186 ;  /* 0x000000043cb87825 */ /* 0x000fe400078e02ba */
[----:B------:R3:W-:Y:S04]  /*3680*/  STL.64 [R1+0x190], R188 ;  /* 0x000190bc01007387 */ /* 0x0007e80000100a00 */
[----:B------:R1:W-:Y:S04]  /*3690*/  LDGSTS.E [R201+0x1d800], [R190.64], !P6 ;  /* 0x1d800000bec97fae */ /* 0x0003e8000f121848 */
[----:B------:R3:W-:Y:S04]  /*36a0*/  LDGSTS.E [R201+0x1dc00], [R188.64], !P6 ;  /* 0x1dc00000bcc97fae */ /* 0x0007e8000f121848 */
[----:B------:R2:W-:Y:S04]  /*36b0*/  LDGSTS.E [R201+0x1f800], [R184.64], !P5 ;  /* 0x1f800000b8c97fae */ /* 0x0005e8000e921848 */
[----:B-1----:R-:W2:Y:S04]  /*36c0*/  LDL.LU.64 R190, [R1+0x4c8] ;  /* 0x0004c80001be7983 */ /* 0x002ea80000300a00 */
[----:B---3--:R-:W3:Y:S04]  /*36d0*/  LDL.LU.64 R188, [R1+0x4c0] ;  /* 0x0004c00001bc7983 */ /* 0x008ee80000300a00 */
[----:B------:R1:W-:Y:S01]  /*36e0*/  STL.64 [R1+0x160], R184 ;  /* 0x000160b801007387 */ /* 0x0003e20000100a00 */
[----:B--2---:R-:W-:-:S02]  /*36f0*/  IMAD R203, R61, c[0x0][0x190], RZ ;  /* 0x000064003dcb7a24 */ /* 0x004fc400078e02ff */
[----:B------:R-:W-:-:S05]  /*3700*/  IMAD.WIDE R60, R60, 0x4, R182 ;  /* 0x000000043c3c7825 */ /* 0x000fca00078e02b6 */
[----:B------:R2:W-:Y:S04]  /*3710*/  STL.64 [R1+0x188], R60 ;  /* 0x0001883c01007387 */ /* 0x0005e80000100a00 */
[----:B-1----:R-:W3:Y:S04]  /*3720*/  LDL.LU.64 R184, [R1+0x4b8] ;  /* 0x0004b80001b87983 */ /* 0x002ee80000300a00 */
[----:B------:R2:W-:Y:S01]  /*3730*/  LDGSTS.E [R201+0x1fc00], [R60.64], !P5 ;  /* 0x1fc000003cc97fae */ /* 0x0005e2000e921848 */
[----:B------:R-:W-:Y:S02]  /*3740*/  SEL R65, R65, RZ, !P4 ;  /* 0x000000ff41417207 */ /* 0x000fe40006000000 */
[----:B------:R-:W-:Y:S01]  /*3750*/  LOP3.LUT R200, R200, 0xff, RZ, 0xc0, !PT ;  /* 0x000000ffc8c87812 */ /* 0x000fe200078ec0ff */
[----:B------:R-:W0:Y:S04]  /*3760*/  LDGDEPBAR ;  /* 0x00000000000079af */ /* 0x000e280000000000 */
[----:B--2---:R-:W2:Y:S01]  /*3770*/  LDL.LU.64 R60, [R1+0x4b0] ;  /* 0x0004b000013c7983 */ /* 0x004ea20000300a00 */
[----:B------:R-:W-:-:S02]  /*3780*/  ISETP.NE.U32.AND P6, PT, R65, RZ, PT ;  /* 0x000000ff4100720c */ /* 0x000fc40003fc5070 */
[C---:B------:R-:W-:Y:S02]  /*3790*/  LEA R64, P4, R203.reuse, R64, 0x2 ;  /* 0x00000040cb407211 */ /* 0x040fe400078810ff */
[----:B------:R-:W-:Y:S02]  /*37a0*/  SHF.L.U32 R201, R200, 0x2, RZ ;  /* 0x00000002c8c97819 */ /* 0x000fe400000006ff */
[----:B------:R-:W-:Y:S02]  /*37b0*/  LEA.HI.X.SX32 R65, R203, R0, 0x2, P4 ;  /* 0x00000000cb417211 */ /* 0x000fe400020f16ff */
[----:B------:R-:W-:Y:S02]  /*37c0*/  LOP3.LUT R203, R201, R195, RZ, 0x3c, !PT ;  /* 0x000000c3c9cb7212 */ /* 0x000fe400078e3cff */
[----:B------:R-:W-:-:S03]  /*37d0*/  ISETP.GT.AND P4, PT, R194, 0x7f, PT ;  /* 0x0000007fc200780c */ /* 0x000fc60003f84270 */
[----:B------:R1:W-:Y:S01]  /*37e0*/  LDGSTS.E [R203+0x40000], [R12.64], P6 ;  /* 0x400000000ccb7fae */ /* 0x0003e2000b121848 */
[----:B------:R-:W-:-:S03]  /*37f0*/  LOP3.LUT R194, R203, 0x40, RZ, 0x3c, !PT ;  /* 0x00000040cbc27812 */ /* 0x000fc600078e3cff */
[----:B------:R1:W-:Y:S04]  /*3800*/  LDGSTS.E [R203+0x40800], [R16.64], P6 ;  /* 0x4080000010cb7fae */ /* 0x0003e8000b121848 */
[----:B------:R1:W-:Y:S04]  /*3810*/  LDGSTS.E [R203+0x41000], [R24.64], P6 ;  /* 0x4100000018cb7fae */ /* 0x0003e8000b121848 */
[----:B------:R1:W-:Y:S04]  /*3820*/  LDGSTS.E [R203+0x41800], [R32.64], P6 ;  /* 0x4180000020cb7fae */ /* 0x0003e8000b121848 */
[----:B------:R1:W-:Y:S04]  /*3830*/  LDGSTS.E [R203+0x42000], [R48.64], P6 ;  /* 0x4200000030cb7fae */ /* 0x0003e8000b121848 */
[----:B------:R1:W-:Y:S01]  /*3840*/  LDGSTS.E [R203+0x42800], [R52.64], P6 ;  /* 0x4280000034cb7fae */ /* 0x0003e2000b121848 */
[----:B------:R-:W-:-:S03]  /*3850*/  IADD3 R252, R252, -0x51, RZ ;  /* 0xffffffaffcfc7810 */ /* 0x000fc60007ffe0ff */
[----:B------:R1:W-:Y:S04]  /*3860*/  LDGSTS.E [R203+0x43000], [R56.64], P6 ;  /* 0x4300000038cb7fae */ /* 0x0003e8000b121848 */
[----:B------:R1:W-:Y:S04]  /*3870*/  LDGSTS.E [R203+0x43800], [R62.64], P6 ;  /* 0x438000003ecb7fae */ /* 0x0003e8000b121848 */
[----:B------:R1:W-:Y:S04]  /*3880*/  LDGSTS.E [R194+0x40400], [R14.64], P6 ;  /* 0x404000000ec27fae */ /* 0x0003e8000b121848 */
[----:B------:R1:W-:Y:S01]  /*3890*/  LDGSTS.E [R194+0x40c00], [R18.64], P6 ;  /* 0x40c0000012c27fae */ /* 0x0003e2000b121848 */
[----:B------:R-:W-:-:S03]  /*38a0*/  ISETP.GE.U32.AND P5, PT, R252, 0x7fffff70, PT ;  /* 0x7fffff70fc00780c */ /* 0x000fc60003fa6070 */
[----:B------:R1:W-:Y:S01]  /*38b0*/  LDGSTS.E [R194+0x41400], [R26.64], P6 ;  /* 0x414000001ac27fae */ /* 0x0003e2000b121848 */
[----:B------:R-:W-:-:S03]  /*38c0*/  IMAD.MOV.U32 R252, RZ, RZ, c[0x0][0x180] ;  /* 0x00006000fffc7624 */ /* 0x000fc600078e00ff */
[----:B------:R1:W-:Y:S04]  /*38d0*/  LDGSTS.E [R194+0x41c00], [R34.64], P6 ;  /* 0x41c0000022c27fae */ /* 0x0003e8000b121848 */
[----:B------:R1:W-:Y:S04]  /*38e0*/  LDGSTS.E [R194+0x42400], [R50.64], P6 ;  /* 0x4240000032c27fae */ /* 0x0003e8000b121848 */
[----:B------:R1:W-:Y:S04]  /*38f0*/  LDGSTS.E [R194+0x42c00], [R54.64], P6 ;  /* 0x42c0000036c27fae */ /* 0x0003e8000b121848 */
[----:B------:R1:W-:Y:S02]  /*3900*/  LDGSTS.E [R194+0x43400], [R58.64], P6 ;  /* 0x434000003ac27fae */ /* 0x0003e4000b121848 */
[----:B-1----:R-:W-:-:S02]  /*3910*/  IMAD.MOV.U32 R203, RZ, RZ, c[0x0][0x188] ;  /* 0x00006200ffcb7624 */ /* 0x002fc400078e00ff */
[----:B------:R1:W-:Y:S01]  /*3920*/  LDGSTS.E [R194+0x43c00], [R64.64], P6 ;  /* 0x43c0000040c27fae */ /* 0x0003e2000b121848 */
[----:B------:R-:W-:-:S03]  /*3930*/  IADD3 R0, R252, -0x55, RZ ;  /* 0xffffffabfc007810 */ /* 0x000fc60007ffe0ff */
[----:B------:R-:W0:Y:S01]  /*3940*/  LDGDEPBAR ;  /* 0x00000000000079af */ /* 0x000e220000000000 */
[----:B------:R-:W-:-:S03]  /*3950*/  IADD3 R195, R252, -0x59, RZ ;  /* 0xffffffa7fcc37810 */ /* 0x000fc60007ffe0ff */
[----:B------:R-:W-:Y:S01]  /*3960*/  BAR.SYNC.DEFER_BLOCKING 0x0 ;  /* 0x0000000000007b1d */ /* 0x000fe20000010000 */
[----:B------:R-:W-:Y:S01]  /*3970*/  ISETP.GE.U32.AND P6, PT, R0, 0x7fffff6c, PT ;  /* 0x7fffff6c0000780c */ /* 0x000fe20003fc6070 */
[----:B-1----:R-:W-:Y:S01]  /*3980*/  IMAD.SHL.U32 R194, R203, 0x40, RZ ;  /* 0x00000040cbc27824 */ /* 0x002fe200078e00ff */
[----:B------:R-:W-:Y:S02]  /*3990*/  SEL R0, R202, RZ, P4 ;  /* 0x000000ffca007207 */ /* 0x000fe40002000000 */
[----:B------:R-:W-:Y:S01]  /*39a0*/  ISETP.GE.U32.AND P4, PT, R195, 0x7fffff68, PT ;  /* 0x7fffff68c300780c */ /* 0x000fe20003f86070 */
[----:B------:R-:W-:Y:S01]  /*39b0*/  IMAD.WIDE R194, R194, 0x4, R186 ;  /* 0x00000004c2c27825 */ /* 0x000fe200078e02ba */
[----:B------:R-:W2:Y:S03]  /*39c0*/  LDL.LU R202, [R1+0x4a8] ;  /* 0x0004a80001ca7983 */ /* 0x000ea60000300800 */
[----:B------:R-:W-:-:S04]  /*39d0*/  IMAD.MOV.U32 R187, RZ, RZ, c[0x0][0x188] ;  /* 0x00006200ffbb7624 */ /* 0x000fc800078e00ff */
[----:B------:R-:W-:Y:S01]  /*39e0*/  IMAD.SHL.U32 R187, R187, 0x40, RZ ;  /* 0x00000040bbbb7824 */ /* 0x000fe200078e00ff */
[----:B------:R1:W-:Y:S03]  /*39f0*/  STL.64 [R1+0x238], R194 ;  /* 0x000238c201007387 */ /* 0x0003e60000100a00 */
[----:B------:R-:W-:Y:S01]  /*3a00*/  IMAD.WIDE R182, R187, 0x4, R182 ;  /* 0x00000004bbb67825 */ /* 0x000fe200078e02b6 */
[----:B------:R-:W-:Y:S01]  /*3a10*/  @!PT LDS RZ, [RZ] ;  /* 0x00000000fffff984 */ /* 0x000fe20000000800 */
[----:B------:R-:W-:Y:S01]  /*3a20*/  @!PT LDS RZ, [RZ] ;  /* 0x00000000fffff984 */ /* 0x000fe20000000800 */
[----:B------:R-:W-:Y:S01]  /*3a30*/  @!PT LDS RZ, [RZ] ;  /* 0x00000000fffff984 */ /* 0x000fe20000000800 */
[----:B------:R1:W-:Y:S01]  /*3a40*/  LDGSTS.E [R201+0x20000], [R194.64], !P1 ;  /* 0x20000000c2c97fae */ /* 0x0003e2000c921848 */
[----:B------:R-:W-:-:S03]  /*3a50*/  IADD3 R203, R252, -0x61, RZ ;  /* 0xffffff9ffccb7810 */ /* 0x000fc60007ffe0ff */
[----:B------:R1:W-:Y:S01]  /*3a60*/  LDGSTS.E [R201+0x20400], [R182.64], !P1 ;  /* 0x20400000b6c97fae */ /* 0x0003e2000c921848 */
[----:B--2---:R-:W-:-:S05]  /*3a70*/  IMAD.WIDE R60, R187, 0x4, R60 ;  /* 0x00000004bb3c7825 */ /* 0x004fca00078e023c */
[----:B------:R-:W-:Y:S04]  /*3a80*/  STL.64 [R1+0x48], R60 ;  /* 0x0000483c01007387 */ /* 0x000fe80000100a00 */
[----:B------:R2:W-:Y:S04]  /*3a90*/  STL.64 [R1+0x230], R182 ;  /* 0x000230b601007387 */ /* 0x0005e80000100a00 */
[----:B-1----:R-:W4:Y:S01]  /*3aa0*/  LDL.LU.64 R194, [R1+0x4a0] ;  /* 0x0004a00001c27983 */ /* 0x002f220000300a00 */
[----:B---3--:R-:W-:-:S03]  /*3ab0*/  IMAD.WIDE R184, R187, 0x4, R184 ;  /* 0x00000004bbb87825 */ /* 0x008fc600078e02b8 */
[----:B------:R1:W-:Y:S01]  /*3ac0*/  LDGSTS.E [R201+0x22000], [R60.64], !P0 ;  /* 0x220000003cc97fae */ /* 0x0003e2000c121848 */
[----:B------:R-:W-:-:S03]  /*3ad0*/  IMAD.WIDE R188, R187, 0x4, R188 ;  /* 0x00000004bbbc7825 */ /* 0x000fc600078e02bc */
[----:B------:R3:W-:Y:S01]  /*3ae0*/  LDGSTS.E [R201+0x22400], [R184.64], !P0 ;  /* 0x22400000b8c97fae */ /* 0x0007e2000c121848 */
[----:B------:R-:W-:Y:S01]  /*3af0*/  ISETP.GE.U32.AND P0, PT, R203, 0x7fffff60, PT ;  /* 0x7fffff60cb00780c */ /* 0x000fe20003f06070 */
[----:B------:R-:W-:Y:S02]  /*3b00*/  IMAD.SHL.U32 R203, R200, 0x4, RZ ;  /* 0x00000004c8cb7824 */ /* 0x000fe400078e00ff */
[----:B------:R3:W-:Y:S01]  /*3b10*/  STL.64 [R1+0x40], R184 ;  /* 0x000040b801007387 */ /* 0x0007e20000100a00 */
[----:B--2---:R-:W-:Y:S01]  /*3b20*/  IMAD.WIDE R182, R187, 0x4, R192 ;  /* 0x00000004bbb67825 */ /* 0x004fe200078e02c0 */
[----:B------:R-:W-:-:S03]  /*3b30*/  IADD3 R186, R252, -0x5d, RZ ;  /* 0xffffffa3fcba7810 */ /* 0x000fc60007ffe0ff */
[----:B---3--:R-:W-:-:S04]  /*3b40*/  IMAD.WIDE R184, R187, 0x4, R190 ;  /* 0x00000004bbb87825 */ /* 0x008fc800078e02be */
[C---:B------:R-:W-:Y:S01]  /*3b50*/  IMAD.WIDE R190, R187.reuse, 0x4, R206 ;  /* 0x00000004bbbe7825 */ /* 0x040fe200078e02ce */
[----:B------:R-:W-:Y:S02]  /*3b60*/  ISETP.GE.U32.AND P1, PT, R186, 0x7fffff64, PT ;  /* 0x7fffff64ba00780c */ /* 0x000fe40003f26070 */
[C---:B-1----:R-:W-:Y:S02]  /*3b70*/  IADD3 R61, R252.reuse, -0x65, RZ ;  /* 0xffffff9bfc3d7810 */ /* 0x042fe40007ffe0ff */
[----:B------:R-:W-:Y:S01]  /*3b80*/  IADD3 R60, R252, -0x69, RZ ;  /* 0xffffff97fc3c7810 */ /* 0x000fe20007ffe0ff */
[----:B------:R-:W-:-:S04]  /*3b90*/  IMAD.WIDE R212, R187, 0x4, R212 ;  /* 0x00000004bbd47825 */ /* 0x000fc800078e02d4 */
[----:B------:R-:W-:-:S05]  /*3ba0*/  IMAD.SHL.U32 R200, R200, 0x4, RZ ;  /* 0x00000004c8c87824 */ /* 0x000fca00078e00ff */
[----:B------:R-:W-:Y:S01]  /*3bb0*/  LOP3.LUT R200, R200, 0x40, RZ, 0x3c, !PT ;  /* 0x00000040c8c87812 */ /* 0x000fe200078e3cff */
[----:B----4-:R-:W-:-:S05]  /*3bc0*/  IMAD.WIDE R194, R187, 0x4, R194 ;  /* 0x00000004bbc27825 */ /* 0x010fca00078e02c2 */
[----:B------:R-:W-:Y:S04]  /*3bd0*/  STL.64 [R1+0x60], R194 ;  /* 0x000060c201007387 */ /* 0x000fe80000100a00 */
[----:B------:R1:W-:Y:S04]  /*3be0*/  LDGSTS.E [R203+0x24000], [R194.64], !P3 ;  /* 0x24000000c2cb7fae */ /* 0x0003e8000d921848 */
[----:B------:R2:W-:Y:S04]  /*3bf0*/  STL.64 [R1+0x70], R188 ;  /* 0x000070bc01007387 */ /* 0x0005e80000100a00 */
[----:B------:R2:W-:Y:S04]  /*3c00*/  LDGSTS.E [R203+0x24400], [R188.64], !P3 ;  /* 0x24400000bccb7fae */ /* 0x0005e8000d921848 */
[----:B------:R3:W-:Y:S04]  /*3c10*/  STL.64 [R1+0x80], R184 ;  /* 0x000080b801007387 */ /* 0x0007e80000100a00 */
[----:B------:R3:W-:Y:S01]  /*3c20*/  LDGSTS.E [R203+0x26000], [R184.64], !P2 ;  /* 0x26000000b8cb7fae */ /* 0x0007e2000d121848 */
[----:B--2---:R-:W-:-:S03]  /*3c30*/  IMAD.WIDE R188, R187, 0x4, R196 ;  /* 0x00000004bbbc7825 */ /* 0x004fc600078e02c4 */
[----:B------:R2:W-:Y:S04]  /*3c40*/  STL.64 [R1+0xa0], R182 ;  /* 0x0000a0b601007387 */ /* 0x0005e80000100a00 */
[----:B------:R2:W-:Y:S01]  /*3c50*/  LDGSTS.E [R203+0x26400], [R182.64], !P2 ;  /* 0x26400000b6cb7fae */ /* 0x0005e2000d121848 */
[----:B---3--:R-:W-:-:S03]  /*3c60*/  IMAD.WIDE R184, R187, 0x4, R198 ;  /* 0x00000004bbb87825 */ /* 0x008fc600078e02c6 */
[----:B------:R-:W-:Y:S04]  /*3c70*/  STL.64 [R1+0xb0], R190 ;  /* 0x0000b0be01007387 */ /* 0x000fe80000100a00 */
[----:B------:R3:W-:Y:S04]  /*3c80*/  LDGSTS.E [R203+0x28000], [R190.64], !P5 ;  /* 0x28000000becb7fae */ /* 0x0007e8000e921848 */
[----:B------:R4:W-:Y:S01]  /*3c90*/  STL.64 [R1+0xc0], R188 ;  /* 0x0000c0bc01007387 */ /* 0x0009e20000100a00 */
[----:B--2---:R-:W-:-:S03]  /*3ca0*/  IMAD.WIDE R182, R187, 0x4, R204 ;  /* 0x00000004bbb67825 */ /* 0x004fc600078e02cc */
[----:B------:R4:W-:Y:S01]  /*3cb0*/  LDGSTS.E [R203+0x28400], [R188.64], !P5 ;  /* 0x28400000bccb7fae */ /* 0x0009e2000e921848 */
[----:B------:R-:W-:-:S03]  /*3cc0*/  ISETP.GE.U32.AND P3, PT, R61, 0x7fffff5c, PT ;  /* 0x7fffff5c3d00780c */ /* 0x000fc60003f66070 */
[----:B------:R2:W-:Y:S01]  /*3cd0*/  STL.64 [R1+0x100], R184 ;  /* 0x000100b801007387 */ /* 0x0005e20000100a00 */
[----:B------:R-:W-:-:S03]  /*3ce0*/  ISETP.GE.U32.AND P2, PT, R60, 0x7fffff58, PT ;  /* 0x7fffff583c00780c */ /* 0x000fc60003f46070 */
[----:B------:R2:W-:Y:S01]  /*3cf0*/  LDGSTS.E [R203+0x2a000], [R184.64], !P6 ;  /* 0x2a000000b8cb7fae */ /* 0x0005e2000f121848 */
[C---:B----4-:R-:W-:Y:S01]  /*3d00*/  IMAD.WIDE R188, R187.reuse, 0x4, R222 ;  /* 0x00000004bbbc7825 */ /* 0x050fe200078e02de */
[----:B------:R-:W-:Y:S02]  /*3d10*/  MOV R222, c[0x0][0x188] ;  /* 0x0000620000de7a02 */ /* 0x000fe40000000f00 */
[----:B------:R4:W-:Y:S01]  /*3d20*/  STL.64 [R1+0x130], R182 ;  /* 0x000130b601007387 */ /* 0x0009e20000100a00 */
[C---:B------:R-:W-:Y:S01]  /*3d30*/  IADD3 R61, R252.reuse, -0x6d, RZ ;  /* 0xffffff93fc3d7810 */ /* 0x040fe20007ffe0ff */
[C---:B------:R-:W-:Y:S02]  /*3d40*/  IMAD.WIDE R204, R187.reuse, 0x4, R210 ;  /* 0x00000004bbcc7825 */ /* 0x040fe400078e02d2 */
[----:B------:R4:W-:Y:S02]  /*3d50*/  LDGSTS.E [R203+0x2a400], [R182.64], !P6 ;  /* 0x2a400000b6cb7fae */ /* 0x0009e4000f121848 */
[----:B--2---:R-:W-:Y:S01]  /*3d60*/  IMAD.WIDE R184, R187, 0x4, R214 ;  /* 0x00000004bbb87825 */ /* 0x004fe200078e02d6 */
[----:B------:R-:W-:-:S03]  /*3d70*/  IADD3 R60, R252, -0x71, RZ ;  /* 0xffffff8ffc3c7810 */ /* 0x000fc60007ffe0ff */
[----:B------:R-:W-:Y:S01]  /*3d80*/  IMAD.SHL.U32 R222, R222, 0x40, RZ ;  /* 0x00000040dede7824 */ /* 0x000fe200078e00ff */
[----:B------:R2:W-:Y:S01]  /*3d90*/  STL.64 [R1+0x1c0], R184 ;  /* 0x0001c0b801007387 */ /* 0x0005e20000100a00 */
[----:B----4-:R-:W-:-:S03]  /*3da0*/  IMAD.WIDE R182, R187, 0x4, R208 ;  /* 0x00000004bbb67825 */ /* 0x010fc600078e02d0 */
[----:B------:R2:W-:Y:S01]  /*3db0*/  LDGSTS.E [R203+0x2c000], [R184.64], !P4 ;  /* 0x2c000000b8cb7fae */ /* 0x0005e2000e121848 */
[----:B------:R-:W-:Y:S01]  /*3dc0*/  ISETP.GE.U32.AND P5, PT, R61, 0x7fffff54, PT ;  /* 0x7fffff543d00780c */ /* 0x000fe20003fa6070 */
[----:B------:R-:W-:Y:S02]  /*3dd0*/  IMAD.WIDE R186, R222, 0x4, R216 ;  /* 0x00000004deba7825 */ /* 0x000fe400078e02d8 */
[----:B------:R4:W-:Y:S01]  /*3de0*/  STL.64 [R1+0x1e8], R182 ;  /* 0x0001e8b601007387 */ /* 0x0009e20000100a00 */
[----:B------:R-:W-:-:S03]  /*3df0*/  ISETP.GE.U32.AND P6, PT, R60, 0x7fffff50, PT ;  /* 0x7fffff503c00780c */ /* 0x000fc60003fc6070 */
[----:B------:R4:W-:Y:S01]  /*3e00*/  LDGSTS.E [R203+0x2c400], [R182.64], !P4 ;  /* 0x2c400000b6cb7fae */ /* 0x0009e2000e121848 */
[----:B------:R-:W-:-:S03]  /*3e10*/  IADD3 R61, R252, -0x75, RZ ;  /* 0xffffff8bfc3d7810 */ /* 0x000fc60007ffe0ff */
[----:B------:R1:W-:Y:S01]  /*3e20*/  LDGSTS.E [R203+0x2e000], [R204.64], !P1 ;  /* 0x2e000000cccb7fae */ /* 0x0003e2000c921848 */
[----:B--2---:R-:W-:-:S03]  /*3e30*/  IMAD.WIDE R184, R222, 0x4, R218 ;  /* 0x00000004deb87825 */ /* 0x004fc600078e02da */
[----:B------:R-:W-:Y:S01]  /*3e40*/  STL.64 [R1+0x478], R204 ;  /* 0x000478cc01007387 */ /* 0x000fe20000100a00 */
[----:B------:R-:W-:-:S03]  /*3e50*/  IADD3 R60, R252, -0x79, RZ ;  /* 0xffffff87fc3c7810 */ /* 0x000fc60007ffe0ff */
[----:B------:R2:W-:Y:S01]  /*3e60*/  LDGSTS.E [R203+0x2e400], [R212.64], !P1 ;  /* 0x2e400000d4cb7fae */ /* 0x0005e2000c921848 */
[----:B----4-:R-:W-:-:S03]  /*3e70*/  IMAD.WIDE R182, R222, 0x4, R220 ;  /* 0x00000004deb67825 */ /* 0x010fc600078e02dc */
[----:B------:R-:W-:Y:S01]  /*3e80*/  STL.64 [R1+0x480], R212 ;  /* 0x000480d401007387 */ /* 0x000fe20000100a00 */
[----:B------:R-:W-:-:S03]  /*3e90*/  ISETP.GE.U32.AND P4, PT, R61, 0x7fffff4c, PT ;  /* 0x7fffff4c3d00780c */ /* 0x000fc60003f86070 */
[----:B------:R4:W-:Y:S04]  /*3ea0*/  STL.64 [R1+0x250], R188 ;  /* 0x000250bc01007387 */ /* 0x0009e80000100a00 */
[----:B------:R4:W-:Y:S04]  /*3eb0*/  LDGSTS.E [R203+0x30000], [R188.64], !P0 ;  /* 0x30000000bccb7fae */ /* 0x0009e8000c121848 */
[----:B------:R1:W-:Y:S04]  /*3ec0*/  STL.64 [R1+0x278], R186 ;  /* 0x000278ba01007387 */ /* 0x0003e80000100a00 */
[----:B------:R1:W-:Y:S01]  /*3ed0*/  LDGSTS.E [R203+0x30400], [R186.64], !P0 ;  /* 0x30400000bacb7fae */ /* 0x0003e2000c121848 */
[----:B----4-:R-:W-:-:S03]  /*3ee0*/  IMAD.WIDE R188, R222, 0x4, R230 ;  /* 0x00000004debc7825 */ /* 0x010fc600078e02e6 */
[----:B------:R4:W-:Y:S01]  /*3ef0*/  STL.64 [R1+0x290], R184 ;  /* 0x000290b801007387 */ /* 0x0009e20000100a00 */
[----:B------:R-:W-:-:S03]  /*3f00*/  ISETP.GE.U32.AND P1, PT, R60, 0x7fffff48, PT ;  /* 0x7fffff483c00780c */ /* 0x000fc60003f26070 */
[----:B------:R4:W-:Y:S01]  /*3f10*/  LDGSTS.E [R203+0x32000], [R184.64], !P3 ;  /* 0x32000000b8cb7fae */ /* 0x0009e2000d921848 */
[----:B-1----:R-:W-:-:S03]  /*3f20*/  IMAD.WIDE R186, R222, 0x4, R224 ;  /* 0x00000004deba7825 */ /* 0x002fc600078e02e0 */
[----:B------:R1:W-:Y:S04]  /*3f30*/  STL.64 [R1+0x2b8], R182 ;  /* 0x0002b8b601007387 */ /* 0x0003e80000100a00 */
[----:B------:R1:W-:Y:S01]  /*3f40*/  LDGSTS.E [R203+0x32400], [R182.64], !P3 ;  /* 0x32400000b6cb7fae */ /* 0x0003e2000d921848 */
[----:B----4-:R-:W-:-:S03]  /*3f50*/  IMAD.WIDE R184, R222, 0x4, R226 ;  /* 0x00000004deb87825 */ /* 0x010fc600078e02e2 */
[----:B------:R4:W-:Y:S04]  /*3f60*/  STL.64 [R1+0x2d0], R188 ;  /* 0x0002d0bc01007387 */ /* 0x0009e80000100a00 */
        /* <DEDUP_REMOVED lines=17> */
[----:B------:R-:W-:Y:S04]  /*4080*/  STL.64 [R1+0x358], R184 ;  /* 0x000358b801007387 */ /* 0x000fe80000100a00 */
[----:B------:R4:W-:Y:S01]  /*4090*/  LDGSTS.E [R203+0x3a000], [R184.64], !P4 ;  /* 0x3a000000b8cb7fae */ /* 0x0009e2000e121848 */
[----:B-1----:R-:W-:-:S03]  /*40a0*/  IMAD.WIDE R186, R222, 0x4, R240 ;  /* 0x00000004deba7825 */ /* 0x002fc600078e02f0 */
[----:B------:R-:W-:Y:S04]  /*40b0*/  STL.64 [R1+0x3c0], R182 ;  /* 0x0003c0b601007387 */ /* 0x000fe80000100a00 */
[----:B------:R1:W-:Y:S04]  /*40c0*/  LDGSTS.E [R203+0x3a400], [R182.64], !P4 ;  /* 0x3a400000b6cb7fae */ /* 0x0003e8000e121848 */
[----:B------:R-:W-:Y:S04]  /*40d0*/  STL.64 [R1+0x3c8], R188 ;  /* 0x0003c8bc01007387 */ /* 0x000fe80000100a00 */
[----:B------:R1:W-:Y:S04]  /*40e0*/  LDGSTS.E [R203+0x3c000], [R188.64], !P1 ;  /* 0x3c000000bccb7fae */ /* 0x0003e8000c921848 */
[----:B------:R1:W-:Y:S04]  /*40f0*/  STL.64 [R1+0x3d0], R186 ;  /* 0x0003d0ba01007387 */ /* 0x0003e80000100a00 */
[----:B------:R1:W-:Y:S04]  /*4100*/  LDGSTS.E [R203+0x3c400], [R186.64], !P1 ;  /* 0x3c400000bacb7fae */ /* 0x0003e8000c921848 */
[----:B-1----:R-:W1:Y:S01]  /*4110*/  S2R R187, SR_TID.X ;  /* 0x0000000000bb7919 */ /* 0x002e620000002100 */
[----:B------:R-:W-:-:S02]  /*4120*/  IADD3 R61, R252, -0x7d, RZ ;  /* 0xffffff83fc3d7810 */ /* 0x000fc40007ffe0ff */
[----:B------:R-:W-:Y:S02]  /*4130*/  IADD3 R60, R252, -0x42, RZ ;  /* 0xffffffbefc3c7810 */ /* 0x000fe40007ffe0ff */
[----:B------:R-:W-:Y:S02]  /*4140*/  ISETP.GE.U32.AND P0, PT, R61, 0x7fffff44, PT ;  /* 0x7fffff443d00780c */ /* 0x000fe40003f06070 */
[----:B------:R-:W-:Y:S02]  /*4150*/  ISETP.GE.U32.AND P3, PT, R60, 0x7fffff7f, PT ;  /* 0x7fffff7f3c00780c */ /* 0x000fe40003f66070 */
[C---:B------:R-:W-:Y:S02]  /*4160*/  IADD3 R61, R252.reuse, -0x46, RZ ;  /* 0xffffffbafc3d7810 */ /* 0x040fe40007ffe0ff */
[----:B------:R-:W-:Y:S02]  /*4170*/  IADD3 R60, R252, -0x4a, RZ ;  /* 0xffffffb6fc3c7810 */ /* 0x000fe40007ffe0ff */
[----:B------:R-:W-:-:S02]  /*4180*/  ISETP.GE.U32.AND P2, PT, R61, 0x7fffff7b, PT ;  /* 0x7fffff7b3d00780c */ /* 0x000fc40003f46070 */
[----:B------:R-:W-:Y:S02]  /*4190*/  ISETP.GE.U32.AND P5, PT, R60, 0x7fffff77, PT ;  /* 0x7fffff773c00780c */ /* 0x000fe40003fa6070 */
[C---:B------:R-:W-:Y:S02]  /*41a0*/  IADD3 R61, R252.reuse, -0x4e, RZ ;  /* 0xffffffb2fc3d7810 */ /* 0x040fe40007ffe0ff */
[----:B------:R-:W-:Y:S01]  /*41b0*/  IADD3 R60, R252, -0x52, RZ ;  /* 0xffffffaefc3c7810 */ /* 0x000fe20007ffe0ff */
[----:B----4-:R-:W-:Y:S01]  /*41c0*/  IMAD.WIDE R184, R222, 0x4, R242 ;  /* 0x00000004deb87825 */ /* 0x010fe200078e02f2 */
[----:B-1----:R-:W-:-:S03]  /*41d0*/  LOP3.LUT R187, R187, 0xff, RZ, 0xc0, !PT ;  /* 0x000000ffbbbb7812 */ /* 0x002fc600078ec0ff */
[----:B------:R-:W-:Y:S01]  /*41e0*/  IMAD.WIDE R182, R222, 0x4, R244 ;  /* 0x00000004deb67825 */ /* 0x000fe200078e02f4 */
[----:B------:R-:W-:Y:S01]  /*41f0*/  ISETP.GE.U32.AND P6, PT, R61, 0x7fffff73, PT ;  /* 0x7fffff733d00780c */ /* 0x000fe20003fc6070 */
[----:B------:R1:W-:Y:S01]  /*4200*/  LDGSTS.E [R203+0x3e000], [R184.64], !P0 ;  /* 0x3e000000b8cb7fae */ /* 0x0003e2000c121848 */
[----:B------:R-:W-:Y:S01]  /*4210*/  ISETP.GE.U32.AND P4, PT, R60, 0x7fffff6f, PT ;  /* 0x7fffff6f3c00780c */ /* 0x000fe20003f86070 */
[----:B------:R-:W-:Y:S01]  /*4220*/  IMAD.SHL.U32 R186, R187, 0x4, RZ ;  /* 0x00000004bbba7824 */ /* 0x000fe200078e00ff */
[C---:B------:R-:W-:Y:S01]  /*4230*/  IADD3 R61, R252.reuse, -0x56, RZ ;  /* 0xffffffaafc3d7810 */ /* 0x040fe20007ffe0ff */
[----:B------:R4:W-:Y:S01]  /*4240*/  LDGSTS.E [R203+0x3e400], [R182.64], !P0 ;  /* 0x3e400000b6cb7fae */ /* 0x0009e2000c121848 */
[----:B------:R-:W-:Y:S02]  /*4250*/  IADD3 R60, R252, -0x5a, RZ ;  /* 0xffffffa6fc3c7810 */ /* 0x000fe40007ffe0ff */
[----:B------:R-:W-:Y:S01]  /*4260*/  ISETP.GE.U32.AND P1, PT, R61, 0x7fffff6b, PT ;  /* 0x7fffff6b3d00780c */ /* 0x000fe20003f26070 */
[----:B------:R1:W-:Y:S01]  /*4270*/  STL.64 [R1+0x3d8], R184 ;  /* 0x0003d8b801007387 */ /* 0x0003e20000100a00 */
[----:B------:R-:W-:Y:S01]  /*4280*/  ISETP.GE.U32.AND P0, PT, R60, 0x7fffff67, PT ;  /* 0x7fffff673c00780c */ /* 0x000fe20003f06070 */
[----:B------:R-:W-:Y:S01]  /*4290*/  IMAD.WIDE R60, R222, 0x4, R248 ;  /* 0x00000004de3c7825 */ /* 0x000fe200078e02f8 */
[----:B------:R-:W-:Y:S01]  /*42a0*/  LOP3.LUT R195, R186, 0x20, RZ, 0x3c, !PT ;  /* 0x00000020bac37812 */ /* 0x000fe200078e3cff */
[----:B------:R4:W-:Y:S02]  /*42b0*/  STL.64 [R1+0x3e0], R182 ;  /* 0x0003e0b601007387 */ /* 0x0009e40000100a00 */
[----:B------:R-:W-:Y:S01]  /*42c0*/  IMAD.WIDE R46, R222, 0x4, R46 ;  /* 0x00000004de2e7825 */ /* 0x000fe200078e022e */
[C---:B------:R-:W-:Y:S01]  /*42d0*/  IADD3 R187, R252.reuse, -0x5e, RZ ;  /* 0xffffffa2fcbb7810 */ /* 0x040fe20007ffe0ff */
[----:B------:R2:W-:Y:S01]  /*42e0*/  LDGSTS.E [R195+0x20800], [R60.64], !P3 ;  /* 0x208000003cc37fae */ /* 0x0005e2000d921848 */
[----:B------:R-:W-:Y:S01]  /*42f0*/  IADD3 R186, R252, -0x62, RZ ;  /* 0xffffff9efcba7810 */ /* 0x000fe20007ffe0ff */
[----:B-1----:R-:W-:-:S02]  /*4300*/  IMAD.WIDE R184, R222, 0x4, R122 ;  /* 0x00000004deb87825 */ /* 0x002fc400078e027a */
[----:B------:R1:W-:Y:S02]  /*4310*/  LDGSTS.E [R195+0x20c00], [R46.64], !P3 ;  /* 0x20c000002ec37fae */ /* 0x0003e4000d921848 */
[----:B----4-:R-:W-:Y:S01]  /*4320*/  IMAD.WIDE R182, R222, 0x4, R44 ;  /* 0x00000004deb67825 */ /* 0x010fe200078e022c */
[----:B------:R-:W-:-:S04]  /*4330*/  ISETP.GE.U32.AND P3, PT, R187, 0x7fffff63, PT ;  /* 0x7fffff63bb00780c */ /* 0x000fc80003f66070 */
[----:B------:R1:W-:Y:S01]  /*4340*/  LDGSTS.E [R195+0x22800], [R182.64], !P2 ;  /* 0x22800000b6c37fae */ /* 0x0003e2000d121848 */
[----:B------:R-:W-:-:S03]  /*4350*/  IMAD.WIDE R192, R222, 0x4, R126 ;  /* 0x00000004dec07825 */ /* 0x000fc600078e027e */
[----:B------:R1:W-:Y:S01]  /*4360*/  LDGSTS.E [R195+0x22c00], [R184.64], !P2 ;  /* 0x22c00000b8c37fae */ /* 0x0003e2000d121848 */
[----:B------:R-:W-:Y:S01]  /*4370*/  ISETP.GE.U32.AND P2, PT, R186, 0x7fffff5f, PT ;  /* 0x7fffff5fba00780c */ /* 0x000fe20003f46070 */
[----:B------:R-:W-:Y:S01]  /*4380*/  IMAD.WIDE R186, R222, 0x4, R124 ;  /* 0x00000004deba7825 */ /* 0x000fe200078e027c */
[----:B------:R-:W-:-:S03]  /*4390*/  IADD3 R45, R252, -0x66, RZ ;  /* 0xffffff9afc2d7810 */ /* 0x000fc60007ffe0ff */
[----:B------:R-:W-:Y:S01]  /*43a0*/  IMAD.WIDE R198, R222, 0x4, R128 ;  /* 0x00000004dec67825 */ /* 0x000fe200078e0280 */
[----:B------:R-:W-:Y:S01]  /*43b0*/  IADD3 R44, R252, -0x6a, RZ ;  /* 0xffffff96fc2c7810 */ /* 0x000fe20007ffe0ff */
[----:B------:R1:W-:Y:S02]  /*43c0*/  LDGSTS.E [R195+0x24800], [R186.64], !P5 ;  /* 0x24800000bac37fae */ /* 0x0003e4000e921848 */
[C---:B------:R-:W-:Y:S02]  /*43d0*/  IMAD.WIDE R224, R222.reuse, 0x4, R130 ;  /* 0x00000004dee07825 */ /* 0x040fe400078e0282 */
[----:B------:R1:W-:Y:S02]  /*43e0*/  LDGSTS.E [R195+0x24c00], [R192.64], !P5 ;  /* 0x24c00000c0c37fae */ /* 0x0003e4000e921848 */
[C---:B------:R-:W-:Y:S01]  /*43f0*/  IMAD.WIDE R234, R222.reuse, 0x4, R132 ;  /* 0x00000004deea7825 */ /* 0x040fe200078e0284 */
[----:B------:R-:W-:Y:S01]  /*4400*/  ISETP.GE.U32.AND P5, PT, R45, 0x7fffff5b, PT ;  /* 0x7fffff5b2d00780c */ /* 0x000fe20003fa6070 */
[----:B------:R1:W-:Y:S02]  /*4410*/  LDGSTS.E [R195+0x26800], [R198.64], !P6 ;  /* 0x26800000c6c37fae */ /* 0x0003e4000f121848 */
[----:B------:R-:W-:Y:S01]  /*4420*/  IMAD.WIDE R248, R222, 0x4, R134 ;  /* 0x00000004def87825 */ /* 0x000fe200078e0286 */
[----:B------:R-:W-:Y:S01]  /*4430*/  IADD3 R45, R252, -0x6e, RZ ;  /* 0xffffff92fc2d7810 */ /* 0x000fe20007ffe0ff */
[----:B------:R1:W-:Y:S02]  /*4440*/  LDGSTS.E [R195+0x26c00], [R224.64], !P6 ;  /* 0x26c00000e0c37fae */ /* 0x0003e4000f121848 */
[----:B------:R-:W-:Y:S01]  /*4450*/  IMAD.WIDE R232, R222, 0x4, R136 ;  /* 0x00000004dee87825 */ /* 0x000fe200078e0288 */
[----:B------:R-:W-:Y:S01]  /*4460*/  ISETP.GE.U32.AND P6, PT, R44, 0x7fffff57, PT ;  /* 0x7fffff572c00780c */ /* 0x000fe20003fc6070 */
[----:B------:R1:W-:Y:S02]  /*4470*/  LDGSTS.E [R195+0x28800], [R234.64], !P4 ;  /* 0x28800000eac37fae */ /* 0x0003e4000e121848 */
[----:B------:R-:W-:Y:S01]  /*4480*/  IMAD.WIDE R226, R222, 0x4, R138 ;  /* 0x00000004dee27825 */ /* 0x000fe200078e028a */
[----:B------:R-:W-:Y:S01]  /*4490*/  IADD3 R44, R252, -0x72, RZ ;  /* 0xffffff8efc2c7810 */ /* 0x000fe20007ffe0ff */
        /* <DEDUP_REMOVED lines=15> */
[----:B------:R-:W-:Y:S02]  /*4590*/  STL.64 [R1+0x488], R202 ;  /* 0x000488ca01007387 */ /* 0x000fe40000100a00 */
[----:B------:R-:W-:-:S02]  /*45a0*/  IMAD.WIDE R150, R222, 0x4, R150 ;  /* 0x00000004de967825 */ /* 0x000fc400078e0296 */
[----:B------:R1:W-:Y:S02]  /*45b0*/  LDGSTS.E [R195+0x2e800], [R228.64], !P3 ;  /* 0x2e800000e4c37fae */ /* 0x0003e4000d921848 */
[C---:B------:R-:W-:Y:S02]  /*45c0*/  IMAD.WIDE R152, R222.reuse, 0x4, R152 ;  /* 0x00000004de987825 */ /* 0x040fe400078e0298 */
[----:B------:R2:W-:Y:S02]  /*45d0*/  STL.64 [R1+0x498], R60 ;  /* 0x0004983c01007387 */ /* 0x0005e40000100a00 */
[----:B------:R-:W-:Y:S02]  /*45e0*/  IMAD.WIDE R154, R222, 0x4, R154 ;  /* 0x00000004de9a7825 */ /* 0x000fe400078e029a */
[----:B------:R1:W-:Y:S01]  /*45f0*/  LDGSTS.E [R195+0x2ec00], [R238.64], !P3 ;  /* 0x2ec00000eec37fae */ /* 0x0003e2000d921848 */
[----:B------:R-:W-:Y:S01]  /*4600*/  ISETP.GE.U32.AND P3, PT, R44, 0x7fffff47, PT ;  /* 0x7fffff472c00780c */ /* 0x000fe20003f66070 */
[----:B------:R-:W-:Y:S01]  /*4610*/  IMAD.WIDE R126, R222, 0x4, R156 ;  /* 0x00000004de7e7825 */ /* 0x000fe200078e029c */
[C---:B------:R-:W-:Y:S01]  /*4620*/  IADD3 R45, R252.reuse, -0x7e, RZ ;  /* 0xffffff82fc2d7810 */ /* 0x040fe20007ffe0ff */
[----:B------:R-:W-:Y:S01]  /*4630*/  STL.64 [R1+0x1b8], R148 ;  /* 0x0001b89401007387 */ /* 0x000fe20000100a00 */
[----:B------:R-:W-:Y:S01]  /*4640*/  IADD3 R44, R252, -0x43, RZ ;  /* 0xffffffbdfc2c7810 */ /* 0x000fe20007ffe0ff */
[----:B------:R-:W-:-:S02]  /*4650*/  IMAD.WIDE R124, R222, 0x4, R158 ;  /* 0x00000004de7c7825 */ /* 0x000fc400078e029e */
[----:B------:R1:W-:Y:S02]  /*4660*/  LDGSTS.E [R195+0x30800], [R148.64], !P2 ;  /* 0x3080000094c37fae */ /* 0x0003e4000d121848 */
[C---:B------:R-:W-:Y:S02]  /*4670*/  IMAD.WIDE R122, R222.reuse, 0x4, R160 ;  /* 0x00000004de7a7825 */ /* 0x040fe400078e02a0 */
[----:B------:R-:W-:Y:S02]  /*4680*/  STL.64 [R1+0x1d0], R150 ;  /* 0x0001d09601007387 */ /* 0x000fe40000100a00 */
[----:B--2---:R-:W-:Y:S02]  /*4690*/  IMAD.WIDE R60, R222, 0x4, R162 ;  /* 0x00000004de3c7825 */ /* 0x004fe400078e02a2 */
[----:B------:R1:W-:Y:S01]  /*46a0*/  LDGSTS.E [R195+0x30c00], [R150.64], !P2 ;  /* 0x30c0000096c37fae */ /* 0x0003e2000d121848 */
[----:B------:R-:W-:-:S03]  /*46b0*/  ISETP.GE.U32.AND P2, PT, R45, 0x7fffff43, PT ;  /* 0x7fffff432d00780c */ /* 0x000fc60003f46070 */
[----:B------:R-:W-:Y:S04]  /*46c0*/  STL.64 [R1+0x1f8], R152 ;  /* 0x0001f89801007387 */ /* 0x000fe80000100a00 */
[----:B------:R1:W-:Y:S01]  /*46d0*/  LDGSTS.E [R195+0x32800], [R152.64], !P5 ;  /* 0x3280000098c37fae */ /* 0x0003e2000e921848 */
[----:B------:R-:W-:-:S03]  /*46e0*/  IADD3 R45, R252, -0x47, RZ ;  /* 0xffffffb9fc2d7810 */ /* 0x000fc60007ffe0ff */
[----:B------:R-:W-:Y:S04]  /*46f0*/  STL.64 [R1+0x210], R154 ;  /* 0x0002109a01007387 */ /* 0x000fe80000100a00 */
[----:B------:R1:W-:Y:S01]  /*4700*/  LDGSTS.E [R195+0x32c00], [R154.64], !P5 ;  /* 0x32c000009ac37fae */ /* 0x0003e2000e921848 */
[----:B------:R-:W-:-:S03]  /*4710*/  ISETP.GE.U32.AND P5, PT, R44, 0x7fffff7e, PT ;  /* 0x7fffff7e2c00780c */ /* 0x000fc60003fa6070 */
[----:B------:R2:W-:Y:S01]  /*4720*/  STL.64 [R1+0x248], R126 ;  /* 0x0002487e01007387 */ /* 0x0005e20000100a00 */
[----:B------:R-:W-:-:S03]  /*4730*/  IADD3 R44, R252, -0x4b, RZ ;  /* 0xffffffb5fc2c7810 */ /* 0x000fc60007ffe0ff */
[----:B------:R2:W-:Y:S04]  /*4740*/  LDGSTS.E [R195+0x34800], [R126.64], !P6 ;  /* 0x348000007ec37fae */ /* 0x0005e8000f121848 */
[----:B------:R4:W-:Y:S04]  /*4750*/  STL.64 [R1+0x270], R124 ;  /* 0x0002707c01007387 */ /* 0x0009e80000100a00 */
[----:B------:R4:W-:Y:S01]  /*4760*/  LDGSTS.E [R195+0x34c00], [R124.64], !P6 ;  /* 0x34c000007cc37fae */ /* 0x0009e2000f121848 */
[----:B--2---:R-:W-:-:S03]  /*4770*/  IMAD.WIDE R126, R222, 0x4, R164 ;  /* 0x00000004de7e7825 */ /* 0x004fc600078e02a4 */
[----:B------:R2:W-:Y:S04]  /*4780*/  STL.64 [R1+0x288], R122 ;  /* 0x0002887a01007387 */ /* 0x0005e80000100a00 */
[----:B------:R2:W-:Y:S01]  /*4790*/  LDGSTS.E [R195+0x36800], [R122.64], !P4 ;  /* 0x368000007ac37fae */ /* 0x0005e2000e121848 */
[----:B----4-:R-:W-:-:S03]  /*47a0*/  IMAD.WIDE R124, R222, 0x4, R166 ;  /* 0x00000004de7c7825 */ /* 0x010fc600078e02a6 */
[----:B------:R4:W-:Y:S01]  /*47b0*/  STL.64 [R1+0x2b0], R60 ;  /* 0x0002b03c01007387 */ /* 0x0009e20000100a00 */
[----:B------:R-:W-:-:S03]  /*47c0*/  ISETP.GE.U32.AND P6, PT, R45, 0x7fffff7a, PT ;  /* 0x7fffff7a2d00780c */ /* 0x000fc60003fc6070 */
[----:B------:R4:W-:Y:S01]  /*47d0*/  LDGSTS.E [R195+0x36c00], [R60.64], !P4 ;  /* 0x36c000003cc37fae */ /* 0x0009e2000e121848 */
[----:B------:R-:W-:Y:S01]  /*47e0*/  ISETP.GE.U32.AND P4, PT, R44, 0x7fffff76, PT ;  /* 0x7fffff762c00780c */ /* 0x000fe20003f86070 */
[----:B--2---:R-:W-:Y:S02]  /*47f0*/  IMAD.WIDE R122, R222, 0x4, R168 ;  /* 0x00000004de7a7825 */ /* 0x004fe400078e02a8 */
[----:B------:R2:W-:Y:S01]  /*4800*/  STL.64 [R1+0x2c8], R126 ;  /* 0x0002c87e01007387 */ /* 0x0005e20000100a00 */
[C---:B------:R-:W-:Y:S02]  /*4810*/  IADD3 R45, R252.reuse, -0x4f, RZ ;  /* 0xffffffb1fc2d7810 */ /* 0x040fe40007ffe0ff */
[----:B------:R-:W-:Y:S01]  /*4820*/  IADD3 R44, R252, -0x53, RZ ;  /* 0xffffffadfc2c7810 */ /* 0x000fe20007ffe0ff */
[----:B------:R2:W-:Y:S01]  /*4830*/  LDGSTS.E [R195+0x38800], [R126.64], !P1 ;  /* 0x388000007ec37fae */ /* 0x0005e2000c921848 */
[----:B----4-:R-:W-:-:S03]  /*4840*/  IMAD.WIDE R60, R222, 0x4, R170 ;  /* 0x00000004de3c7825 */ /* 0x010fc600078e02aa */
[----:B------:R4:W-:Y:S04]  /*4850*/  STL.64 [R1+0x2f0], R124 ;  /* 0x0002f07c01007387 */ /* 0x0009e80000100a00 */
[----:B------:R4:W-:Y:S01]  /*4860*/  LDGSTS.E [R195+0x38c00], [R124.64], !P1 ;  /* 0x38c000007cc37fae */ /* 0x0009e2000c921848 */
[----:B--2---:R-:W-:-:S03]  /*4870*/  IMAD.WIDE R126, R222, 0x4, R172 ;  /* 0x00000004de7e7825 */ /* 0x004fc600078e02ac */
[----:B------:R2:W-:Y:S01]  /*4880*/  STL.64 [R1+0x308], R122 ;  /* 0x0003087a01007387 */ /* 0x0005e20000100a00 */
[----:B------:R-:W-:-:S03]  /*4890*/  ISETP.GE.U32.AND P1, PT, R45, 0x7fffff72, PT ;  /* 0x7fffff722d00780c */ /* 0x000fc60003f26070 */
[----:B------:R2:W-:Y:S01]  /*48a0*/  LDGSTS.E [R195+0x3a800], [R122.64], !P0 ;  /* 0x3a8000007ac37fae */ /* 0x0005e2000c121848 */
[----:B----4-:R-:W-:-:S03]  /*48b0*/  IMAD.WIDE R124, R222, 0x4, R174 ;  /* 0x00000004de7c7825 */ /* 0x010fc600078e02ae */
[----:B------:R4:W-:Y:S01]  /*48c0*/  STL.64 [R1+0x320], R60 ;  /* 0x0003203c01007387 */ /* 0x0009e20000100a00 */
[----:B------:R-:W-:-:S03]  /*48d0*/  IADD3 R45, R252, -0x57, RZ ;  /* 0xffffffa9fc2d7810 */ /* 0x000fc60007ffe0ff */
[----:B------:R4:W-:Y:S01]  /*48e0*/  LDGSTS.E [R195+0x3ac00], [R60.64], !P0 ;  /* 0x3ac000003cc37fae */ /* 0x0009e2000c121848 */
[----:B------:R-:W-:Y:S01]  /*48f0*/  ISETP.GE.U32.AND P0, PT, R44, 0x7fffff6e, PT ;  /* 0x7fffff6e2c00780c */ /* 0x000fe20003f06070 */
[----:B--2---:R-:W-:Y:S01]  /*4900*/  IMAD.WIDE R122, R222, 0x4, R176 ;  /* 0x00000004de7a7825 */ /* 0x004fe200078e02b0 */
[----:B------:R-:W-:Y:S01]  /*4910*/  IADD3 R44, R252, -0x5b, RZ ;  /* 0xffffffa5fc2c7810 */ /* 0x000fe20007ffe0ff */
[----:B------:R1:W-:Y:S04]  /*4920*/  LDGSTS.E [R195+0x3c800], [R126.64], !P3 ;  /* 0x3c8000007ec37fae */ /* 0x0003e8000d921848 */
[----:B------:R1:W-:Y:S01]  /*4930*/  LDGSTS.E [R195+0x3cc00], [R124.64], !P3 ;  /* 0x3cc000007cc37fae */ /* 0x0003e2000d921848 */
[----:B----4-:R-:W-:-:S03]  /*4940*/  IMAD.WIDE R60, R222, 0x4, R178 ;  /* 0x00000004de3c7825 */ /* 0x010fc600078e02b2 */
[----:B------:R2:W-:Y:S01]  /*4950*/  LDGSTS.E [R195+0x3e800], [R122.64], !P2 ;  /* 0x3e8000007ac37fae */ /* 0x0005e2000d121848 */
[----:B------:R-:W-:-:S03]  /*4960*/  ISETP.GE.U32.AND P3, PT, R45, 0x7fffff6a, PT ;  /* 0x7fffff6a2d00780c */ /* 0x000fc60003f66070 */
[----:B------:R4:W-:Y:S01]  /*4970*/  LDGSTS.E [R195+0x3ec00], [R60.64], !P2 ;  /* 0x3ec000003cc37fae */ /* 0x0009e2000d121848 */
[----:B------:R-:W-:Y:S01]  /*4980*/  ISETP.GE.U32.AND P2, PT, R44, 0x7fffff66, PT ;  /* 0x7fffff662c00780c */ /* 0x000fe20003f46070 */
[C---:B------:R-:W-:Y:S02]  /*4990*/  IMAD.WIDE R44, R222.reuse, 0x4, R180 ;  /* 0x00000004de2c7825 */ /* 0x040fe400078e02b4 */
[----:B------:R-:W-:Y:S02]  /*49a0*/  STL.64 [R1+0x330], R126 ;  /* 0x0003307e01007387 */ /* 0x000fe40000100a00 */
[C---:B------:R-:W-:Y:S02]  /*49b0*/  IMAD.WIDE R42, R222.reuse, 0x4, R42 ;  /* 0x00000004de2a7825 */ /* 0x040fe400078e022a */
[----:B------:R-:W-:Y:S02]  /*49c0*/  STL.64 [R1+0x340], R124 ;  /* 0x0003407c01007387 */ /* 0x000fe40000100a00 */
[----:B------:R-:W-:-:S02]  /*49d0*/  IMAD.WIDE R40, R222, 0x4, R40 ;  /* 0x00000004de287825 */ /* 0x000fc400078e0228 */
[----:B------:R2:W-:Y:S02]  /*49e0*/  STL.64 [R1+0x350], R122 ;  /* 0x0003507a01007387 */ /* 0x0005e40000100a00 */
[C---:B------:R-:W-:Y:S02]  /*49f0*/  IMAD.WIDE R38, R222.reuse, 0x4, R38 ;  /* 0x00000004de267825 */ /* 0x040fe400078e0226 */
[----:B------:R1:W-:Y:S02]  /*4a00*/  LDGSTS.E [R200+0x21000], [R44.64], !P5 ;  /* 0x210000002cc87fae */ /* 0x0003e4000e921848 */
[----:B------:R-:W-:Y:S02]  /*4a10*/  IMAD.WIDE R28, R222, 0x4, R28 ;  /* 0x00000004de1c7825 */ /* 0x000fe400078e021c */
[----:B------:R1:W-:Y:S01]  /*4a20*/  LDGSTS.E [R200+0x21400], [R42.64], !P5 ;  /* 0x214000002ac87fae */ /* 0x0003e2000e921848 */
[----:B--2---:R-:W-:Y:S01]  /*4a30*/  IADD3 R123, R252, -0x5f, RZ ;  /* 0xffffffa1fc7b7810 */ /* 0x004fe20007ffe0ff */
[----:B------:R-:W-:Y:S01]  /*4a40*/  IMAD.WIDE R22, R222, 0x4, R22 ;  /* 0x00000004de167825 */ /* 0x000fe200078e0216 */
[----:B------:R-:W-:Y:S01]  /*4a50*/  IADD3 R122, R252, -0x63, RZ ;  /* 0xffffff9dfc7a7810 */ /* 0x000fe20007ffe0ff */
[----:B------:R2:W-:Y:S01]  /*4a60*/  LDGSTS.E [R200+0x23000], [R40.64], !P6 ;  /* 0x2300000028c87fae */ /* 0x0005e2000f121848 */
[----:B------:R-:W-:Y:S01]  /*4a70*/  ISETP.GE.U32.AND P5, PT, R123, 0x7fffff62, PT ;  /* 0x7fffff627b00780c */ /* 0x000fe20003fa6070 */
[----:B------:R-:W-:Y:S01]  /*4a80*/  IMAD.WIDE R172, R222, 0x4, R36 ;  /* 0x00000004deac7825 */ /* 0x000fe200078e0224 */
[----:B------:R-:W-:Y:S01]  /*4a90*/  IADD3 R123, R252, -0x67, RZ ;  /* 0xffffff99fc7b7810 */ /* 0x000fe20007ffe0ff */
[----:B------:R2:W-:Y:S01]  /*4aa0*/  LDGSTS.E [R200+0x23400], [R38.64], !P6 ;  /* 0x2340000026c87fae */ /* 0x0005e2000f121848 */
[----:B------:R-:W-:Y:S01]  /*4ab0*/  ISETP.GE.U32.AND P6, PT, R122, 0x7fffff5e, PT ;  /* 0x7fffff5e7a00780c */ /* 0x000fe20003fc6070 */
[----:B------:R-:W-:-:S02]  /*4ac0*/  IMAD.WIDE R176, R222, 0x4, R66 ;  /* 0x00000004deb07825 */ /* 0x000fc400078e0242 */
[----:B------:R2:W-:Y:S02]  /*4ad0*/  LDGSTS.E [R200+0x25000], [R28.64], !P4 ;  /* 0x250000001cc87fae */ /* 0x0005e4000e121848 */
[----:B------:R-:W-:Y:S01]  /*4ae0*/  IMAD.WIDE R180, R222, 0x4, R68 ;  /* 0x00000004deb47825 */ /* 0x000fe200078e0244 */
[----:B------:R-:W-:Y:S01]  /*4af0*/  IADD3 R122, R252, -0x6b, RZ ;  /* 0xffffff95fc7a7810 */ /* 0x000fe20007ffe0ff */
[----:B------:R2:W-:Y:S01]  /*4b00*/  LDGSTS.E [R200+0x25400], [R22.64], !P4 ;  /* 0x2540000016c87fae */ /* 0x0005e2000e121848 */
[----:B------:R-:W-:Y:S01]  /*4b10*/  ISETP.GE.U32.AND P4, PT, R123, 0x7fffff5a, PT ;  /* 0x7fffff5a7b00780c */ /* 0x000fe20003f86070 */
[----:B---3--:R-:W-:Y:S01]  /*4b20*/  IMAD.WIDE R190, R222, 0x4, R70 ;  /* 0x00000004debe7825 */ /* 0x008fe200078e0246 */
[----:B------:R-:W-:Y:S01]  /*4b30*/  IADD3 R37, R252, -0x6f, RZ ;  /* 0xffffff91fc257810 */ /* 0x000fe20007ffe0ff */
[----:B------:R2:W-:Y:S02]  /*4b40*/  LDGSTS.E [R200+0x27000], [R172.64], !P1 ;  /* 0x27000000acc87fae */ /* 0x0005e4000c921848 */
[----:B------:R-:W-:-:S02]  /*4b50*/  IMAD.WIDE R196, R222, 0x4, R72 ;  /* 0x00000004dec47825 */ /* 0x000fc400078e0248 */
[----:B------:R4:W-:Y:S02]  /*4b60*/  STL.64 [R1+0x3b8], R60 ;  /* 0x0003b83c01007387 */ /* 0x0009e40000100a00 */
[C---:B------:R-:W-:Y:S02]  /*4b70*/  IMAD.WIDE R244, R222.reuse, 0x4, R74 ;  /* 0x00000004def47825 */ /* 0x040fe400078e024a */
[----:B------:R2:W-:Y:S02]  /*4b80*/  LDGSTS.E [R200+0x27400], [R176.64], !P1 ;  /* 0x27400000b0c87fae */ /* 0x0005e4000c921848 */
[----:B------:R-:W-:Y:S01]  /*4b90*/  IMAD.WIDE R246, R222, 0x4, R76 ;  /* 0x00000004def67825 */ /* 0x000fe200078e024c */
[----:B------:R-:W-:Y:S01]  /*4ba0*/  ISETP.GE.U32.AND P1, PT, R122, 0x7fffff56, PT ;  /* 0x7fffff567a00780c */ /* 0x000fe20003f26070 */
[----:B------:R2:W-:Y:S02]  /*4bb0*/  LDGSTS.E [R200+0x29000], [R180.64], !P0 ;  /* 0x29000000b4c87fae */ /* 0x0005e4000c121848 */
[----:B------:R-:W-:-:S02]  /*4bc0*/  IMAD.WIDE R210, R222, 0x4, R80 ;  /* 0x00000004ded27825 */ /* 0x000fc400078e0250 */
[----:B------:R2:W-:Y:S02]  /*4bd0*/  LDGSTS.E [R200+0x29400], [R190.64], !P0 ;  /* 0x29400000bec87fae */ /* 0x0005e4000c121848 */
[----:B----4-:R-:W-:Y:S01]  /*4be0*/  IMAD.WIDE R60, R222, 0x4, R78 ;  /* 0x00000004de3c7825 */ /* 0x010fe200078e024e */
[----:B------:R-:W-:Y:S01]  /*4bf0*/  IADD3 R36, R252, -0x73, RZ ;  /* 0xffffff8dfc247810 */ /* 0x000fe20007ffe0ff */
[----:B------:R2:W-:Y:S01]  /*4c00*/  LDGSTS.E [R200+0x2b000], [R196.64], !P3 ;  /* 0x2b000000c4c87fae */ /* 0x0005e2000d921848 */
[----:B------:R-:W-:Y:S01]  /*4c10*/  ISETP.GE.U32.AND P0, PT, R37, 0x7fffff52, PT ;  /* 0x7fffff522500780c */ /* 0x000fe20003f06070 */
[C---:B------:R-:W-:Y:S02]  /*4c20*/  IMAD.WIDE R208, R222.reuse, 0x4, R82 ;  /* 0x00000004ded07825 */ /* 0x040fe400078e0252 */
[----:B------:R2:W-:Y:S02]  /*4c30*/  LDGSTS.E [R200+0x2b400], [R244.64], !P3 ;  /* 0x2b400000f4c87fae */ /* 0x0005e4000d921848 */
[----:B------:R-:W-:Y:S01]  /*4c40*/  IMAD.WIDE R70, R222, 0x4, R84 ;  /* 0x00000004de467825 */ /* 0x000fe200078e0254 */
[----:B------:R-:W-:Y:S01]  /*4c50*/  IADD3 R37, R252, -0x77, RZ ;  /* 0xffffff89fc257810 */ /* 0x000fe20007ffe0ff */
[----:B------:R2:W-:Y:S02]  /*4c60*/  LDGSTS.E [R200+0x2d000], [R246.64], !P2 ;  /* 0x2d000000f6c87fae */ /* 0x0005e4000d121848 */
[----:B------:R-:W-:-:S02]  /*4c70*/  IMAD.WIDE R68, R222, 0x4, R86 ;  /* 0x00000004de447825 */ /* 0x000fc400078e0256 */
[----:B------:R3:W-:Y:S02]  /*4c80*/  STL.64 [R1+0x90], R60 ;  /* 0x0000903c01007387 */ /* 0x0007e40000100a00 */
[----:B------:R-:W-:Y:S02]  /*4c90*/  IMAD.WIDE R66, R222, 0x4, R88 ;  /* 0x00000004de427825 */ /* 0x000fe400078e0258 */
[----:B------:R3:W-:Y:S01]  /*4ca0*/  LDGSTS.E [R200+0x2d400], [R60.64], !P2 ;  /* 0x2d4000003cc87fae */ /* 0x0007e2000d121848 */
[----:B------:R-:W-:-:S03]  /*4cb0*/  ISETP.GE.U32.AND P3, PT, R36, 0x7fffff4e, PT ;  /* 0x7fffff4e2400780c */ /* 0x000fc60003f66070 */
[----:B------:R2:W-:Y:S01]  /*4cc0*/  LDGSTS.E [R200+0x2f000], [R210.64], !P5 ;  /* 0x2f000000d2c87fae */ /* 0x0005e2000e921848 */
[----:B------:R-:W-:-:S03]  /*4cd0*/  ISETP.GE.U32.AND P2, PT, R37, 0x7fffff4a, PT ;  /* 0x7fffff4a2500780c */ /* 0x000fc60003f46070 */
[----:B------:R2:W-:Y:S01]  /*4ce0*/  LDGSTS.E [R200+0x2f400], [R208.64], !P5 ;  /* 0x2f400000d0c87fae */ /* 0x0005e2000e921848 */
[----:B---3--:R-:W-:-:S03]  /*4cf0*/  IMAD.WIDE R60, R222, 0x4, R90 ;  /* 0x00000004de3c7825 */ /* 0x008fc600078e025a */
[----:B------:R3:W-:Y:S04]  /*4d00*/  STL.64 [R1+0x108], R70 ;  /* 0x0001084601007387 */ /* 0x0007e80000100a00 */
[----:B------:R3:W-:Y:S04]  /*4d10*/  LDGSTS.E [R200+0x31000], [R70.64], !P6 ;  /* 0x3100000046c87fae */ /* 0x0007e8000f121848 */
[----:B------:R4:W-:Y:S04]  /*4d20*/  STL.64 [R1+0x110], R68 ;  /* 0x0001104401007387 */ /* 0x0009e80000100a00 */
[----:B------:R4:W-:Y:S01]  /*4d30*/  LDGSTS.E [R200+0x31400], [R68.64], !P6 ;  /* 0x3140000044c87fae */ /* 0x0009e2000f121848 */
[----:B---3--:R-:W-:-:S03]  /*4d40*/  IMAD.WIDE R70, R222, 0x4, R92 ;  /* 0x00000004de467825 */ /* 0x008fc600078e025c */
[----:B------:R3:W-:Y:S04]  /*4d50*/  STL.64 [R1+0x148], R66 ;  /* 0x0001484201007387 */ /* 0x0007e80000100a00 */
[----:B------:R3:W-:Y:S01]  /*4d60*/  LDGSTS.E [R200+0x33000], [R66.64], !P4 ;  /* 0x3300000042c87fae */ /* 0x0007e2000e121848 */
[----:B----4-:R-:W-:-:S03]  /*4d70*/  IMAD.WIDE R68, R222, 0x4, R94 ;  /* 0x00000004de447825 */ /* 0x010fc600078e025e */
[----:B------:R4:W-:Y:S04]  /*4d80*/  STL.64 [R1+0x150], R60 ;  /* 0x0001503c01007387 */ /* 0x0009e80000100a00 */
[----:B------:R4:W-:Y:S01]  /*4d90*/  LDGSTS.E [R200+0x33400], [R60.64], !P4 ;  /* 0x334000003cc87fae */ /* 0x0009e2000e121848 */
[----:B---3--:R-:W-:-:S03]  /*4da0*/  IMAD.WIDE R66, R222, 0x4, R96 ;  /* 0x00000004de427825 */ /* 0x008fc600078e0260 */
[----:B------:R3:W-:Y:S01]  /*4db0*/  STL.64 [R1+0x1b0], R70 ;  /* 0x0001b04601007387 */ /* 0x0007e20000100a00 */
[----:B------:R-:W-:-:S03]  /*4dc0*/  IADD3 R36, R252, -0x7b, RZ ;  /* 0xffffff85fc247810 */ /* 0x000fc60007ffe0ff */
        /* <DEDUP_REMOVED lines=13> */
[----:B------:R-:W-:-:S03]  /*4ea0*/  ISETP.GE.U32.AND P5, PT, R36, 0x7fffff46, PT ;  /* 0x7fffff462400780c */ /* 0x000fc60003fa6070 */
[----:B------:R3:W-:Y:S01]  /*4eb0*/  LDGSTS.E [R200+0x39000], [R70.64], !P3 ;  /* 0x3900000046c87fae */ /* 0x0007e2000d921848 */
[----:B----4-:R-:W-:-:S03]  /*4ec0*/  IMAD.WIDE R60, R222, 0x4, R106 ;  /* 0x00000004de3c7825 */ /* 0x010fc600078e026a */
[----:B------:R4:W-:Y:S01]  /*4ed0*/  STL.64 [R1+0x268], R68 ;  /* 0x0002684401007387 */ /* 0x0009e20000100a00 */
[----:B------:R-:W-:-:S03]  /*4ee0*/  ISETP.GE.U32.AND P6, PT, R37, 0x7fffff42, PT ;  /* 0x7fffff422500780c */ /* 0x000fc60003fc6070 */
        /* <DEDUP_REMOVED lines=8> */
[----:B------:R-:W-:Y:S04]  /*4f70*/  STL.64 [R1+0x2c0], R70 ;  /* 0x0002c04601007387 */ /* 0x000fe80000100a00 */
[----:B------:R-:W-:Y:S01]  /*4f80*/  STL.64 [R1+0x2e8], R68 ;  /* 0x0002e84401007387 */ /* 0x000fe20000100a00 */
[----:B----4-:R-:W-:-:S03]  /*4f90*/  IMAD.WIDE R60, R222, 0x4, R114 ;  /* 0x00000004de3c7825 */ /* 0x010fc600078e0272 */
[----:B------:R3:W-:Y:S04]  /*4fa0*/  STL.64 [R1+0x300], R66 ;  /* 0x0003004201007387 */ /* 0x0007e80000100a00 */
[----:B------:R4:W-:Y:S04]  /*4fb0*/  STL.64 [R1+0x318], R60 ;  /* 0x0003183c01007387 */ /* 0x0009e80000100a00 */
[----:B------:R-:W4:Y:S04]  /*4fc0*/  LDL.LU.64 R212, [R1] ;  /* 0x0000000001d47983 */ /* 0x000f280000300a00 */
[----:B------:R-:W4:Y:S01]  /*4fd0*/  LDL.LU.64 R204, [R1+0x30] ;  /* 0x0000300001cc7983 */ /* 0x000f220000300a00 */
[----:B------:R-:W-:-:S03]  /*4fe0*/  LOP3.LUT R223, R201, 0x60, RZ, 0x3c, !PT ;  /* 0x00000060c9df7812 */ /* 0x000fc600078e3cff */
[----:B------:R2:W-:Y:S04]  /*4ff0*/  LDGSTS.E [R200+0x3d000], [R70.64], !P5 ;  /* 0x3d00000046c87fae */ /* 0x0005e8000e921848 */
[----:B------:R-:W4:Y:S04]  /*5000*/  LDL.LU.64 R188, [R1+0x28] ;  /* 0x0000280001bc7983 */ /* 0x000f280000300a00 */
[----:B------:R2:W-:Y:S04]  /*5010*/  LDGSTS.E [R200+0x3d400], [R68.64], !P5 ;  /* 0x3d40000044c87fae */ /* 0x0005e8000e921848 */
[----:B-1----:R-:W4:Y:S04]  /*5020*/  LDL.LU.64 R194, [R1+0x20] ;  /* 0x0000200001c27983 */ /* 0x002f280000300a00 */
[----:B------:R2:W-:Y:S04]  /*5030*/  LDGSTS.E [R200+0x3f000], [R66.64], !P6 ;  /* 0x3f00000042c87fae */ /* 0x0005e8000f121848 */
[----:B------:R-:W4:Y:S04]  /*5040*/  LDL.LU.64 R214, [R1+0x18] ;  /* 0x0000180001d67983 */ /* 0x000f280000300a00 */
[----:B------:R2:W-:Y:S04]  /*5050*/  LDGSTS.E [R200+0x3f400], [R60.64], !P6 ;  /* 0x3f4000003cc87fae */ /* 0x0005e8000f121848 */
[----:B------:R-:W4:Y:S04]  /*5060*/  LDL.LU.64 R206, [R1+0x10] ;  /* 0x0000100001ce7983 */ /* 0x000f280000300a00 */
[----:B--2---:R-:W2:Y:S01]  /*5070*/  LDL.LU.64 R200, [R1+0x8] ;  /* 0x0000080001c87983 */ /* 0x004ea20000300a00 */
[----:B------:R-:W-:-:S02]  /*5080*/  IADD3 R36, R252, -0x44, RZ ;  /* 0xffffffbcfc247810 */ /* 0x000fc40007ffe0ff */
[----:B------:R-:W-:Y:S02]  /*5090*/  IADD3 R37, R252, -0x48, RZ ;  /* 0xffffffb8fc257810 */ /* 0x000fe40007ffe0ff */
[----:B------:R-:W-:Y:S02]  /*50a0*/  ISETP.GE.U32.AND P4, PT, R36, 0x7fffff7d, PT ;  /* 0x7fffff7d2400780c */ /* 0x000fe40003f86070 */
[----:B------:R-:W-:Y:S02]  /*50b0*/  IADD3 R36, R252, -0x4c, RZ ;  /* 0xffffffb4fc247810 */ /* 0x000fe40007ffe0ff */
[----:B------:R-:W-:Y:S02]  /*50c0*/  ISETP.GE.U32.AND P1, PT, R37, 0x7fffff79, PT ;  /* 0x7fffff792500780c */ /* 0x000fe40003f26070 */
[----:B------:R-:W-:Y:S02]  /*50d0*/  ISETP.GE.U32.AND P0, PT, R36, 0x7fffff75, PT ;  /* 0x7fffff752400780c */ /* 0x000fe40003f06070 */
[----:B------:R-:W-:-:S02]  /*50e0*/  IADD3 R37, R252, -0x50, RZ ;  /* 0xffffffb0fc257810 */ /* 0x000fc40007ffe0ff */
[----:B------:R-:W-:Y:S02]  /*50f0*/  IADD3 R36, R252, -0x54, RZ ;  /* 0xffffffacfc247810 */ /* 0x000fe40007ffe0ff */
[----:B------:R-:W-:Y:S02]  /*5100*/  ISETP.GE.U32.AND P3, PT, R37, 0x7fffff71, PT ;  /* 0x7fffff712500780c */ /* 0x000fe40003f66070 */
[----:B------:R-:W-:Y:S02]  /*5110*/  ISETP.GE.U32.AND P2, PT, R36, 0x7fffff6d, PT ;  /* 0x7fffff6d2400780c */ /* 0x000fe40003f46070 */
[C---:B------:R-:W-:Y:S02]  /*5120*/  IADD3 R37, R252.reuse, -0x58, RZ ;  /* 0xffffffa8fc257810 */ /* 0x040fe40007ffe0ff */
[----:B------:R-:W-:Y:S01]  /*5130*/  IADD3 R36, R252, -0x5c, RZ ;  /* 0xffffffa4fc247810 */ /* 0x000fe20007ffe0ff */
[----:B------:R-:W-:Y:S01]  /*5140*/  IMAD.WIDE R84, R222, 0x4, R116 ;  /* 0x00000004de547825 */ /* 0x000fe200078e0274 */
[----:B------:R-:W-:-:S02]  /*5150*/  ISETP.GE.U32.AND P5, PT, R37, 0x7fffff69, PT ;  /* 0x7fffff692500780c */ /* 0x000fc40003fa6070 */
[----:B------:R-:W-:Y:S01]  /*5160*/  ISETP.GE.U32.AND P6, PT, R36, 0x7fffff65, PT ;  /* 0x7fffff652400780c */ /* 0x000fe20003fc6070 */
[----:B---3--:R-:W-:Y:S01]  /*5170*/  IMAD.WIDE R66, R222, 0x4, R118 ;  /* 0x00000004de427825 */ /* 0x008fe200078e0276 */
[----:B------:R-:W-:Y:S01]  /*5180*/  IADD3 R69, R252, -0x60, RZ ;  /* 0xffffffa0fc457810 */ /* 0x000fe20007ffe0ff */
[----:B------:R1:W-:Y:S02]  /*5190*/  LDGSTS.E [R223+0x21800], [R84.64], !P4 ;  /* 0x2180000054df7fae */ /* 0x0003e4000e121848 */
        /* <DEDUP_REMOVED lines=9> */
[----:B------:R-:W-:Y:S01]  /*5230*/  ISETP.GE.U32.AND P1, PT, R68, 0x7fffff5d, PT ;  /* 0x7fffff5d4400780c */ /* 0x000fe20003f26070 */
[----:B------:R1:W-:Y:S02]  /*5240*/  LDGSTS.E [R223+0x25800], [R20.64], !P0 ;  /* 0x2580000014df7fae */ /* 0x0003e4000c121848 */
[----:B------:R-:W-:Y:S01]  /*5250*/  IMAD.WIDE R8, R222, 0x4, R8 ;  /* 0x00000004de087825 */ /* 0x000fe200078e0208 */
[----:B------:R-:W-:Y:S01]  /*5260*/  IADD3 R68, R252, -0x6c, RZ ;  /* 0xffffff94fc447810 */ /* 0x000fe20007ffe0ff */
[----:B------:R1:W-:Y:S02]  /*5270*/  LDGSTS.E [R223+0x25c00], [R10.64], !P0 ;  /* 0x25c000000adf7fae */ /* 0x0003e4000c121848 */
[----:B------:R-:W-:-:S02]  /*5280*/  IMAD.WIDE R6, R222, 0x4, R6 ;  /* 0x00000004de067825 */ /* 0x000fc400078e0206 */
[----:B------:R1:W-:Y:S02]  /*5290*/  LDGSTS.E [R223+0x27800], [R8.64], !P3 ;  /* 0x2780000008df7fae */ /* 0x0003e4000d921848 */
[C---:B------:R-:W-:Y:S02]  /*52a0*/  IMAD.WIDE R4, R222.reuse, 0x4, R4 ;  /* 0x00000004de047825 */ /* 0x040fe400078e0204 */
[----:B------:R1:W-:Y:S02]  /*52b0*/  LDGSTS.E [R223+0x27c00], [R6.64], !P3 ;  /* 0x27c0000006df7fae */ /* 0x0003e4000d921848 */
[----:B------:R-:W-:Y:S01]  /*52c0*/  IMAD.WIDE R2, R222, 0x4, R2 ;  /* 0x00000004de027825 */ /* 0x000fe200078e0202 */
[----:B------:R-:W-:Y:S01]  /*52d0*/  ISETP.GE.U32.AND P3, PT, R68, 0x7fffff55, PT ;  /* 0x7fffff554400780c */ /* 0x000fe20003f66070 */
[----:B------:R1:W-:Y:S02]  /*52e0*/  LDGSTS.E [R223+0x29800], [R4.64], !P2 ;  /* 0x2980000004df7fae */ /* 0x0003e4000d121848 */
[----:B------:R-:W-:Y:S01]  /*52f0*/  IMAD.WIDE R174, R222, 0x4, R250 ;  /* 0x00000004deae7825 */ /* 0x000fe200078e02fa */
[C---:B------:R-:W-:Y:S01]  /*5300*/  IADD3 R68, R252.reuse, -0x74, RZ ;  /* 0xffffff8cfc447810 */ /* 0x040fe20007ffe0ff */
[----:B------:R1:W-:Y:S01]  /*5310*/  LDGSTS.E [R223+0x29c00], [R2.64], !P2 ;  /* 0x29c0000002df7fae */ /* 0x0003e2000d121848 */
[----:B------:R-:W-:Y:S01]  /*5320*/  ULDC UR4, c[0x0][0x18c] ;  /* 0x0000630000047ab9 */ /* 0x000fe20000000800 */
[----:B------:R-:W-:Y:S01]  /*5330*/  IADD3 R69, R252, -0x68, RZ ;  /* 0xffffff98fc457810 */ /* 0x000fe20007ffe0ff */
[----:B------:R-:W-:-:S03]  /*5340*/  USHF.L.U32 UR4, UR4, 0x6, URZ ;  /* 0x0000000604047899 */ /* 0x000fc6000800063f */
[----:B------:R-:W-:Y:S02]  /*5350*/  ISETP.GE.U32.AND P0, PT, R69, 0x7fffff59, PT ;  /* 0x7fffff594500780c */ /* 0x000fe40003f06070 */
[----:B------:R-:W-:-:S04]  /*5360*/  IADD3 R69, R252, -0x70, RZ ;  /* 0xffffff90fc457810 */ /* 0x000fc80007ffe0ff */
[----:B------:R-:W-:Y:S02]  /*5370*/  ISETP.GE.U32.AND P2, PT, R69, 0x7fffff51, PT ;  /* 0x7fffff514500780c */ /* 0x000fe40003f46070 */
[----:B------:R-:W-:Y:S01]  /*5380*/  IADD3 R69, R252, -0x7c, RZ ;  /* 0xffffff84fc457810 */ /* 0x000fe20007ffe0ff */
[----:B----4-:R-:W-:-:S04]  /*5390*/  IMAD.WIDE R86, R222, 0x4, R212 ;  /* 0x00000004de567825 */ /* 0x010fc800078e02d4 */
[C---:B------:R-:W-:Y:S01]  /*53a0*/  IMAD.WIDE R178, R222.reuse, 0x4, R204 ;  /* 0x00000004deb27825 */ /* 0x040fe200078e02cc */
[----:B------:R1:W-:Y:S04]  /*53b0*/  LDGSTS.E [R223+0x2b800], [R86.64], !P5 ;  /* 0x2b80000056df7fae */ /* 0x0003e8000e921848 */
[----:B------:R1:W-:Y:S01]  /*53c0*/  LDGSTS.E [R223+0x2bc00], [R174.64], !P5 ;  /* 0x2bc00000aedf7fae */ /* 0x0003e2000e921848 */
[----:B------:R-:W-:Y:S01]  /*53d0*/  IMAD.WIDE R188, R222, 0x4, R188 ;  /* 0x00000004debc7825 */ /* 0x000fe200078e02bc */
[----:B------:R-:W-:Y:S02]  /*53e0*/  ISETP.GE.U32.AND P5, PT, R68, 0x7fffff4d, PT ;  /* 0x7fffff4d4400780c */ /* 0x000fe40003fa6070 */
[----:B------:R1:W-:Y:S01]  /*53f0*/  LDGSTS.E [R223+0x2d800], [R178.64], !P6 ;  /* 0x2d800000b2df7fae */ /* 0x0003e2000f121848 */
[----:B------:R-:W-:-:S03]  /*5400*/  IADD3 R68, R252, -0x78, RZ ;  /* 0xffffff88fc447810 */ /* 0x000fc60007ffe0ff */
[----:B------:R1:W-:Y:S01]  /*5410*/  LDGSTS.E [R223+0x2dc00], [R188.64], !P6 ;  /* 0x2dc00000bcdf7fae */ /* 0x0003e2000f121848 */
[----:B------:R-:W-:Y:S01]  /*5420*/  IMAD.WIDE R194, R222, 0x4, R194 ;  /* 0x00000004dec27825 */ /* 0x000fe200078e02c2 */
[----:B------:R-:W-:-:S04]  /*5430*/  ISETP.GE.U32.AND P6, PT, R68, 0x7fffff49, PT ;  /* 0x7fffff494400780c */ /* 0x000fc80003fc6070 */
[----:B------:R1:W-:Y:S01]  /*5440*/  LDGSTS.E [R223+0x2f800], [R194.64], !P4 ;  /* 0x2f800000c2df7fae */ /* 0x0003e2000e121848 */
[----:B------:R-:W-:-:S04]  /*5450*/  IMAD.WIDE R72, R222, 0x4, R214 ;  /* 0x00000004de487825 */ /* 0x000fc800078e02d6 */
[C---:B------:R-:W-:Y:S01]  /*5460*/  IMAD.WIDE R70, R222.reuse, 0x4, R206 ;  /* 0x00000004de467825 */ /* 0x040fe200078e02ce */
[----:B------:R-:W-:Y:S04]  /*5470*/  STL.64 [R1+0xe0], R72 ;  /* 0x0000e04801007387 */ /* 0x000fe80000100a00 */
[----:B------:R3:W-:Y:S01]  /*5480*/  LDGSTS.E [R223+0x2fc00], [R72.64], !P4 ;  /* 0x2fc0000048df7fae */ /* 0x0007e2000e121848 */
[----:B--2---:R-:W-:-:S03]  /*5490*/  IMAD.WIDE R60, R222, 0x4, R200 ;  /* 0x00000004de3c7825 */ /* 0x004fc600078e02c8 */
[----:B------:R-:W-:Y:S01]  /*54a0*/  STL.64 [R1+0x118], R70 ;  /* 0x0001184601007387 */ /* 0x000fe20000100a00 */
[----:B------:R-:W-:-:S03]  /*54b0*/  IMAD.U32 R68, RZ, RZ, UR4 ;  /* 0x00000004ff447e24 */ /* 0x000fc6000f8e00ff */
[----:B------:R2:W-:Y:S04]  /*54c0*/  LDGSTS.E [R223+0x31800], [R70.64], !P1 ;  /* 0x3180000046df7fae */ /* 0x0005e8000c921848 */
[----:B------:R4:W-:Y:S04]  /*54d0*/  STL.64 [R1+0x120], R60 ;  /* 0x0001203c01007387 */ /* 0x0009e80000100a00 */
[----:B------:R4:W-:Y:S01]  /*54e0*/  LDGSTS.E [R223+0x31c00], [R60.64], !P1 ;  /* 0x31c000003cdf7fae */ /* 0x0009e2000c921848 */
[----:B------:R-:W-:Y:S01]  /*54f0*/  ISETP.NE.U32.AND P1, PT, R0, RZ, PT ;  /* 0x000000ff0000720c */ /* 0x000fe20003f25070 */
[----:B------:R-:W-:Y:S01]  /*5500*/  IMAD.WIDE R216, R68, 0x4, R12 ;  /* 0x0000000444d87825 */ /* 0x000fe200078e020c */
[----:B------:R-:W-:-:S03]  /*5510*/  MOV R13, UR4 ;  /* 0x00000004000d7c02 */ /* 0x000fc60008000f00 */
[----:B------:R-:W-:Y:S02]  /*5520*/  IMAD.U32 R0, RZ, RZ, UR4 ;  /* 0x00000004ff007e24 */ /* 0x000fe4000f8e00ff */
[----:B------:R-:W-:Y:S01]  /*5530*/  IMAD.U32 R12, RZ, RZ, UR4 ;  /* 0x00000004ff0c7e24 */ /* 0x000fe2000f8e00ff */
[----:B----4-:R-:W4:Y:S04]  /*5540*/  LDL.LU.64 R60, [R1+0xf0] ;  /* 0x0000f000013c7983 */ /* 0x010f280000300a00 */
[----:B------:R-:W2:Y:S04]  /*5550*/  LDL.LU.64 R200, [R1+0x138] ;  /* 0x0001380001c87983 */ /* 0x000ea80000300a00 */
[----:B------:R-:W2:Y:S01]  /*5560*/  LDL.LU.64 R206, [R1+0x140] ;  /* 0x0001400001ce7983 */ /* 0x000ea20000300a00 */
[----:B------:R-:W-:-:S03]  /*5570*/  ISETP.GE.U32.AND P4, PT, R69, 0x7fffff45, PT ;  /* 0x7fffff454500780c */ /* 0x000fc60003f86070 */
[----:B------:R-:W2:Y:S01]  /*5580*/  LDL.LU.64 R212, [R1+0x158] ;  /* 0x0001580001d47983 */ /* 0x000ea20000300a00 */
[----:B------:R-:W-:-:S03]  /*5590*/  IMAD.U32 R69, RZ, RZ, UR4 ;  /* 0x00000004ff457e24 */ /* 0x000fc6000f8e00ff */
[----:B------:R-:W2:Y:S01]  /*55a0*/  LDL.LU.64 R236, [R1+0x168] ;  /* 0x0001680001ec7983 */ /* 0x000ea20000300a00 */
[----:B------:R-:W-:-:S03]  /*55b0*/  IMAD.WIDE R214, R0, 0x4, R16 ;  /* 0x0000000400d67825 */ /* 0x000fc600078e0210 */
        /* <DEDUP_REMOVED lines=9> */
[----:B------:R-:W-:-:S03]  /*5650*/  IMAD.U32 R16, RZ, RZ, UR4 ;  /* 0x00000004ff107e24 */ /* 0x000fc6000f8e00ff */
[----:B------:R-:W2:Y:S01]  /*5660*/  LDL.LU.64 R218, [R1+0x188] ;  /* 0x0001880001da7983 */ /* 0x000ea20000300a00 */
[----:B------:R-:W-:-:S03]  /*5670*/  IMAD.U32 R17, RZ, RZ, UR4 ;  /* 0x00000004ff117e24 */ /* 0x000fc6000f8e00ff */
[----:B------:R-:W-:Y:S01]  /*5680*/  STL.64 [R1+0x400], R216 ;  /* 0x000400d801007387 */ /* 0x000fe20000100a00 */
[----:B------:R-:W-:-:S03]  /*5690*/  IMAD.WIDE R56, R0, 0x4, R56 ;  /* 0x0000000400387825 */ /* 0x000fc600078e0238 */
        /* <DEDUP_REMOVED lines=10> */
[----:B------:R-:W2:Y:S01]  /*5740*/  LDL.LU.64 R62, [R1+0xd8] ;  /* 0x0000d800013e7983 */ /* 0x000ea20000300a00 */
[----:B------:R-:W-:-:S03]  /*5750*/  IMAD.U32 R15, RZ, RZ, UR4 ;  /* 0x00000004ff0f7e24 */ /* 0x000fc6000f8e00ff */
[----:B------:R-:W-:Y:S04]  /*5760*/  STL.64 [R1+0x458], R56 ;  /* 0x0004583801007387 */ /* 0x000fe80000100a00 */
[----:B------:R-:W-:Y:S01]  /*5770*/  STL.64 [R1+0x460], R78 ;  /* 0x0004604e01007387 */ /* 0x000fe20000100a00 */
[----:B---3--:R-:W-:-:S03]  /*5780*/  IMAD.WIDE R72, R15, 0x4, R64 ;  /* 0x000000040f487825 */ /* 0x008fc600078e0240 */
[----:B------:R-:W-:Y:S04]  /*5790*/  STL.64 [R1+0x3e8], R76 ;  /* 0x0003e84c01007387 */ /* 0x000fe80000100a00 */
[----:B------:R-:W-:Y:S04]  /*57a0*/  STL.64 [R1+0x3f0], R74 ;  /* 0x0003f04a01007387 */ /* 0x000fe80000100a00 */
[----:B------:R-:W-:Y:S04]  /*57b0*/  STL.64 [R1+0x3f8], R26 ;  /* 0x0003f81a01007387 */ /* 0x000fe80000100a00 */
[----:B------:R-:W-:Y:S04]  /*57c0*/  STL.64 [R1+0x408], R34 ;  /* 0x0004082201007387 */ /* 0x000fe80000100a00 */
[----:B------:R-:W3:Y:S01]  /*57d0*/  LDL.LU.64 R64, [R1+0xe8] ;  /* 0x0000e80001407983 */ /* 0x000ee20000300a00 */
[----:B------:R-:W-:-:S02]  /*57e0*/  IMAD.U32 R14, RZ, RZ, UR4 ;  /* 0x00000004ff0e7e24 */ /* 0x000fc4000f8e00ff */
[----:B------:R-:W-:-:S04]  /*57f0*/  IMAD.WIDE R50, R12, 0x4, R50 ;  /* 0x000000040c327825 */ /* 0x000fc800078e0232 */
[----:B------:R-:W-:Y:S01]  /*5800*/  IMAD.WIDE R54, R13, 0x4, R54 ;  /* 0x000000040d367825 */ /* 0x000fe200078e0236 */
[----:B------:R-:W-:Y:S03]  /*5810*/  STL.64 [R1+0x418], R50 ;  /* 0x0004183201007387 */ /* 0x000fe60000100a00 */
[----:B------:R-:W-:Y:S01]  /*5820*/  IMAD.WIDE R58, R14, 0x4, R58 ;  /* 0x000000040e3a7825 */ /* 0x000fe200078e023a */
[----:B------:R-:W-:Y:S04]  /*5830*/  STL.64 [R1+0x428], R54 ;  /* 0x0004283601007387 */ /* 0x000fe80000100a00 */
[----:B------:R-:W-:Y:S04]  /*5840*/  STL.64 [R1+0x438], R58 ;  /* 0x0004383a01007387 */ /* 0x000fe80000100a00 */
[----:B------:R-:W-:Y:S01]  /*5850*/  STL.64 [R1+0x448], R72 ;  /* 0x0004484801007387 */ /* 0x000fe20000100a00 */
[----:B----4-:R-:W-:-:S04]  /*5860*/  IMAD.WIDE R60, R222, 0x4, R60 ;  /* 0x00000004de3c7825 */ /* 0x010fc800078e023c */
[C---:B--2---:R-:W-:Y:S01]  /*5870*/  IMAD.WIDE R200, R222.reuse, 0x4, R200 ;  /* 0x00000004dec87825 */ /* 0x044fe200078e02c8 */
[----:B------:R2:W-:Y:S04]  /*5880*/  STL.64 [R1+0x198], R60 ;  /* 0x0001983c01007387 */ /* 0x0005e80000100a00 */
[----:B------:R4:W-:Y:S01]  /*5890*/  STL.64 [R1+0x1a0], R200 ;  /* 0x0001a0c801007387 */ /* 0x0009e20000100a00 */
[----:B------:R-:W-:-:S05]  /*58a0*/  IMAD.WIDE R62, R222, 0x4, R62 ;  /* 0x00000004de3e7825 */ /* 0x000fca00078e023e */
[----:B------:R1:W-:Y:S01]  /*58b0*/  LDGSTS.E [R223+0x33800], [R62.64], !P0 ;  /* 0x338000003edf7fae */ /* 0x0003e2000c121848 */
[----:B---3--:R-:W-:-:S05]  /*58c0*/  IMAD.WIDE R64, R222, 0x4, R64 ;  /* 0x00000004de407825 */ /* 0x008fca00078e0240 */
[----:B------:R1:W-:Y:S04]  /*58d0*/  LDGSTS.E [R223+0x33c00], [R64.64], !P0 ;  /* 0x33c0000040df7fae */ /* 0x0003e8000c121848 */
[----:B------:R2:W-:Y:S04]  /*58e0*/  LDGSTS.E [R223+0x35800], [R60.64], !P3 ;  /* 0x358000003cdf7fae */ /* 0x0005e8000d921848 */
[----:B------:R4:W-:Y:S04]  /*58f0*/  LDGSTS.E [R223+0x35c00], [R200.64], !P3 ;  /* 0x35c00000c8df7fae */ /* 0x0009e8000d921848 */
[----:B--2---:R1:W5:Y:S04]  /*5900*/  LDL.LU.64 R60, [R1+0x498] ;  /* 0x00049800013c7983 */ /* 0x0043680000300a00 */
[----:B----4-:R-:W2:Y:S01]  /*5910*/  LDL.LU.64 R200, [R1+0x490] ;  /* 0x0004900001c87983 */ /* 0x010ea20000300a00 */
[----:B------:R-:W-:-:S04]  /*5920*/  IMAD.WIDE R206, R222, 0x4, R206 ;  /* 0x00000004dece7825 */ /* 0x000fc800078e02ce */
[C---:B------:R-:W-:Y:S01]  /*5930*/  IMAD.WIDE R212, R222.reuse, 0x4, R212 ;  /* 0x00000004ded47825 */ /* 0x040fe200078e02d4 */
[----:B------:R-:W-:Y:S03]  /*5940*/  STL.64 [R1+0x1d8], R206 ;  /* 0x0001d8ce01007387 */ /* 0x000fe60000100a00 */
[C---:B------:R-:W-:Y:S01]  /*5950*/  IMAD.WIDE R236, R222.reuse, 0x4, R236 ;  /* 0x00000004deec7825 */ /* 0x040fe200078e02ec */
[----:B------:R-:W-:Y:S03]  /*5960*/  STL.64 [R1+0x218], R212 ;  /* 0x000218d401007387 */ /* 0x000fe60000100a00 */
[C---:B------:R-:W-:Y:S01]  /*5970*/  IMAD.WIDE R202, R222.reuse, 0x4, R202 ;  /* 0x00000004deca7825 */ /* 0x040fe200078e02ca */
[----:B------:R3:W-:Y:S03]  /*5980*/  LDGSTS.E [R223+0x37800], [R206.64], !P2 ;  /* 0x37800000cedf7fae */ /* 0x0007e6000d121848 */
[C---:B------:R-:W-:Y:S01]  /*5990*/  IMAD.WIDE R220, R222.reuse, 0x4, R220 ;  /* 0x00000004dedc7825 */ /* 0x040fe200078e02dc */
[----:B------:R4:W-:Y:S03]  /*59a0*/  LDGSTS.E [R223+0x37c00], [R202.64], !P2 ;  /* 0x37c00000cadf7fae */ /* 0x0009e6000d121848 */
[C---:B------:R-:W-:Y:S01]  /*59b0*/  IMAD.WIDE R204, R222.reuse, 0x4, R204 ;  /* 0x00000004decc7825 */ /* 0x040fe200078e02cc */
[----:B------:R1:W-:Y:S03]  /*59c0*/  LDGSTS.E [R223+0x39800], [R212.64], !P5 ;  /* 0x39800000d4df7fae */ /* 0x0003e6000e921848 */
[C---:B------:R-:W-:Y:S01]  /*59d0*/  IMAD.WIDE R250, R222.reuse, 0x4, R250 ;  /* 0x00000004defa7825 */ /* 0x040fe200078e02fa */
[----:B------:R1:W-:Y:S03]  /*59e0*/  LDGSTS.E [R223+0x39c00], [R204.64], !P5 ;  /* 0x39c00000ccdf7fae */ /* 0x0003e6000e921848 */
[----:B------:R-:W-:-:S04]  /*59f0*/  IMAD.WIDE R230, R222, 0x4, R230 ;  /* 0x00000004dee67825 */ /* 0x000fc800078e02e6 */
[----:B------:R-:W-:-:S04]  /*5a00*/  IMAD.WIDE R218, R222, 0x4, R218 ;  /* 0x00000004deda7825 */ /* 0x000fc800078e02da */
[----:B--2---:R-:W-:-:S05]  /*5a10*/  IMAD.WIDE R200, R222, 0x4, R200 ;  /* 0x00000004dec87825 */ /* 0x004fca00078e02c8 */
[----:B------:R-:W-:Y:S04]  /*5a20*/  STL.64 [R1+0x258], R200 ;  /* 0x000258c801007387 */ /* 0x000fe80000100a00 */
[----:B------:R-:W-:Y:S04]  /*5a30*/  STL.64 [R1+0x298], R236 ;  /* 0x000298ec01007387 */ /* 0x000fe80000100a00 */
[----:B------:R4:W-:Y:S04]  /*5a40*/  STL.64 [R1+0x1e0], R202 ;  /* 0x0001e0ca01007387 */ /* 0x0009e80000100a00 */
[----:B------:R-:W-:Y:S04]  /*5a50*/  STL.64 [R1+0x2d8], R220 ;  /* 0x0002d8dc01007387 */ /* 0x000fe80000100a00 */
[----:B------:R2:W-:Y:S04]  /*5a60*/  STL.64 [R1+0x220], R204 ;  /* 0x000220cc01007387 */ /* 0x0005e80000100a00 */
[----:B------:R1:W-:Y:S04]  /*5a70*/  STL.64 [R1+0x260], R250 ;  /* 0x000260fa01007387 */ /* 0x0003e80000100a00 */
[----:B----4-:R-:W4:Y:S04]  /*5a80*/  LDL.LU.64 R202, [R1+0x488] ;  /* 0x0004880001ca7983 */ /* 0x010f280000300a00 */
[----:B------:R2:W-:Y:S04]  /*5a90*/  STL.64 [R1+0x2a0], R230 ;  /* 0x0002a0e601007387 */ /* 0x0005e80000100a00 */
[----:B-1----:R1:W5:Y:S04]  /*5aa0*/  LDL.LU.64 R212, [R1+0x480] ;  /* 0x0004800001d47983 */ /* 0x0023680000300a00 */
[----:B------:R1:W-:Y:S04]  /*5ab0*/  STL.64 [R1+0x2e0], R218 ;  /* 0x0002e0da01007387 */ /* 0x0003e80000100a00 */
[----:B--2---:R1:W5:Y:S04]  /*5ac0*/  LDL.LU.64 R204, [R1+0x478] ;  /* 0x0004780001cc7983 */ /* 0x0043680000300a00 */
[----:B------:R2:W-:Y:S04]  /*5ad0*/  LDGSTS.E [R223+0x3b800], [R200.64], !P6 ;  /* 0x3b800000c8df7fae */ /* 0x0005e8000f121848 */
[----:B---3--:R-:W3:Y:S01]  /*5ae0*/  S2R R207, SR_TID.X ;  /* 0x0000000000cf7919 */ /* 0x008ee20000002100 */
[----:B------:R-:W-:-:S03]  /*5af0*/  IADD3 R0, R252, -0x80, RZ ;  /* 0xffffff80fc007810 */ /* 0x000fc60007ffe0ff */
[----:B------:R1:W-:Y:S04]  /*5b00*/  LDGSTS.E [R223+0x3bc00], [R250.64], !P6 ;  /* 0x3bc00000fadf7fae */ /* 0x0003e8000f121848 */
[----:B--2---:R1:W5:Y:S01]  /*5b10*/  LDL.LU.64 R200, [R1+0x470] ;  /* 0x0004700001c87983 */ /* 0x0043620000300a00 */
[----:B------:R-:W-:Y:S02]  /*5b20*/  ISETP.GE.U32.AND P0, PT, R0, 0x7fffff41, PT ;  /* 0x7fffff410000780c */ /* 0x000fe40003f06070 */
[----:B------:R-:W-:Y:S01]  /*5b30*/  MOV R83, 0x3f ;  /* 0x0000003f00537802 */ /* 0x000fe20000000f00 */
[----:B------:R1:W-:Y:S04]  /*5b40*/  LDGSTS.E [R223+0x3d800], [R236.64], !P4 ;  /* 0x3d800000ecdf7fae */ /* 0x0003e8000e121848 */
[----:B------:R1:W-:Y:S01]  /*5b50*/  LDGSTS.E [R223+0x3dc00], [R230.64], !P4 ;  /* 0x3dc00000e6df7fae */ /* 0x0003e2000e121848 */
[----:B---3--:R-:W-:-:S05]  /*5b60*/  LOP3.LUT R207, R207, 0xc0, RZ, 0xc0, !PT ;  /* 0x000000c0cfcf7812 */ /* 0x008fca00078ec0ff */
[----:B------:R1:W-:Y:S01]  /*5b70*/  LDGSTS.E [R223+0x3f800], [R220.64], !P0 ;  /* 0x3f800000dcdf7fae */ /* 0x0003e2000c121848 */
[----:B------:R-:W-:-:S03]  /*5b80*/  SHF.R.U32.HI R206, RZ, 0x2, R207 ;  /* 0x00000002ffce7819 */ /* 0x000fc600000116cf */
[----:B------:R1:W-:Y:S01]  /*5b90*/  LDGSTS.E [R223+0x3fc00], [R218.64], !P0 ;  /* 0x3fc00000dadf7fae */ /* 0x0003e2000c121848 */
[----:B------:R-:W-:-:S03]  /*5ba0*/  IADD3 R83, R83, c[0x0][0x180], RZ ;  /* 0x0000600053537a10 */ /* 0x000fc60007ffe0ff */
[----:B------:R-:W0:Y:S01]  /*5bb0*/  LDGDEPBAR ;  /* 0x00000000000079af */ /* 0x000e220000000000 */
[----:B------:R-:W-:Y:S01]  /*5bc0*/  ISETP.GE.AND P3, PT, R83, 0x40, PT ;  /* 0x000000405300780c */ /* 0x000fe20003f66270 */
[----:B------:R-:W-:Y:S01]  /*5bd0*/  CS2R R16, SRZ ;  /* 0x0000000000107805 */ /* 0x000fe2000001ff00 */
        /* <DEDUP_REMOVED lines=49> */
[----:B----4-:R-:W-:-:S02]  /*5ef0*/  LOP3.LUT R207, R203, R206, RZ, 0x3c, !PT ;  /* 0x000000cecbcf7212 */ /* 0x010fc400078e3cff */
[----:B------:R-:W-:-:S03]  /*5f00*/  LOP3.LUT R203, R203, R206, RZ, 0x3c, !PT ;  /* 0x000000cecbcb7212 */ /* 0x000fc600078e3cff */
[----:B------:R1:W-:Y:S01]  /*5f10*/  LDGSTS.E [R207+0x44000], [R216.64], P1 ;  /* 0x44000000d8cf7fae */ /* 0x0003e20008921848 */
[----:B------:R-:W-:-:S03]  /*5f20*/  LOP3.LUT R203, R203, 0x40, RZ, 0x3c, !PT ;  /* 0x00000040cbcb7812 */ /* 0x000fc600078e3cff */
[----:B------:R1:W-:Y:S04]  /*5f30*/  LDGSTS.E [R207+0x44800], [R214.64], P1 ;  /* 0x44800000d6cf7fae */ /* 0x0003e80008921848 */
        /* <DEDUP_REMOVED lines=13> */
[----:B------:R4:W-:Y:S01]  /*6010*/  LDGSTS.E [R203+0x47c00], [R72.64], P1 ;  /* 0x47c0000048cb7fae */ /* 0x0009e20008921848 */
[----:B--2---:R-:W-:-:S03]  /*6020*/  CS2R R24, SRZ ;  /* 0x0000000000187805 */ /* 0x004fc6000001ff00 */
[----:B------:R-:W0:Y:S01]  /*6030*/  LDGDEPBAR ;  /* 0x00000000000079af */ /* 0x000e220000000000 */
[----:B-1----:R-:W-:Y:S01]  /*6040*/  CS2R R26, SRZ ;  /* 0x00000000001a7805 */ /* 0x002fe2000001ff00 */
[----:B---3--:R-:W-:Y:S01]  /*6050*/  CS2R R32, SRZ ;  /* 0x0000000000207805 */ /* 0x008fe2000001ff00 */
[----:B------:R-:W-:Y:S01]  /*6060*/  CS2R R34, SRZ ;  /* 0x0000000000227805 */ /* 0x000fe2000001ff00 */
[----:B----4-:R-:W-:Y:S01]  /*6070*/  CS2R R48, SRZ ;  /* 0x0000000000307805 */ /* 0x010fe2000001ff00 */
        /* <DEDUP_REMOVED lines=9> */
[----:B------:R-:W-:Y:S05]  /*6110*/  @!P3 BRA `(.L_x_0) ;  /* 0x0000aea00000b947 */ /* 0x000fea0003800000 */
[----:B------:R-:W2:Y:S04]  /*6120*/  LDL.LU.64 R206, [R1+0x238] ;  /* 0x0002380001ce7983 */ /* 0x000ea80000300a00 */
[----:B------:R-:W3:Y:S04]  /*6130*/  LDL.LU.64 R214, [R1+0x230] ;  /* 0x0002300001d67983 */ /* 0x000ee80000300a00 */
[----:B------:R-:W4:Y:S01]  /*6140*/  LDL.LU.64 R76, [R1+0x48] ;  /* 0x00004800014c7983 */ /* 0x000f220000300a00 */
[----:B------:R-:W-:Y:S01]  /*6150*/  IMAD.MOV.U32 R79, RZ, RZ, R211 ;  /* 0x000000ffff4f7224 */ /* 0x000fe200078e00d3 */
[----:B-----5:R-:W-:Y:S01]  /*6160*/  MOV R237, R213 ;  /* 0x000000d500ed7202 */ /* 0x020fe20000000f00 */
[----:B------:R-:W-:Y:S01]  /*6170*/  IMAD.MOV.U32 R251, RZ, RZ, R209 ;  /* 0x000000fffffb7224 */ /* 0x000fe200078e00d1 */
[----:B------:R-:W2:Y:S01]  /*6180*/  LDL.LU.64 R230, [R1+0x40] ;  /* 0x0000400001e67983 */ /* 0x000ea20000300a00 */
[----:B------:R-:W-:-:S02]  /*6190*/  IMAD.MOV.U32 R78, RZ, RZ, R210 ;  /* 0x000000ffff4e7224 */ /* 0x000fc400078e00d2 */
[----:B------:R-:W-:Y:S01]  /*61a0*/  IMAD.MOV.U32 R250, RZ, RZ, R208 ;  /* 0x000000fffffa7224 */ /* 0x000fe200078e00d0 */
[----:B------:R-:W2:Y:S01]  /*61b0*/  LDL.LU.64 R58, [R1+0x60] ;  /* 0x00006000013a7983 */ /* 0x000ea20000300a00 */
[----:B------:R-:W-:Y:S02]  /*61c0*/  IMAD.MOV.U32 R236, RZ, RZ, R212 ;  /* 0x000000ffffec7224 */ /* 0x000fe400078e00d4 */
[----:B------:R-:W-:Y:S01]  /*61d0*/  IMAD.MOV.U32 R223, RZ, RZ, R205 ;  /* 0x000000ffffdf7224 */ /* 0x000fe200078e00cd */
[----:B------:R-:W2:Y:S01]  /*61e0*/  LDL.LU.64 R48, [R1+0x70] ;  /* 0x0000700001307983 */ /* 0x000ea20000300a00 */
[----:B------:R-:W-:-:S03]  /*61f0*/  IMAD.MOV.U32 R222, RZ, RZ, R204 ;  /* 0x000000ffffde7224 */ /* 0x000fc600078e00cc */
[----:B------:R-:W3:Y:S04]  /*6200*/  LDL.LU.64 R70, [R1+0x80] ;  /* 0x0000800001467983 */ /* 0x000ee80000300a00 */
[----:B------:R-:W3:Y:S01]  /*6210*/  LDL.LU.64 R68, [R1+0xa0] ;  /* 0x0000a00001447983 */ /* 0x000ee20000300a00 */
[----:B------:R-:W-:-:S03]  /*6220*/  IMAD.MOV.U32 R73, RZ, RZ, R237 ;  /* 0x000000ffff497224 */ /* 0x000fc600078e00ed */
[----:B------:R-:W3:Y:S01]  /*6230*/  LDL.LU.64 R80, [R1+0xb0] ;  /* 0x0000b00001507983 */ /* 0x000ee20000300a00 */
[----:B------:R-:W-:Y:S01]  /*6240*/  IMAD.MOV.U32 R72, RZ, RZ, R236 ;  /* 0x000000ffff487224 */ /* 0x000fe200078e00ec */
[----:B------:R-:W-:Y:S01]  /*6250*/  MOV R51, R235 ;  /* 0x000000eb00337202 */ /* 0x000fe20000000f00 */
[----:B------:R-:W-:Y:S02]  /*6260*/  IMAD.MOV.U32 R75, RZ, RZ, R247 ;  /* 0x000000ffff4b7224 */ /* 0x000fe400078e00f7 */
[----:B------:R-:W-:Y:S02]  /*6270*/  IMAD.MOV.U32 R50, RZ, RZ, R234 ;  /* 0x000000ffff327224 */ /* 0x000fe400078e00ea */
[----:B------:R-:W-:Y:S02]  /*6280*/  IMAD.MOV.U32 R53, RZ, RZ, R233 ;  /* 0x000000ffff357224 */ /* 0x000fe400078e00e9 */
[----:B------:R-:W-:Y:S02]  /*6290*/  IMAD.MOV.U32 R247, RZ, RZ, R223 ;  /* 0x000000fffff77224 */ /* 0x000fe400078e00df */
[----:B------:R-:W-:-:S02]  /*62a0*/  IMAD.MOV.U32 R74, RZ, RZ, R246 ;  /* 0x000000ffff4a7224 */ /* 0x000fc400078e00f6 */
[----:B------:R-:W-:Y:S02]  /*62b0*/  IMAD.MOV.U32 R52, RZ, RZ, R232 ;  /* 0x000000ffff347224 */ /* 0x000fe400078e00e8 */
[----:B------:R-:W-:Y:S02]  /*62c0*/  IMAD.MOV.U32 R246, RZ, RZ, R222 ;  /* 0x000000fffff67224 */ /* 0x000fe400078e00de */
[----:B------:R-:W-:Y:S02]  /*62d0*/  IMAD.MOV.U32 R26, RZ, RZ, R50 ;  /* 0x000000ffff1a7224 */ /* 0x000fe400078e0032 */
[----:B------:R-:W-:Y:S01]  /*62e0*/  IMAD.MOV.U32 R27, RZ, RZ, R51 ;  /* 0x000000ffff1b7224 */ /* 0x000fe200078e0033 */
[----:B------:R-:W-:Y:S01]  /*62f0*/  MOV R51, R241 ;  /* 0x000000f100337202 */ /* 0x000fe20000000f00 */
[----:B------:R-:W-:Y:S01]  /*6300*/  IMAD.MOV.U32 R83, RZ, RZ, R53 ;  /* 0x000000ffff537224 */ /* 0x000fe200078e0035 */
[----:B------:R-:W-:Y:S01]  /*6310*/  MOV R53, R247 ;  /* 0x000000f700357202 */ /* 0x000fe20000000f00 */
[----:B------:R-:W-:-:S02]  /*6320*/  IMAD.MOV.U32 R82, RZ, RZ, R52 ;  /* 0x000000ffff527224 */ /* 0x000fc400078e0034 */
[----:B------:R-:W-:Y:S02]  /*6330*/  IMAD.MOV.U32 R50, RZ, RZ, R240 ;  /* 0x000000ffff327224 */ /* 0x000fe400078e00f0 */
[----:B------:R-:W-:Y:S02]  /*6340*/  IMAD.MOV.U32 R52, RZ, RZ, R246 ;  /* 0x000000ffff347224 */ /* 0x000fe400078e00f6 */
[----:B----4-:R-:W-:Y:S02]  /*6350*/  IMAD.MOV.U32 R219, RZ, RZ, R77 ;  /* 0x000000ffffdb7224 */ /* 0x010fe400078e004d */
[----:B------:R-:W-:Y:S01]  /*6360*/  IMAD.MOV.U32 R77, RZ, RZ, R79 ;  /* 0x000000ffff4d7224 */ /* 0x000fe200078e004f */
[----:B------:R-:W-:Y:S01]  /*6370*/  MOV R79, R251 ;  /* 0x000000fb004f7202 */ /* 0x000fe20000000f00 */
[----:B------:R-:W-:Y:S01]  /*6380*/  IMAD.MOV.U32 R251, RZ, RZ, R225 ;  /* 0x000000fffffb7224 */ /* 0x000fe200078e00e1 */
[----:B--2---:R-:W-:-:S03]  /*6390*/  MOV R237, R49 ;  /* 0x0000003100ed7202 */ /* 0x004fc60000000f00 */
[----:B------:R-:W-:Y:S02]  /*63a0*/  IMAD.MOV.U32 R49, RZ, RZ, R251 ;  /* 0x000000ffff317224 */ /* 0x000fe400078e00fb */
[----:B---3--:R-:W-:Y:S02]  /*63b0*/  IMAD.MOV.U32 R252, RZ, RZ, R70 ;  /* 0x000000fffffc7224 */ /* 0x008fe400078e0046 */
[----:B------:R-:W-:Y:S01]  /*63c0*/  IMAD.MOV.U32 R251, RZ, RZ, R71 ;  /* 0x000000fffffb7224 */ /* 0x000fe200078e0047 */
[----:B------:R-:W-:Y:S04]  /*63d0*/  STL [R1+0x4], R68 ;  /* 0x0000044401007387 */ /* 0x000fe80000100800 */
[----:B------:R-:W2:Y:S01]  /*63e0*/  LDL.LU.64 R70, [R1+0xc0] ;  /* 0x0000c00001467983 */ /* 0x000ea20000300a00 */
[----:B------:R-:W-:-:S02]  /*63f0*/  IMAD.MOV.U32 R220, RZ, RZ, R76 ;  /* 0x000000ffffdc7224 */ /* 0x000fc400078e004c */
[----:B------:R-:W-:Y:S02]  /*6400*/  IMAD.MOV.U32 R76, RZ, RZ, R78 ;  /* 0x000000ffff4c7224 */ /* 0x000fe400078e004e */
[----:B------:R-:W-:Y:S02]  /*6410*/  IMAD.MOV.U32 R78, RZ, RZ, R250 ;  /* 0x000000ffff4e7224 */ /* 0x000fe400078e00fa */
[----:B------:R-:W-:Y:S02]  /*6420*/  IMAD.MOV.U32 R250, RZ, RZ, R224 ;  /* 0x000000fffffa7224 */ /* 0x000fe400078e00e0 */
[----:B------:R-:W-:Y:S02]  /*6430*/  IMAD.MOV.U32 R0, RZ, RZ, R69 ;  /* 0x000000ffff007224 */ /* 0x000fe400078e0045 */
[----:B------:R-:W-:Y:S02]  /*6440*/  IMAD.MOV.U32 R236, RZ, RZ, R58 ;  /* 0x000000ffffec7224 */ /* 0x000fe400078e003a */
[----:B------:R-:W-:-:S02]  /*6450*/  IMAD.MOV.U32 R58, RZ, RZ, R238 ;  /* 0x000000ffff3a7224 */ /* 0x000fc400078e00ee */
[----:B------:R-:W-:Y:S01]  /*6460*/  IMAD.MOV.U32 R238, RZ, RZ, R48 ;  /* 0x000000ffffee7224 */ /* 0x000fe200078e0030 */
[----:B------:R1:W-:Y:S01]  /*6470*/  STL [R1], R0 ;  /* 0x0000000001007387 */ /* 0x0003e20000100800 */
[----:B------:R-:W-:-:S03]  /*6480*/  IMAD.MOV.U32 R48, RZ, RZ, R250 ;  /* 0x000000ffff307224 */ /* 0x000fc600078e00fa */
[----:B------:R-:W-:Y:S04]  /*6490*/  STL [R1+0xc], R198 ;  /* 0x00000cc601007387 */ /* 0x000fe80000100800 */
[----:B------:R-:W-:Y:S01]  /*64a0*/  STL [R1+0x8], R199 ;  /* 0x000008c701007387 */ /* 0x000fe20000100800 */
[----:B-1----:R-:W-:-:S03]  /*64b0*/  IMAD.MOV.U32 R0, RZ, RZ, R49 ;  /* 0x000000ffff007224 */ /* 0x002fc600078e0031 */
[----:B------:R1:W-:Y:S04]  /*64c0*/  STL [R1+0x3a0], R48 ;  /* 0x0003a03001007387 */ /* 0x0003e80000100800 */
[----:B------:R-:W-:Y:S04]  /*64d0*/  STL [R1+0x3a8], R172 ;  /* 0x0003a8ac01007387 */ /* 0x000fe80000100800 */
[----:B------:R3:W-:Y:S04]  /*64e0*/  STL [R1+0x39c], R0 ;  /* 0x00039c0001007387 */ /* 0x0007e80000100800 */
[----:B------:R-:W-:Y:S01]  /*64f0*/  STL [R1+0x3a4], R173 ;  /* 0x0003a4ad01007387 */ /* 0x000fe20000100800 */
[----:B-1----:R-:W-:Y:S01]  /*6500*/  IMAD.MOV.U32 R48, RZ, RZ, R50 ;  /* 0x000000ffff307224 */ /* 0x002fe200078e0032 */
[----:B------:R-:W-:-:S02]  /*6510*/  MOV R49, R51 ;  /* 0x0000003300317202 */ /* 0x000fc40000000f00 */
[----:B------:R-:W-:Y:S01]  /*6520*/  STL [R1+0x3b0], R176 ;  /* 0x0003b0b001007387 */ /* 0x000fe20000100800 */
[----:B------:R-:W-:-:S03]  /*6530*/  IMAD.MOV.U32 R50, RZ, RZ, R52 ;  /* 0x000000ffff327224 */ /* 0x000fc600078e0034 */
[----:B------:R-:W-:Y:S01]  /*6540*/  STL [R1+0x3ac], R177 ;  /* 0x0003acb101007387 */ /* 0x000fe20000100800 */
[----:B------:R-:W-:-:S03]  /*6550*/  IMAD.MOV.U32 R51, RZ, RZ, R53 ;  /* 0x000000ffff337224 */ /* 0x000fc600078e0035 */
[----:B------:R-:W-:Y:S01]  /*6560*/  STL [R1+0x3b4], R8 ;  /* 0x0003b40801007387 */ /* 0x000fe20000100800 */
[----:B------:R-:W-:Y:S02]  /*6570*/  IMAD.MOV.U32 R52, RZ, RZ, R72 ;  /* 0x000000ffff347224 */ /* 0x000fe400078e0048 */
[----:B------:R-:W-:Y:S01]  /*6580*/  IMAD.MOV.U32 R53, RZ, RZ, R73 ;  /* 0x000000ffff357224 */ /* 0x000fe200078e0049 */
[----:B------:R-:W-:Y:S01]  /*6590*/  STL [R1+0x10], R9 ;  /* 0x0000100901007387 */ /* 0x000fe20000100800 */
[----:B------:R-:W-:Y:S01]  /*65a0*/  IMAD.MOV.U32 R72, RZ, RZ, R74 ;  /* 0x000000ffff487224 */ /* 0x000fe200078e004a */
[----:B------:R-:W-:Y:S02]  /*65b0*/  MOV R73, R75 ;  /* 0x0000004b00497202 */ /* 0x000fe40000000f00 */
[----:B------:R-:W-:Y:S04]  /*65c0*/  STL [R1+0x398], R6 ;  /* 0x0003980601007387 */ /* 0x000fe80000100800 */
[----:B------:R-:W-:Y:S04]  /*65d0*/  STL [R1+0x14], R7 ;  /* 0x0000140701007387 */ /* 0x000fe80000100800 */
[----:B------:R-:W4:Y:S01]  /*65e0*/  LDL.LU.64 R74, [R1+0x100] ;  /* 0x00010000014a7983 */ /* 0x000f220000300a00 */
[----:B---3--:R-:W-:-:S03]  /*65f0*/  IMAD.MOV.U32 R0, RZ, RZ, R81 ;  /* 0x000000ffff007224 */ /* 0x008fc600078e0051 */
[----:B------:R-:W-:Y:S04]  /*6600*/  STL [R1+0x368], R80 ;  /* 0x0003685001007387 */ /* 0x000fe80000100800 */
[----:B------:R1:W-:Y:S01]  /*6610*/  STL [R1+0x364], R0 ;  /* 0x0003640001007387 */ /* 0x0003e20000100800 */
[----:B------:R-:W-:Y:S02]  /*6620*/  IMAD.MOV.U32 R32, RZ, RZ, R248 ;  /* 0x000000ffff207224 */ /* 0x000fe400078e00f8 */
[----:B------:R-:W-:Y:S02]  /*6630*/  IMAD.MOV.U32 R33, RZ, RZ, R249 ;  /* 0x000000ffff217224 */ /* 0x000fe400078e00f9 */
[----:B------:R-:W-:Y:S02]  /*6640*/  IMAD.MOV.U32 R34, RZ, RZ, R244 ;  /* 0x000000ffff227224 */ /* 0x000fe400078e00f4 */
[----:B------:R-:W-:Y:S01]  /*6650*/  IMAD.MOV.U32 R35, RZ, RZ, R245 ;  /* 0x000000ffff237224 */ /* 0x000fe200078e00f5 */
[----:B--2---:R-:W-:Y:S01]  /*6660*/  STL [R1+0x370], R70 ;  /* 0x0003704601007387 */ /* 0x004fe20000100800 */
[----:B-1----:R-:W-:-:S03]  /*6670*/  IMAD.MOV.U32 R0, RZ, RZ, R71 ;  /* 0x000000ffff007224 */ /* 0x002fc600078e0047 */
[----:B------:R-:W2:Y:S04]  /*6680*/  LDL.LU.64 R80, [R1+0x130] ;  /* 0x0001300001507983 */ /* 0x000ea80000300a00 */
[----:B------:R1:W-:Y:S04]  /*6690*/  STL [R1+0x36c], R0 ;  /* 0x00036c0001007387 */ /* 0x0003e80000100800 */
[----:B------:R-:W-:Y:S01]  /*66a0*/  STL [R1+0x378], R26 ;  /* 0x0003781a01007387 */ /* 0x000fe20000100800 */
[----:B-1----:R-:W-:-:S03]  /*66b0*/  IMAD.MOV.U32 R0, RZ, RZ, R27 ;  /* 0x000000ffff007224 */ /* 0x002fc600078e001b */
[----:B------:R-:W-:Y:S04]  /*66c0*/  STL [R1+0x380], R32 ;  /* 0x0003802001007387 */ /* 0x000fe80000100800 */
[----:B------:R1:W-:Y:S02]  /*66d0*/  STL [R1+0x374], R0 ;  /* 0x0003740001007387 */ /* 0x0003e40000100800 */
[----:B-1----:R-:W-:-:S05]  /*66e0*/  IMAD.MOV.U32 R0, RZ, RZ, R33 ;  /* 0x000000ffff007224 */ /* 0x002fca00078e0021 */
[----:B------:R4:W-:Y:S04]  /*66f0*/  STL [R1+0x37c], R0 ;  /* 0x00037c0001007387 */ /* 0x0009e80000100800 */
[----:B------:R-:W-:Y:S04]  /*6700*/  STL [R1+0x388], R180 ;  /* 0x000388b401007387 */ /* 0x000fe80000100800 */
[----:B------:R-:W-:Y:S04]  /*6710*/  STL [R1+0x384], R181 ;  /* 0x000384b501007387 */ /* 0x000fe80000100800 */
[----:B------:R-:W-:Y:S04]  /*6720*/  STL [R1+0x390], R190 ;  /* 0x000390be01007387 */ /* 0x000fe80000100800 */
[----:B------:R-:W-:Y:S04]  /*6730*/  STL [R1+0x38c], R191 ;  /* 0x00038cbf01007387 */ /* 0x000fe80000100800 */
[----:B------:R-:W-:Y:S01]  /*6740*/  STL [R1+0x394], R4 ;  /* 0x0003940401007387 */ /* 0x000fe20000100800 */
[----:B------:R-:W-:-:S03]  /*6750*/  IMAD.MOV.U32 R26, RZ, RZ, R34 ;  /* 0x000000ffff1a7224 */ /* 0x000fc600078e0022 */
[----:B------:R-:W3:Y:S01]  /*6760*/  LDL.LU.64 R32, [R1+0x1c0] ;  /* 0x0001c00001207983 */ /* 0x000ee20000300a00 */
[----:B------:R-:W-:-:S03]  /*6770*/  MOV R27, R35 ;  /* 0x00000023001b7202 */ /* 0x000fc60000000f00 */
[----:B------:R-:W-:Y:S04]  /*6780*/  STL [R1+0x18], R5 ;  /* 0x0000180501007387 */ /* 0x000fe80000100800 */
[----:B------:R-:W3:Y:S01]  /*6790*/  LDL.LU.64 R34, [R1+0x1e8] ;  /* 0x0001e80001227983 */ /* 0x000ee20000300a00 */
[----:B----4-:R-:W-:-:S03]  /*67a0*/  IMAD.MOV.U32 R0, RZ, RZ, R75 ;  /* 0x000000ffff007224 */ /* 0x010fc600078e004b */
[----:B------:R-:W-:Y:S04]  /*67b0*/  STL [R1+0x360], R2 ;  /* 0x0003600201007387 */ /* 0x000fe80000100800 */
[----:B------:R-:W-:Y:S04]  /*67c0*/  STL [R1+0x1c], R3 ;  /* 0x00001c0301007387 */ /* 0x000fe80000100800 */
[----:B------:R1:W-:Y:S04]  /*67d0*/  STL [R1+0x24], R74 ;  /* 0x0000244a01007387 */ /* 0x0003e80000100800 */
[----:B------:R2:W-:Y:S01]  /*67e0*/  STL [R1+0x20], R0 ;  /* 0x0000200001007387 */ /* 0x0005e20000100800 */
[----:B-1----:R-:W-:-:S02]  /*67f0*/  IMAD.MOV.U32 R74, RZ, RZ, R76 ;  /* 0x000000ffff4a7224 */ /* 0x002fc400078e004c */
[----:B------:R-:W-:Y:S02]  /*6800*/  IMAD.MOV.U32 R75, RZ, RZ, R77 ;  /* 0x000000ffff4b7224 */ /* 0x000fe400078e004d */
[----:B------:R-:W-:Y:S02]  /*6810*/  IMAD.MOV.U32 R76, RZ, RZ, R78 ;  /* 0x000000ffff4c7224 */ /* 0x000fe400078e004e */
[----:B------:R-:W-:Y:S02]  /*6820*/  IMAD.MOV.U32 R77, RZ, RZ, R79 ;  /* 0x000000ffff4d7224 */ /* 0x000fe400078e004f */
[----:B------:R-:W4:Y:S01]  /*6830*/  LDL.LU.64 R78, [R1+0x90] ;  /* 0x00009000014e7983 */ /* 0x000f220000300a00 */
[----:B------:R-:W-:Y:S01]  /*6840*/  IMAD.MOV.U32 R54, RZ, RZ, R226 ;  /* 0x000000ffff367224 */ /* 0x000fe200078e00e2 */
[----:B------:R-:W-:-:S03]  /*6850*/  MOV R55, R227 ;  /* 0x000000e300377202 */ /* 0x000fc60000000f00 */
        /* <DEDUP_REMOVED lines=10> */
[----:B------:R-:W-:Y:S02]  /*6900*/  IMAD.MOV.U32 R88, RZ, RZ, R52 ;  /* 0x000000ffff587224 */ /* 0x000fe400078e0034 */
[----:B------:R-:W-:Y:S01]  /*6910*/  IMAD.MOV.U32 R89, RZ, RZ, R53 ;  /* 0x000000ffff597224 */ /* 0x000fe200078e0035 */
[----:B------:R-:W-:Y:S01]  /*6920*/  MOV R90, R56 ;  /* 0x00000038005a7202 */ /* 0x000fe20000000f00 */
[----:B------:R-:W-:-:S02]  /*6930*/  IMAD.MOV.U32 R91, RZ, RZ, R57 ;  /* 0x000000ffff5b7224 */ /* 0x000fc400078e0039 */
[----:B------:R-:W-:Y:S02]  /*6940*/  IMAD.MOV.U32 R68, RZ, RZ, R58 ;  /* 0x000000ffff447224 */ /* 0x000fe400078e003a */
[----:B------:R-:W-:Y:S01]  /*6950*/  IMAD.MOV.U32 R69, RZ, RZ, R59 ;  /* 0x000000ffff457224 */ /* 0x000fe200078e003b */
[----:B------:R-:W-:Y:S01]  /*6960*/  MOV R71, R75 ;  /* 0x0000004b00477202 */ /* 0x000fe20000000f00 */
[----:B------:R-:W-:Y:S01]  /*6970*/  IMAD.MOV.U32 R70, RZ, RZ, R74 ;  /* 0x000000ffff467224 */ /* 0x000fe200078e004a */
[----:B--2---:R-:W-:Y:S01]  /*6980*/  MOV R0, R81 ;  /* 0x0000005100007202 */ /* 0x004fe20000000f00 */
[----:B------:R-:W-:Y:S04]  /*6990*/  STL [R1+0x2c], R80 ;  /* 0x00002c5001007387 */ /* 0x000fe80000100800 */
[----:B------:R-:W-:Y:S04]  /*69a0*/  STL [R1+0x34], R82 ;  /* 0x0000345201007387 */ /* 0x000fe80000100800 */
[----:B------:R1:W-:Y:S04]  /*69b0*/  STL [R1+0x28], R0 ;  /* 0x0000280001007387 */ /* 0x0003e80000100800 */
[----:B------:R-:W-:Y:S01]  /*69c0*/  STL [R1+0x3c], R24 ;  /* 0x00003c1801007387 */ /* 0x000fe20000100800 */
[----:B-1----:R-:W-:-:S05]  /*69d0*/  IMAD.MOV.U32 R0, RZ, RZ, R83 ;  /* 0x000000ffff007224 */ /* 0x002fca00078e0053 */
[----:B------:R1:W-:Y:S04]  /*69e0*/  STL [R1+0x30], R0 ;  /* 0x0000300001007387 */ /* 0x0003e80000100800 */
[----:B------:R-:W-:Y:S01]  /*69f0*/  STL [R1+0x44], R196 ;  /* 0x000044c401007387 */ /* 0x000fe20000100800 */
[----:B-1----:R-:W-:-:S05]  /*6a00*/  IMAD.MOV.U32 R0, RZ, RZ, R25 ;  /* 0x000000ffff007224 */ /* 0x002fca00078e0019 */
[----:B------:R1:W-:Y:S04]  /*6a10*/  STL [R1+0x38], R0 ;  /* 0x0000380001007387 */ /* 0x0003e80000100800 */
[----:B------:R-:W-:Y:S01]  /*6a20*/  STL [R1+0x40], R197 ;  /* 0x000040c501007387 */ /* 0x000fe20000100800 */
[----:B-1----:R-:W-:-:S03]  /*6a30*/  IMAD.MOV.U32 R0, RZ, RZ, R27 ;  /* 0x000000ffff007224 */ /* 0x002fc600078e001b */
[----:B------:R-:W-:Y:S04]  /*6a40*/  STL [R1+0x4c], R26 ;  /* 0x00004c1a01007387 */ /* 0x000fe80000100800 */
[----:B------:R-:W-:Y:S04]  /*6a50*/  STL [R1+0x54], R86 ;  /* 0x0000545601007387 */ /* 0x000fe80000100800 */
[----:B------:R3:W-:Y:S04]  /*6a60*/  STL [R1+0x48], R0 ;  /* 0x0000480001007387 */ /* 0x0007e80000100800 */
[----:B------:R-:W-:Y:S04]  /*6a70*/  STL [R1+0x50], R87 ;  /* 0x0000505701007387 */ /* 0x000fe80000100800 */
[----:B------:R-:W-:Y:S01]  /*6a80*/  STL [R1+0x5c], R174 ;  /* 0x00005cae01007387 */ /* 0x000fe20000100800 */
[----:B---3--:R-:W-:-:S03]  /*6a90*/  IMAD.MOV.U32 R0, RZ, RZ, R33 ;  /* 0x000000ffff007224 */ /* 0x008fc600078e0021 */
[----:B------:R-:W-:Y:S04]  /*6aa0*/  STL [R1+0x58], R175 ;  /* 0x000058af01007387 */ /* 0x000fe80000100800 */
[----:B------:R-:W-:Y:S04]  /*6ab0*/  STL [R1+0x64], R32 ;  /* 0x0000642001007387 */ /* 0x000fe80000100800 */
[----:B------:R-:W-:Y:S04]  /*6ac0*/  STL [R1+0x6c], R34 ;  /* 0x00006c2201007387 */ /* 0x000fe80000100800 */
[----:B------:R1:W-:Y:S04]  /*6ad0*/  STL [R1+0x60], R0 ;  /* 0x0000600001007387 */ /* 0x0003e80000100800 */
[----:B------:R-:W-:Y:S01]  /*6ae0*/  STL [R1+0x74], R48 ;  /* 0x0000743001007387 */ /* 0x000fe20000100800 */
[----:B-1----:R-:W-:-:S05]  /*6af0*/  IMAD.MOV.U32 R0, RZ, RZ, R35 ;  /* 0x000000ffff007224 */ /* 0x002fca00078e0023 */
[----:B------:R1:W-:Y:S02]  /*6b00*/  STL [R1+0x68], R0 ;  /* 0x0000680001007387 */ /* 0x0003e40000100800 */
[----:B-1----:R-:W-:-:S05]  /*6b10*/  MOV R0, R49 ;  /* 0x0000003100007202 */ /* 0x002fca0000000f00 */
[----:B------:R1:W-:Y:S04]  /*6b20*/  STL [R1+0x70], R0 ;  /* 0x0000700001007387 */ /* 0x0003e80000100800 */
[----:B------:R-:W-:Y:S01]  /*6b30*/  STL [R1+0x7c], R54 ;  /* 0x00007c3601007387 */ /* 0x000fe20000100800 */
[----:B-1----:R-:W-:-:S05]  /*6b40*/  IMAD.MOV.U32 R0, RZ, RZ, R55 ;  /* 0x000000ffff007224 */ /* 0x002fca00078e0037 */
[----:B------:R1:W-:Y:S04]  /*6b50*/  STL [R1+0x78], R0 ;  /* 0x0000780001007387 */ /* 0x0003e80000100800 */
[----:B------:R-:W-:Y:S01]  /*6b60*/  STL [R1+0x84], R72 ;  /* 0x0000844801007387 */ /* 0x000fe20000100800 */
[----:B-1----:R-:W-:-:S05]  /*6b70*/  IMAD.MOV.U32 R0, RZ, RZ, R73 ;  /* 0x000000ffff007224 */ /* 0x002fca00078e0049 */
[----:B------:R1:W-:Y:S04]  /*6b80*/  STL [R1+0x80], R0 ;  /* 0x0000800001007387 */ /* 0x0003e80000100800 */
[----:B----4-:R2:W-:Y:S04]  /*6b90*/  STL [R1+0x8c], R78 ;  /* 0x00008c4e01007387 */ /* 0x0105e80000100800 */
[----:B------:R-:W3:Y:S01]  /*6ba0*/  LDL.LU.64 R80, [R1+0x278] ;  /* 0x0002780001507983 */ /* 0x000ee20000300a00 */
[----:B-1----:R-:W-:-:S03]  /*6bb0*/  IMAD.MOV.U32 R0, RZ, RZ, R79 ;  /* 0x000000ffff007224 */ /* 0x002fc600078e004f */
[----:B------:R-:W4:Y:S04]  /*6bc0*/  LDL.LU.64 R24, [R1+0x1b8] ;  /* 0x0001b80001187983 */ /* 0x000f280000300a00 */
[----:B------:R1:W-:Y:S04]  /*6bd0*/  STL [R1+0x88], R0 ;  /* 0x0000880001007387 */ /* 0x0003e80000100800 */
[----:B------:R-:W4:Y:S04]  /*6be0*/  LDL.LU.64 R26, [R1+0x1d0] ;  /* 0x0001d000011a7983 */ /* 0x000f280000300a00 */
[----:B------:R-:W4:Y:S01]  /*6bf0*/  LDL.LU.64 R32, [R1+0x2b8] ;  /* 0x0002b80001207983 */ /* 0x000f220000300a00 */
[----:B------:R-:W-:-:S03]  /*6c00*/  IMAD.MOV.U32 R82, RZ, RZ, R76 ;  /* 0x000000ffff527224 */ /* 0x000fc600078e004c */
[----:B------:R-:W4:Y:S01]  /*6c10*/  LDL.LU.64 R34, [R1+0x108] ;  /* 0x0001080001227983 */ /* 0x000f220000300a00 */
[----:B------:R-:W-:-:S03]  /*6c20*/  IMAD.MOV.U32 R83, RZ, RZ, R77 ;  /* 0x000000ffff537224 */ /* 0x000fc600078e004d */
[----:B------:R-:W4:Y:S04]  /*6c30*/  LDL.LU.64 R48, [R1+0x1f8] ;  /* 0x0001f80001307983 */ /* 0x000f280000300a00 */
[----:B------:R-:W-:Y:S04]  /*6c40*/  STL [R1+0x94], R178 ;  /* 0x000094b201007387 */ /* 0x000fe80000100800 */
[----:B------:R-:W4:Y:S04]  /*6c50*/  LDL.LU.64 R50, [R1+0x210] ;  /* 0x0002100001327983 */ /* 0x000f280000300a00 */
[----:B------:R-:W4:Y:S04]  /*6c60*/  LDL.LU.64 R76, [R1+0xe0] ;  /* 0x0000e000014c7983 */ /* 0x000f280000300a00 */
[----:B------:R-:W4:Y:S04]  /*6c70*/  LDL.LU.64 R52, [R1+0x148] ;  /* 0x0001480001347983 */ /* 0x000f280000300a00 */
[----:B------:R-:W4:Y:S04]  /*6c80*/  LDL.LU.64 R54, [R1+0x150] ;  /* 0x0001500001367983 */ /* 0x000f280000300a00 */
[----:B------:R-:W4:Y:S04]  /*6c90*/  LDL.LU.64 R56, [R1+0x120] ;  /* 0x0001200001387983 */ /* 0x000f280000300a00 */
[----:B------:R-:W4:Y:S04]  /*6ca0*/  LDL.LU.64 R58, [R1+0x1b0] ;  /* 0x0001b000013a7983 */ /* 0x000f280000300a00 */
[----:B------:R-:W4:Y:S04]  /*6cb0*/  LDL.LU.64 R72, [R1+0x110] ;  /* 0x0001100001487983 */ /* 0x000f280000300a00 */
[----:B------:R-:W-:Y:S04]  /*6cc0*/  STL [R1+0x90], R179 ;  /* 0x000090b301007387 */ /* 0x000fe80000100800 */
[----:B------:R-:W4:Y:S04]  /*6cd0*/  LDL.LU.64 R74, [R1+0x118] ;  /* 0x00011800014a7983 */ /* 0x000f280000300a00 */
[----:B------:R-:W-:Y:S04]  /*6ce0*/  STL [R1+0x9c], R188 ;  /* 0x00009cbc01007387 */ /* 0x000fe80000100800 */
[----:B--2---:R-:W2:Y:S01]  /*6cf0*/  LDL.LU.64 R78, [R1+0x250] ;  /* 0x00025000014e7983 */ /* 0x004ea20000300a00 */
[----:B-1----:R-:W-:-:S03]  /*6d00*/  IMAD.MOV.U32 R0, RZ, RZ, R95 ;  /* 0x000000ffff007224 */ /* 0x002fc600078e005f */
[----:B------:R-:W-:Y:S04]  /*6d10*/  STL [R1+0x98], R189 ;  /* 0x000098bd01007387 */ /* 0x000fe80000100800 */
[----:B------:R-:W-:Y:S04]  /*6d20*/  STL [R1+0xa4], R94 ;  /* 0x0000a45e01007387 */ /* 0x000fe80000100800 */
[----:B------:R-:W-:Y:S04]  /*6d30*/  STL [R1+0xac], R88 ;  /* 0x0000ac5801007387 */ /* 0x000fe80000100800 */
[----:B------:R1:W-:Y:S04]  /*6d40*/  STL [R1+0xa0], R0 ;  /* 0x0000a00001007387 */ /* 0x0003e80000100800 */
[----:B------:R-:W-:Y:S01]  /*6d50*/  STL [R1+0xb4], R90 ;  /* 0x0000b45a01007387 */ /* 0x000fe20000100800 */
[----:B-1----:R-:W-:-:S05]  /*6d60*/  IMAD.MOV.U32 R0, RZ, RZ, R89 ;  /* 0x000000ffff007224 */ /* 0x002fca00078e0059 */
[----:B------:R1:W-:Y:S04]  /*6d70*/  STL [R1+0xa8], R0 ;  /* 0x0000a80001007387 */ /* 0x0003e80000100800 */
[----:B------:R-:W-:Y:S01]  /*6d80*/  STL [R1+0xbc], R68 ;  /* 0x0000bc4401007387 */ /* 0x000fe20000100800 */
[----:B-1----:R-:W-:-:S05]  /*6d90*/  MOV R0, R91 ;  /* 0x0000005b00007202 */ /* 0x002fca0000000f00 */
[----:B------:R1:W-:Y:S04]  /*6da0*/  STL [R1+0xb0], R0 ;  /* 0x0000b00001007387 */ /* 0x0003e80000100800 */
[----:B------:R-:W-:Y:S01]  /*6db0*/  STL [R1+0xc4], R70 ;  /* 0x0000c44601007387 */ /* 0x000fe20000100800 */
[----:B-1----:R-:W-:-:S05]  /*6dc0*/  IMAD.MOV.U32 R0, RZ, RZ, R69 ;  /* 0x000000ffff007224 */ /* 0x002fca00078e0045 */
[----:B------:R1:W-:Y:S04]  /*6dd0*/  STL [R1+0xb8], R0 ;  /* 0x0000b80001007387 */ /* 0x0003e80000100800 */
[----:B------:R-:W-:Y:S01]  /*6de0*/  STL [R1+0xcc], R82 ;  /* 0x0000cc5201007387 */ /* 0x000fe20000100800 */
[----:B-1----:R-:W-:-:S05]  /*6df0*/  IMAD.MOV.U32 R0, RZ, RZ, R71 ;  /* 0x000000ffff007224 */ /* 0x002fca00078e0047 */
[----:B------:R1:W-:Y:S02]  /*6e00*/  STL [R1+0xc0], R0 ;  /* 0x0000c00001007387 */ /* 0x0003e40000100800 */
[----:B-1----:R-:W-:-:S05]  /*6e10*/  IMAD.MOV.U32 R0, RZ, RZ, R83 ;  /* 0x000000ffff007224 */ /* 0x002fca00078e0053 */
[----:B------:R1:W-:Y:S04]  /*6e20*/  STL [R1+0xc8], R0 ;  /* 0x0000c80001007387 */ /* 0x0003e80000100800 */
[----:B------:R-:W-:Y:S04]  /*6e30*/  STL [R1+0xd4], R194 ;  /* 0x0000d4c201007387 */ /* 0x000fe80000100800 */
[----:B------:R-:W-:Y:S01]  /*6e40*/  STL [R1+0xd0], R195 ;  /* 0x0000d0c301007387 */ /* 0x000fe20000100800 */
[----:B---3--:R-:W-:Y:S02]  /*6e50*/  IMAD.MOV.U32 R96, RZ, RZ, R80 ;  /* 0x000000ffff607224 */ /* 0x008fe400078e0050 */
[----:B------:R-:W-:Y:S01]  /*6e60*/  IMAD.MOV.U32 R97, RZ, RZ, R81 ;  /* 0x000000ffff617224 */ /* 0x000fe200078e0051 */
[----:B----4-:R-:W-:Y:S01]  /*6e70*/  MOV R98, R24 ;  /* 0x0000001800627202 */ /* 0x010fe20000000f00 */
[----:B------:R-:W-:-:S02]  /*6e80*/  IMAD.MOV.U32 R99, RZ, RZ, R25 ;  /* 0x000000ffff637224 */ /* 0x000fc400078e0019 */
[----:B------:R-:W-:Y:S02]  /*6e90*/  IMAD.MOV.U32 R92, RZ, RZ, R26 ;  /* 0x000000ffff5c7224 */ /* 0x000fe400078e001a */
[----:B------:R-:W-:Y:S02]  /*6ea0*/  IMAD.MOV.U32 R90, RZ, RZ, R32 ;  /* 0x000000ffff5a7224 */ /* 0x000fe400078e0020 */
[----:B------:R-:W-:Y:S01]  /*6eb0*/  IMAD.MOV.U32 R91, RZ, RZ, R33 ;  /* 0x000000ffff5b7224 */ /* 0x000fe200078e0021 */
[----:B------:R-:W-:Y:S01]  /*6ec0*/  MOV R94, R34 ;  /* 0x00000022005e7202 */ /* 0x000fe20000000f00 */
[----:B------:R-:W-:Y:S02]  /*6ed0*/  IMAD.MOV.U32 R95, RZ, RZ, R35 ;  /* 0x000000ffff5f7224 */ /* 0x000fe400078e0023 */
[----:B------:R-:W-:Y:S02]  /*6ee0*/  IMAD.MOV.U32 R68, RZ, RZ, R48 ;  /* 0x000000ffff447224 */ /* 0x000fe400078e0030 */
[----:B------:R-:W-:Y:S01]  /*6ef0*/  IMAD.MOV.U32 R69, RZ, RZ, R49 ;  /* 0x000000ffff457224 */ /* 0x000fe200078e0031 */
[----:B-1----:R-:W-:Y:S01]  /*6f00*/  MOV R0, R77 ;  /* 0x0000004d00007202 */ /* 0x002fe20000000f00 */
[----:B------:R-:W-:Y:S01]  /*6f10*/  STL [R1+0xdc], R76 ;  /* 0x0000dc4c01007387 */ /* 0x000fe20000100800 */
[----:B------:R-:W-:Y:S01]  /*6f20*/  IMAD.MOV.U32 R93, RZ, RZ, R27 ;  /* 0x000000ffff5d7224 */ /* 0x000fe200078e001b */
[----:B------:R-:W-:Y:S01]  /*6f30*/  MOV R80, R52 ;  /* 0x0000003400507202 */ /* 0x000fe20000000f00 */
        /* <DEDUP_REMOVED lines=9> */
[----:B------:R-:W-:Y:S02]  /*6fd0*/  IMAD.MOV.U32 R88, RZ, RZ, R72 ;  /* 0x000000ffff587224 */ /* 0x000fe400078e0048 */
[----:B------:R-:W-:Y:S02]  /*6fe0*/  IMAD.MOV.U32 R89, RZ, RZ, R73 ;  /* 0x000000ffff597224 */ /* 0x000fe400078e0049 */
[----:B------:R-:W-:Y:S01]  /*6ff0*/  IMAD.MOV.U32 R26, RZ, RZ, R74 ;  /* 0x000000ffff1a7224 */ /* 0x000fe200078e004a */
[----:B--2---:R-:W-:Y:S04]  /*7000*/  STL [R1+0xe4], R78 ;  /* 0x0000e44e01007387 */ /* 0x004fe80000100800 */
[----:B------:R1:W-:Y:S04]  /*7010*/  STL [R1+0xd8], R0 ;  /* 0x0000d80001007387 */ /* 0x0003e80000100800 */
[----:B------:R-:W2:Y:S01]  /*7020*/  LDL.LU.64 R32, [R1+0x2d0] ;  /* 0x0002d00001207983 */ /* 0x000ea20000300a00 */
[----:B------:R-:W-:-:S03]  /*7030*/  IMAD.MOV.U32 R27, RZ, RZ, R75 ;  /* 0x000000ffff1b7224 */ /* 0x000fc600078e004b */
[----:B------:R-:W3:Y:S01]  /*7040*/  LDL.LU.64 R48, [R1+0x2f8] ;  /* 0x0002f80001307983 */ /* 0x000ee20000300a00 */
[----:B-1----:R-:W-:-:S03]  /*7050*/  IMAD.MOV.U32 R0, RZ, RZ, R79 ;  /* 0x000000ffff007224 */ /* 0x002fc600078e004f */
[----:B------:R-:W4:Y:S04]  /*7060*/  LDL.LU.64 R34, [R1+0x1c8] ;  /* 0x0001c80001227983 */ /* 0x000f280000300a00 */
[----:B------:R-:W3:Y:S04]  /*7070*/  LDL.LU.64 R52, [R1+0x198] ;  /* 0x0001980001347983 */ /* 0x000ee80000300a00 */
[----:B------:R1:W-:Y:S04]  /*7080*/  STL [R1+0xe0], R0 ;  /* 0x0000e00001007387 */ /* 0x0003e80000100800 */
[----:B------:R-:W3:Y:S04]  /*7090*/  LDL.LU.64 R74, [R1+0x248] ;  /* 0x00024800014a7983 */ /* 0x000ee80000300a00 */
[----:B------:R-:W3:Y:S04]  /*70a0*/  LDL.LU.64 R54, [R1+0x1a0] ;  /* 0x0001a00001367983 */ /* 0x000ee80000300a00 */
[----:B------:R-:W3:Y:S04]  /*70b0*/  LDL.LU.64 R56, [R1+0x288] ;  /* 0x0002880001387983 */ /* 0x000ee80000300a00 */
[----:B------:R-:W3:Y:S04]  /*70c0*/  LDL.LU.64 R58, [R1+0x310] ;  /* 0x00031000013a7983 */ /* 0x000ee80000300a00 */
[----:B------:R-:W3:Y:S04]  /*70d0*/  LDL.LU.64 R72, [R1+0x328] ;  /* 0x0003280001487983 */ /* 0x000ee80000300a00 */
[----:B------:R-:W3:Y:S04]  /*70e0*/  LDL.LU.64 R76, [R1+0x208] ;  /* 0x00020800014c7983 */ /* 0x000ee80000300a00 */
[----:B------:R-:W3:Y:S01]  /*70f0*/  LDL.LU.64 R78, [R1+0x290] ;  /* 0x00029000014e7983 */ /* 0x000ee20000300a00 */
[----:B-1----:R-:W-:-:S03]  /*7100*/  IMAD.MOV.U32 R0, RZ, RZ, R97 ;  /* 0x000000ffff007224 */ /* 0x002fc600078e0061 */
[----:B------:R-:W-:Y:S04]  /*7110*/  STL [R1+0xec], R96 ;  /* 0x0000ec6001007387 */ /* 0x000fe80000100800 */
[----:B------:R-:W-:Y:S04]  /*7120*/  STL [R1+0xf4], R98 ;  /* 0x0000f46201007387 */ /* 0x000fe80000100800 */
[----:B------:R1:W-:Y:S02]  /*7130*/  STL [R1+0xe8], R0 ;  /* 0x0000e80001007387 */ /* 0x0003e40000100800 */
[----:B-1----:R-:W-:-:S05]  /*7140*/  IMAD.MOV.U32 R0, RZ, RZ, R99 ;  /* 0x000000ffff007224 */ /* 0x002fca00078e0063 */
        /* <DEDUP_REMOVED lines=8> */
[----:B-1----:R-:W-:-:S03]  /*71d0*/  MOV R0, R89 ;  /* 0x0000005900007202 */ /* 0x002fc60000000f00 */
[----:B------:R-:W-:Y:S04]  /*71e0*/  STL [R1+0x114], R26 ;  /* 0x0001141a01007387 */ /* 0x000fe80000100800 */
[----:B------:R1:W-:Y:S04]  /*71f0*/  STL [R1+0x108], R0 ;  /* 0x0001080001007387 */ /* 0x0003e80000100800 */
[----:B------:R-:W-:Y:S01]  /*7200*/  STL [R1+0x11c], R50 ;  /* 0x00011c3201007387 */ /* 0x000fe20000100800 */
[----:B-1----:R-:W-:-:S05]  /*7210*/  IMAD.MOV.U32 R0, RZ, RZ, R27 ;  /* 0x000000ffff007224 */ /* 0x002fca00078e001b */
[----:B------:R1:W-:Y:S02]  /*7220*/  STL [R1+0x110], R0 ;  /* 0x0001100001007387 */ /* 0x0003e40000100800 */
[----:B-1----:R-:W-:-:S05]  /*7230*/  MOV R0, R51 ;  /* 0x0000003300007202 */ /* 0x002fca0000000f00 */
[----:B------:R1:W-:Y:S01]  /*7240*/  STL [R1+0x118], R0 ;  /* 0x0001180001007387 */ /* 0x0003e20000100800 */
[----:B--2---:R-:W-:Y:S02]  /*7250*/  IMAD.MOV.U32 R26, RZ, RZ, R32 ;  /* 0x000000ffff1a7224 */ /* 0x004fe400078e0020 */
[----:B------:R-:W-:Y:S02]  /*7260*/  IMAD.MOV.U32 R27, RZ, RZ, R33 ;  /* 0x000000ffff1b7224 */ /* 0x000fe400078e0021 */
[----:B----4-:R-:W-:Y:S02]  /*7270*/  IMAD.MOV.U32 R32, RZ, RZ, R34 ;  /* 0x000000ffff207224 */ /* 0x010fe400078e0022 */
[----:B------:R-:W-:Y:S02]  /*7280*/  IMAD.MOV.U32 R33, RZ, RZ, R35 ;  /* 0x000000ffff217224 */ /* 0x000fe400078e0023 */
[----:B---3--:R-:W-:Y:S02]  /*7290*/  IMAD.MOV.U32 R34, RZ, RZ, R52 ;  /* 0x000000ffff227224 */ /* 0x008fe400078e0034 */
[----:B------:R-:W-:-:S02]  /*72a0*/  IMAD.MOV.U32 R35, RZ, RZ, R53 ;  /* 0x000000ffff237224 */ /* 0x000fc400078e0035 */
[----:B------:R-:W-:Y:S02]  /*72b0*/  IMAD.MOV.U32 R50, RZ, RZ, R54 ;  /* 0x000000ffff327224 */ /* 0x000fe400078e0036 */
[----:B------:R-:W-:Y:S02]  /*72c0*/  IMAD.MOV.U32 R51, RZ, RZ, R55 ;  /* 0x000000ffff337224 */ /* 0x000fe400078e0037 */
[----:B------:R-:W-:Y:S01]  /*72d0*/  IMAD.MOV.U32 R52, RZ, RZ, R56 ;  /* 0x000000ffff347224 */ /* 0x000fe200078e0038 */
[----:B------:R-:W-:Y:S01]  /*72e0*/  MOV R53, R57 ;  /* 0x0000003900357202 */ /* 0x000fe20000000f00 */
[----:B------:R-:W-:Y:S02]  /*72f0*/  IMAD.MOV.U32 R54, RZ, RZ, R58 ;  /* 0x000000ffff367224 */ /* 0x000fe400078e003a */
[----:B------:R-:W-:Y:S02]  /*7300*/  IMAD.MOV.U32 R55, RZ, RZ, R59 ;  /* 0x000000ffff377224 */ /* 0x000fe400078e003b */
[----:B------:R-:W-:-:S02]  /*7310*/  IMAD.MOV.U32 R56, RZ, RZ, R72 ;  /* 0x000000ffff387224 */ /* 0x000fc400078e0048 */
[----:B------:R-:W-:Y:S02]  /*7320*/  IMAD.MOV.U32 R57, RZ, RZ, R73 ;  /* 0x000000ffff397224 */ /* 0x000fe400078e0049 */
[----:B------:R-:W-:Y:S01]  /*7330*/  IMAD.MOV.U32 R58, RZ, RZ, R76 ;  /* 0x000000ffff3a7224 */ /* 0x000fe200078e004c */
[----:B------:R-:W-:Y:S01]  /*7340*/  MOV R59, R77 ;  /* 0x0000004d003b7202 */ /* 0x000fe20000000f00 */
[----:B-1----:R-:W-:Y:S01]  /*7350*/  IMAD.MOV.U32 R0, RZ, RZ, R79 ;  /* 0x000000ffff007224 */ /* 0x002fe200078e004f */
[----:B------:R1:W-:Y:S04]  /*7360*/  STL [R1+0x124], R78 ;  /* 0x0001244e01007387 */ /* 0x0003e80000100800 */
[----:B------:R-:W2:Y:S04]  /*7370*/  LDL.LU.64 R72, [R1+0x1d8] ;  /* 0x0001d80001487983 */ /* 0x000ea80000300a00 */
[----:B------:R-:W3:Y:S04]  /*7380*/  LDL.LU.64 R76, [R1+0x1e0] ;  /* 0x0001e000014c7983 */ /* 0x000ee80000300a00 */
[----:B------:R4:W-:Y:S04]  /*7390*/  STL [R1+0x120], R0 ;  /* 0x0001200001007387 */ /* 0x0009e80000100800 */
[----:B-1----:R-:W3:Y:S01]  /*73a0*/  LDL.LU.64 R78, [R1+0x270] ;  /* 0x00027000014e7983 */ /* 0x002ee20000300a00 */
[----:B----4-:R-:W-:-:S03]  /*73b0*/  IMAD.MOV.U32 R0, RZ, RZ, R91 ;  /* 0x000000ffff007224 */ /* 0x010fc600078e005b */
        /* <DEDUP_REMOVED lines=15> */
[----:B------:R-:W-:Y:S04]  /*74b0*/  STL [R1+0x150], R63 ;  /* 0x0001503f01007387 */ /* 0x000fe80000100800 */
[----:B------:R-:W-:Y:S01]  /*74c0*/  STL [R1+0x15c], R64 ;  /* 0x00015c4001007387 */ /* 0x000fe20000100800 */
[----:B-1----:R-:W-:-:S03]  /*74d0*/  IMAD.MOV.U32 R0, RZ, RZ, R27 ;  /* 0x000000ffff007224 */ /* 0x002fc600078e001b */
[----:B------:R-:W-:Y:S04]  /*74e0*/  STL [R1+0x158], R65 ;  /* 0x0001584101007387 */ /* 0x000fe80000100800 */
[----:B------:R-:W-:Y:S04]  /*74f0*/  STL [R1+0x164], R26 ;  /* 0x0001641a01007387 */ /* 0x000fe80000100800 */
[----:B------:R1:W-:Y:S04]  /*7500*/  STL [R1+0x160], R0 ;  /* 0x0001600001007387 */ /* 0x0003e80000100800 */
[----:B------:R-:W-:Y:S01]  /*7510*/  STL [R1+0x16c], R48 ;  /* 0x00016c3001007387 */ /* 0x000fe20000100800 */
[----:B-1----:R-:W-:-:S05]  /*7520*/  IMAD.MOV.U32 R0, RZ, RZ, R49 ;  /* 0x000000ffff007224 */ /* 0x002fca00078e0031 */
[----:B------:R1:W-:Y:S01]  /*7530*/  STL [R1+0x168], R0 ;  /* 0x0001680001007387 */ /* 0x0003e20000100800 */
[----:B------:R-:W-:Y:S01]  /*7540*/  MOV R96, R82 ;  /* 0x0000005200607202 */ /* 0x000fe20000000f00 */
[----:B------:R-:W-:Y:S02]  /*7550*/  IMAD.MOV.U32 R97, RZ, RZ, R83 ;  /* 0x000000ffff617224 */ /* 0x000fe400078e0053 */
[----:B------:R-:W-:Y:S01]  /*7560*/  STL [R1+0x174], R74 ;  /* 0x0001744a01007387 */ /* 0x000fe20000100800 */
[----:B-1----:R-:W-:Y:S02]  /*7570*/  IMAD.MOV.U32 R0, RZ, RZ, R75 ;  /* 0x000000ffff007224 */ /* 0x002fe400078e004b */
[----:B------:R-:W-:-:S03]  /*7580*/  IMAD.MOV.U32 R70, RZ, RZ, R56 ;  /* 0x000000ffff467224 */ /* 0x000fc600078e0038 */
[----:B------:R1:W-:Y:S01]  /*7590*/  STL [R1+0x170], R0 ;  /* 0x0001700001007387 */ /* 0x0003e20000100800 */
[----:B------:R-:W-:Y:S01]  /*75a0*/  IMAD.MOV.U32 R71, RZ, RZ, R57 ;  /* 0x000000ffff477224 */ /* 0x000fe200078e0039 */
[----:B------:R-:W-:Y:S01]  /*75b0*/  MOV R27, R53 ;  /* 0x00000035001b7202 */ /* 0x000fe20000000f00 */
[----:B------:R-:W-:Y:S01]  /*75c0*/  IMAD.MOV.U32 R26, RZ, RZ, R52 ;  /* 0x000000ffff1a7224 */ /* 0x000fe200078e0034 */
[----:B------:R-:W-:Y:S01]  /*75d0*/  MOV R92, R34 ;  /* 0x00000022005c7202 */ /* 0x000fe20000000f00 */
[----:B------:R-:W-:Y:S02]  /*75e0*/  IMAD.MOV.U32 R98, RZ, RZ, R32 ;  /* 0x000000ffff627224 */ /* 0x000fe400078e0020 */
[----:B------:R-:W-:Y:S02]  /*75f0*/  IMAD.MOV.U32 R99, RZ, RZ, R33 ;  /* 0x000000ffff637224 */ /* 0x000fe400078e0021 */
[----:B------:R-:W-:Y:S02]  /*7600*/  IMAD.MOV.U32 R93, RZ, RZ, R35 ;  /* 0x000000ffff5d7224 */ /* 0x000fe400078e0023 */
[----:B------:R-:W-:-:S02]  /*7610*/  IMAD.MOV.U32 R94, RZ, RZ, R50 ;  /* 0x000000ffff5e7224 */ /* 0x000fc400078e0032 */
[----:B------:R-:W-:Y:S01]  /*7620*/  IMAD.MOV.U32 R95, RZ, RZ, R51 ;  /* 0x000000ffff5f7224 */ /* 0x000fe200078e0033 */
[----:B------:R-:W-:Y:S01]  /*7630*/  MOV R91, R59 ;  /* 0x0000003b005b7202 */ /* 0x000fe20000000f00 */
[----:B------:R-:W-:Y:S02]  /*7640*/  IMAD.MOV.U32 R88, RZ, RZ, R54 ;  /* 0x000000ffff587224 */ /* 0x000fe400078e0036 */
[----:B------:R-:W-:Y:S02]  /*7650*/  IMAD.MOV.U32 R89, RZ, RZ, R55 ;  /* 0x000000ffff597224 */ /* 0x000fe400078e0037 */
[----:B------:R-:W-:Y:S02]  /*7660*/  IMAD.MOV.U32 R90, RZ, RZ, R58 ;  /* 0x000000ffff5a7224 */ /* 0x000fe400078e003a */
[----:B--2---:R-:W-:Y:S01]  /*7670*/  IMAD.MOV.U32 R68, RZ, RZ, R72 ;  /* 0x000000ffff447224 */ /* 0x004fe200078e0048 */
[----:B---3--:R2:W-:Y:S01]  /*7680*/  STL [R1+0x17c], R78 ;  /* 0x00017c4e01007387 */ /* 0x0085e20000100800 */
[----:B-1----:R-:W-:-:S03]  /*7690*/  MOV R0, R79 ;  /* 0x0000004f00007202 */ /* 0x002fc60000000f00 */
[----:B------:R-:W3:Y:S04]  /*76a0*/  LDL.LU.64 R82, [R1+0x338] ;  /* 0x0003380001527983 */ /* 0x000ee80000300a00 */
[----:B------:R-:W4:Y:S04]  /*76b0*/  LDL.LU.64 R56, [R1+0x240] ;  /* 0x0002400001387983 */ /* 0x000f280000300a00 */
[----:B------:R-:W4:Y:S04]  /*76c0*/  LDL.LU.64 R24, [R1+0x348] ;  /* 0x0003480001187983 */ /* 0x000f280000300a00 */
[----:B------:R-:W4:Y:S04]  /*76d0*/  LDL.LU.64 R52, [R1+0x2b0] ;  /* 0x0002b00001347983 */ /* 0x000f280000300a00 */
[----:B------:R-:W4:Y:S04]  /*76e0*/  LDL.LU.64 R32, [R1+0x218] ;  /* 0x0002180001207983 */ /* 0x000f280000300a00 */
[----:B------:R-:W4:Y:S04]  /*76f0*/  LDL.LU.64 R34, [R1+0x2c8] ;  /* 0x0002c80001227983 */ /* 0x000f280000300a00 */
[----:B------:R-:W4:Y:S04]  /*7700*/  LDL.LU.64 R48, [R1+0x2f0] ;  /* 0x0002f00001307983 */ /* 0x000f280000300a00 */
[----:B------:R-:W4:Y:S01]  /*7710*/  LDL.LU.64 R50, [R1+0x220] ;  /* 0x0002200001327983 */ /* 0x000f220000300a00 */
[----:B------:R-:W-:-:S03]  /*7720*/  IMAD.MOV.U32 R69, RZ, RZ, R73 ;  /* 0x000000ffff457224 */ /* 0x000fc600078e0049 */
[----:B------:R1:W-:Y:S04]  /*7730*/  STL [R1+0x178], R0 ;  /* 0x0001780001007387 */ /* 0x0003e80000100800 */
[----:B------:R-:W-:Y:S01]  /*7740*/  STL [R1+0x184], R96 ;  /* 0x0001846001007387 */ /* 0x000fe20000100800 */
[----:B------:R-:W-:-:S03]  /*7750*/  IMAD.MOV.U32 R80, RZ, RZ, R76 ;  /* 0x000000ffff507224 */ /* 0x000fc600078e004c */
[----:B------:R-:W4:Y:S01]  /*7760*/  LDL.LU.64 R54, [R1+0x358] ;  /* 0x0003580001367983 */ /* 0x000f220000300a00 */
[----:B------:R-:W-:-:S03]  /*7770*/  IMAD.MOV.U32 R81, RZ, RZ, R77 ;  /* 0x000000ffff517224 */ /* 0x000fc600078e004d */
[----:B------:R-:W4:Y:S04]  /*7780*/  LDL.LU.64 R58, [R1+0x320] ;  /* 0x00032000013a7983 */ /* 0x000f280000300a00 */
[----:B------:R-:W4:Y:S04]  /*7790*/  LDL.64 R72, [R1+0x3c0] ;  /* 0x0003c00001487983 */ /* 0x000f280000100a00 */
[----:B------:R-:W4:Y:S04]  /*77a0*/  LDL.LU.64 R74, [R1+0x280] ;  /* 0x00028000014a7983 */ /* 0x000f280000300a00 */
[----:B------:R-:W4:Y:S04]  /*77b0*/  LDL.LU.64 R76, [R1+0x308] ;  /* 0x00030800014c7983 */ /* 0x000f280000300a00 */
[----:B--2---:R-:W2:Y:S01]  /*77c0*/  LDL.LU.64 R78, [R1+0x1f0] ;  /* 0x0001f000014e7983 */ /* 0x004ea20000300a00 */
[----:B-1----:R-:W-:-:S03]  /*77d0*/  IMAD.MOV.U32 R0, RZ, RZ, R97 ;  /* 0x000000ffff007224 */ /* 0x002fc600078e0061 */
        /* <DEDUP_REMOVED lines=18> */
[----:B------:R4:W-:Y:S01]  /*7900*/  STL [R1+0x1b0], R0 ;  /* 0x0001b00001007387 */ /* 0x0009e20000100800 */
[----:B------:R-:W-:Y:S01]  /*7910*/  IMAD.MOV.U32 R94, RZ, RZ, R80 ;  /* 0x000000ffff5e7224 */ /* 0x000fe200078e0050 */
[----:B------:R-:W-:Y:S01]  /*7920*/  MOV R95, R81 ;  /* 0x00000051005f7202 */ /* 0x000fe20000000f00 */
[----:B------:R-:W-:Y:S01]  /*7930*/  IMAD.MOV.U32 R99, RZ, RZ, R91 ;  /* 0x000000ffff637224 */ /* 0x000fe200078e005b */
[----:B------:R-:W-:Y:S01]  /*7940*/  MOV R98, R90 ;  /* 0x0000005a00627202 */ /* 0x000fe20000000f00 */
[----:B------:R-:W-:Y:S02]  /*7950*/  IMAD.MOV.U32 R92, RZ, RZ, R68 ;  /* 0x000000ffff5c7224 */ /* 0x000fe400078e0044 */
[----:B------:R-:W-:Y:S02]  /*7960*/  IMAD.MOV.U32 R93, RZ, RZ, R69 ;  /* 0x000000ffff5d7224 */ /* 0x000fe400078e0045 */
[----:B---3--:R-:W-:Y:S02]  /*7970*/  IMAD.MOV.U32 R88, RZ, RZ, R82 ;  /* 0x000000ffff587224 */ /* 0x008fe400078e0052 */
[----:B------:R-:W-:-:S02]  /*7980*/  IMAD.MOV.U32 R89, RZ, RZ, R83 ;  /* 0x000000ffff597224 */ /* 0x000fc400078e0053 */
[----:B----4-:R-:W-:Y:S01]  /*7990*/  IMAD.MOV.U32 R0, RZ, RZ, R53 ;  /* 0x000000ffff007224 */ /* 0x010fe200078e0035 */
[----:B------:R-:W-:Y:S01]  /*79a0*/  STL [R1+0x1bc], R52 ;  /* 0x0001bc3401007387 */ /* 0x000fe20000100800 */
[----:B------:R-:W-:-:S03]  /*79b0*/  IMAD.MOV.U32 R90, RZ, RZ, R24 ;  /* 0x000000ffff5a7224 */ /* 0x000fc600078e0018 */
[----:B------:R1:W-:Y:S01]  /*79c0*/  STL [R1+0x1b8], R0 ;  /* 0x0001b80001007387 */ /* 0x0003e20000100800 */
[----:B------:R-:W-:Y:S01]  /*79d0*/  IMAD.MOV.U32 R91, RZ, RZ, R25 ;  /* 0x000000ffff5b7224 */ /* 0x000fe200078e0019 */
[----:B------:R-:W-:Y:S01]  /*79e0*/  MOV R68, R32 ;  /* 0x0000002000447202 */ /* 0x000fe20000000f00 */
[----:B------:R-:W-:Y:S02]  /*79f0*/  IMAD.MOV.U32 R69, RZ, RZ, R33 ;  /* 0x000000ffff457224 */ /* 0x000fe400078e0021 */
[----:B------:R-:W-:Y:S02]  /*7a00*/  IMAD.MOV.U32 R82, RZ, RZ, R48 ;  /* 0x000000ffff527224 */ /* 0x000fe400078e0030 */
[----:B------:R-:W-:Y:S01]  /*7a10*/  IMAD.MOV.U32 R83, RZ, RZ, R49 ;  /* 0x000000ffff537224 */ /* 0x000fe200078e0031 */
[----:B------:R-:W-:Y:S01]  /*7a20*/  MOV R80, R50 ;  /* 0x0000003200507202 */ /* 0x000fe20000000f00 */
[----:B------:R-:W-:Y:S02]  /*7a30*/  IMAD.MOV.U32 R81, RZ, RZ, R51 ;  /* 0x000000ffff517224 */ /* 0x000fe400078e0033 */
[----:B------:R-:W-:-:S02]  /*7a40*/  IMAD.MOV.U32 R70, RZ, RZ, R34 ;  /* 0x000000ffff467224 */ /* 0x000fc400078e0022 */
[----:B------:R-:W-:Y:S02]  /*7a50*/  IMAD.MOV.U32 R71, RZ, RZ, R35 ;  /* 0x000000ffff477224 */ /* 0x000fe400078e0023 */
[----:B------:R-:W-:Y:S02]  /*7a60*/  IMAD.MOV.U32 R24, RZ, RZ, R54 ;  /* 0x000000ffff187224 */ /* 0x000fe400078e0036 */
[----:B------:R-:W-:Y:S02]  /*7a70*/  IMAD.MOV.U32 R25, RZ, RZ, R55 ;  /* 0x000000ffff197224 */ /* 0x000fe400078e0037 */
[----:B------:R-:W-:Y:S01]  /*7a80*/  IMAD.MOV.U32 R26, RZ, RZ, R58 ;  /* 0x000000ffff1a7224 */ /* 0x000fe200078e003a */
[----:B------:R-:W-:Y:S01]  /*7a90*/  MOV R27, R59 ;  /* 0x0000003b001b7202 */ /* 0x000fe20000000f00 */
[----:B------:R-:W-:Y:S02]  /*7aa0*/  IMAD.MOV.U32 R32, RZ, RZ, R72 ;  /* 0x000000ffff207224 */ /* 0x000fe400078e0048 */
[----:B------:R-:W-:-:S02]  /*7ab0*/  IMAD.MOV.U32 R33, RZ, RZ, R73 ;  /* 0x000000ffff217224 */ /* 0x000fc400078e0049 */
[----:B------:R-:W-:Y:S02]  /*7ac0*/  IMAD.MOV.U32 R58, RZ, RZ, R74 ;  /* 0x000000ffff3a7224 */ /* 0x000fe400078e004a */
[----:B------:R-:W-:Y:S01]  /*7ad0*/  IMAD.MOV.U32 R59, RZ, RZ, R75 ;  /* 0x000000ffff3b7224 */ /* 0x000fe200078e004b */
[----:B--2---:R2:W-:Y:S01]  /*7ae0*/  STL [R1+0x1c4], R78 ;  /* 0x0001c44e01007387 */ /* 0x0045e20000100800 */
[----:B-1----:R-:W-:-:S03]  /*7af0*/  IMAD.MOV.U32 R0, RZ, RZ, R79 ;  /* 0x000000ffff007224 */ /* 0x002fc600078e004f */
[----:B------:R-:W3:Y:S04]  /*7b00*/  LDL.LU.64 R48, [R1+0x258] ;  /* 0x0002580001307983 */ /* 0x000ee80000300a00 */
[----:B------:R-:W4:Y:S04]  /*7b10*/  LDL.LU.64 R50, [R1+0x330] ;  /* 0x0003300001327983 */ /* 0x000f280000300a00 */
[----:B------:R-:W4:Y:S01]  /*7b20*/  LDL.LU.64 R52, [R1+0x260] ;  /* 0x0002600001347983 */ /* 0x000f220000300a00 */
[----:B------:R-:W-:-:S03]  /*7b30*/  IMAD.MOV.U32 R34, RZ, RZ, R76 ;  /* 0x000000ffff227224 */ /* 0x000fc600078e004c */
[----:B------:R-:W4:Y:S01]  /*7b40*/  LDL.LU.64 R54, [R1+0x3c8] ;  /* 0x0003c80001367983 */ /* 0x000f220000300a00 */
[----:B------:R-:W-:-:S03]  /*7b50*/  MOV R35, R77 ;  /* 0x0000004d00237202 */ /* 0x000fc60000000f00 */
[----:B------:R-:W4:Y:S04]  /*7b60*/  LDL.LU.64 R72, [R1+0x2e8] ;  /* 0x0002e80001487983 */ /* 0x000f280000300a00 */
[----:B------:R1:W-:Y:S04]  /*7b70*/  STL [R1+0x1c0], R0 ;  /* 0x0001c00001007387 */ /* 0x0003e80000100800 */
[----:B------:R-:W4:Y:S04]  /*7b80*/  LDL.LU.64 R74, [R1+0x340] ;  /* 0x00034000014a7983 */ /* 0x000f280000300a00 */
[----:B------:R-:W4:Y:S04]  /*7b90*/  LDL.LU.64 R76, [R1+0x3d0] ;  /* 0x0003d000014c7983 */ /* 0x000f280000300a00 */
[----:B--2---:R-:W2:Y:S01]  /*7ba0*/  LDL.LU.64 R78, [R1+0x268] ;  /* 0x00026800014e7983 */ /* 0x004ea20000300a00 */
[----:B-1----:R-:W-:-:S03]  /*7bb0*/  IMAD.MOV.U32 R0, RZ, RZ, R99 ;  /* 0x000000ffff007224 */ /* 0x002fc600078e0063 */
        /* <DEDUP_REMOVED lines=12> */
[----:B-1----:R-:W-:-:S05]  /*7c80*/  MOV R0, R91 ;  /* 0x0000005b00007202 */ /* 0x002fca0000000f00 */
[----:B------:R1:W-:Y:S04]  /*7c90*/  STL [R1+0x1e8], R0 ;  /* 0x0001e80001007387 */ /* 0x0003e80000100800 */
[----:B------:R-:W-:Y:S01]  /*7ca0*/  STL [R1+0x1f4], R70 ;  /* 0x0001f44601007387 */ /* 0x000fe20000100800 */
[----:B-1----:R-:W-:-:S03]  /*7cb0*/  IMAD.MOV.U32 R0, RZ, RZ, R71 ;  /* 0x000000ffff007224 */ /* 0x002fc600078e0047 */
[----:B------:R-:W-:Y:S04]  /*7cc0*/  STL [R1+0x1fc], R82 ;  /* 0x0001fc5201007387 */ /* 0x000fe80000100800 */
[----:B------:R1:W-:Y:S02]  /*7cd0*/  STL [R1+0x1f0], R0 ;  /* 0x0001f00001007387 */ /* 0x0003e40000100800 */
[----:B-1----:R-:W-:-:S05]  /*7ce0*/  MOV R0, R83 ;  /* 0x0000005300007202 */ /* 0x002fca0000000f00 */
[----:B------:R1:W-:Y:S01]  /*7cf0*/  STL [R1+0x1f8], R0 ;  /* 0x0001f80001007387 */ /* 0x0003e20000100800 */
[----:B------:R-:W-:-:S03]  /*7d00*/  IMAD.MOV.U32 R98, RZ, RZ, R24 ;  /* 0x000000ffff627224 */ /* 0x000fc600078e0018 */
[----:B------:R-:W-:Y:S01]  /*7d10*/  STL [R1+0x204], R56 ;  /* 0x0002043801007387 */ /* 0x000fe20000100800 */
[----:B-1----:R-:W-:Y:S01]  /*7d20*/  IMAD.MOV.U32 R0, RZ, RZ, R57 ;  /* 0x000000ffff007224 */ /* 0x002fe200078e0039 */
[----:B------:R-:W-:Y:S01]  /*7d30*/  MOV R93, R33 ;  /* 0x00000021005d7202 */ /* 0x000fe20000000f00 */
[----:B------:R-:W-:-:S03]  /*7d40*/  IMAD.MOV.U32 R99, RZ, RZ, R25 ;  /* 0x000000ffff637224 */ /* 0x000fc600078e0019 */
[----:B------:R1:W-:Y:S01]  /*7d50*/  STL [R1+0x200], R0 ;  /* 0x0002000001007387 */ /* 0x0003e20000100800 */
[----:B------:R-:W-:Y:S02]  /*7d60*/  IMAD.MOV.U32 R92, RZ, RZ, R32 ;  /* 0x000000ffff5c7224 */ /* 0x000fe400078e0020 */
        /* <DEDUP_REMOVED lines=8> */
[----:B---3--:R-:W-:Y:S02]  /*7df0*/  IMAD.MOV.U32 R88, RZ, RZ, R48 ;  /* 0x000000ffff587224 */ /* 0x008fe400078e0030 */
[----:B------:R-:W-:Y:S02]  /*7e00*/  IMAD.MOV.U32 R89, RZ, RZ, R49 ;  /* 0x000000ffff597224 */ /* 0x000fe400078e0031 */
[----:B----4-:R-:W-:Y:S01]  /*7e10*/  IMAD.MOV.U32 R26, RZ, RZ, R50 ;  /* 0x000000ffff1a7224 */ /* 0x010fe200078e0032 */
[----:B------:R-:W-:Y:S01]  /*7e20*/  MOV R27, R51 ;  /* 0x00000033001b7202 */ /* 0x000fe20000000f00 */
[----:B------:R-:W-:-:S02]  /*7e30*/  IMAD.MOV.U32 R90, RZ, RZ, R52 ;  /* 0x000000ffff5a7224 */ /* 0x000fc400078e0034 */
[----:B------:R-:W-:Y:S02]  /*7e40*/  IMAD.MOV.U32 R91, RZ, RZ, R53 ;  /* 0x000000ffff5b7224 */ /* 0x000fe400078e0035 */
[----:B------:R-:W-:Y:S02]  /*7e50*/  IMAD.MOV.U32 R68, RZ, RZ, R54 ;  /* 0x000000ffff447224 */ /* 0x000fe400078e0036 */
[----:B------:R-:W-:Y:S01]  /*7e60*/  IMAD.MOV.U32 R69, RZ, RZ, R55 ;  /* 0x000000ffff457224 */ /* 0x000fe200078e0037 */
[----:B------:R-:W-:Y:S01]  /*7e70*/  MOV R70, R72 ;  /* 0x0000004800467202 */ /* 0x000fe20000000f00 */
[----:B------:R-:W-:Y:S02]  /*7e80*/  IMAD.MOV.U32 R71, RZ, RZ, R73 ;  /* 0x000000ffff477224 */ /* 0x000fe400078e0049 */
[----:B------:R-:W-:Y:S01]  /*7e90*/  IMAD.MOV.U32 R52, RZ, RZ, R74 ;  /* 0x000000ffff347224 */ /* 0x000fe200078e004a */
[----:B--2---:R2:W-:Y:S01]  /*7ea0*/  STL [R1+0x20c], R78 ;  /* 0x00020c4e01007387 */ /* 0x0045e20000100800 */
[----:B-1----:R-:W-:-:S03]  /*7eb0*/  MOV R0, R79 ;  /* 0x0000004f00007202 */ /* 0x002fc60000000f00 */
[----:B------:R-:W3:Y:S04]  /*7ec0*/  LDL.LU.64 R24, [R1+0x298] ;  /* 0x0002980001187983 */ /* 0x000ee80000300a00 */
[----:B------:R-:W4:Y:S04]  /*7ed0*/  LDL.LU.64 R32, [R1+0x2a0] ;  /* 0x0002a00001207983 */ /* 0x000f280000300a00 */
[----:B------:R-:W3:Y:S04]  /*7ee0*/  LDL.LU.64 R34, [R1+0x2d8] ;  /* 0x0002d80001227983 */ /* 0x000ee80000300a00 */
[----:B------:R-:W3:Y:S01]  /*7ef0*/  LDL.LU.64 R48, [R1+0x3d8] ;  /* 0x0003d80001307983 */ /* 0x000ee20000300a00 */
[----:B------:R-:W-:-:S03]  /*7f00*/  IMAD.MOV.U32 R53, RZ, RZ, R75 ;  /* 0x000000ffff357224 */ /* 0x000fc600078e004b */
[----:B------:R-:W3:Y:S04]  /*7f10*/  LDL.LU.64 R50, [R1+0x2e0] ;  /* 0x0002e00001327983 */ /* 0x000ee80000300a00 */
[----:B------:R-:W3:Y:S04]  /*7f20*/  LDL.LU.64 R72, [R1+0x438] ;  /* 0x0004380001487983 */ /* 0x000ee80000300a00 */
[----:B------:R1:W-:Y:S01]  /*7f30*/  STL [R1+0x208], R0 ;  /* 0x0002080001007387 */ /* 0x0003e20000100800 */
[----:B------:R-:W-:-:S03]  /*7f40*/  IMAD.MOV.U32 R80, RZ, RZ, R76 ;  /* 0x000000ffff507224 */ /* 0x000fc600078e004c */
[----:B------:R-:W3:Y:S01]  /*7f50*/  LDL.LU.64 R54, [R1+0x3e0] ;  /* 0x0003e00001367983 */ /* 0x000ee20000300a00 */
[----:B------:R-:W-:-:S03]  /*7f60*/  IMAD.MOV.U32 R81, RZ, RZ, R77 ;  /* 0x000000ffff517224 */ /* 0x000fc600078e004d */
[----:B------:R-:W3:Y:S04]  /*7f70*/  LDL.LU.64 R74, [R1+0x460] ;  /* 0x00046000014a7983 */ /* 0x000ee80000300a00 */
[----:B------:R-:W3:Y:S04]  /*7f80*/  LDL.LU.64 R56, [R1+0x400] ;  /* 0x0004000001387983 */ /* 0x000ee80000300a00 */
[----:B------:R-:W-:Y:S04]  /*7f90*/  STL [R1+0x214], R102 ;  /* 0x0002146601007387 */ /* 0x000fe80000100800 */
[----:B------:R-:W3:Y:S04]  /*7fa0*/  LDL.LU.64 R76, [R1+0x3e8] ;  /* 0x0003e800014c7983 */ /* 0x000ee80000300a00 */
        /* <DEDUP_REMOVED lines=17> */
[----:B------:R1:W-:Y:S01]  /*80c0*/  STL [R1+0x238], R0 ;  /* 0x0002380001007387 */ /* 0x0003e20000100800 */
[----:B------:R-:W-:Y:S02]  /*80d0*/  IMAD.MOV.U32 R96, RZ, RZ, R90 ;  /* 0x000000ffff607224 */ /* 0x000fe400078e005a */
[----:B------:R-:W-:Y:S01]  /*80e0*/  IMAD.MOV.U32 R97, RZ, RZ, R91 ;  /* 0x000000ffff617224 */ /* 0x000fe200078e005b */
[----:B------:R-:W-:Y:S01]  /*80f0*/  STL [R1+0x244], R58 ;  /* 0x0002443a01007387 */ /* 0x000fe20000100800 */
[----:B-1----:R-:W-:Y:S01]  /*8100*/  IMAD.MOV.U32 R0, RZ, RZ, R59 ;  /* 0x000000ffff007224 */ /* 0x002fe200078e003b */
[----:B------:R-:W-:Y:S01]  /*8110*/  MOV R98, R70 ;  /* 0x0000004600627202 */ /* 0x000fe20000000f00 */
[----:B------:R-:W-:Y:S02]  /*8120*/  IMAD.MOV.U32 R92, RZ, RZ, R68 ;  /* 0x000000ffff5c7224 */ /* 0x000fe400078e0044 */
[----:B------:R-:W-:Y:S01]  /*8130*/  IMAD.MOV.U32 R93, RZ, RZ, R69 ;  /* 0x000000ffff5d7224 */ /* 0x000fe200078e0045 */
[----:B------:R1:W-:Y:S01]  /*8140*/  STL [R1+0x240], R0 ;  /* 0x0002400001007387 */ /* 0x0003e20000100800 */
[----:B------:R-:W-:-:S02]  /*8150*/  IMAD.MOV.U32 R99, RZ, RZ, R71 ;  /* 0x000000ffff637224 */ /* 0x000fc400078e0047 */
[----:B------:R-:W-:Y:S02]  /*8160*/  IMAD.MOV.U32 R94, RZ, RZ, R80 ;  /* 0x000000ffff5e7224 */ /* 0x000fe400078e0050 */
[----:B------:R-:W-:Y:S01]  /*8170*/  IMAD.MOV.U32 R95, RZ, RZ, R81 ;  /* 0x000000ffff5f7224 */ /* 0x000fe200078e0051 */
[----:B------:R-:W-:Y:S01]  /*8180*/  MOV R102, R88 ;  /* 0x0000005800667202 */ /* 0x000fe20000000f00 */
[----:B------:R-:W-:Y:S02]  /*8190*/  IMAD.MOV.U32 R103, RZ, RZ, R89 ;  /* 0x000000ffff677224 */ /* 0x000fe400078e0059 */
[----:B----4-:R-:W-:Y:S02]  /*81a0*/  IMAD.MOV.U32 R90, RZ, RZ, R32 ;  /* 0x000000ffff5a7224 */ /* 0x010fe400078e0020 */
[----:B------:R-:W-:Y:S02]  /*81b0*/  IMAD.MOV.U32 R91, RZ, RZ, R33 ;  /* 0x000000ffff5b7224 */ /* 0x000fe400078e0021 */
[----:B---3--:R-:W-:-:S02]  /*81c0*/  IMAD.MOV.U32 R68, RZ, RZ, R34 ;  /* 0x000000ffff447224 */ /* 0x008fc400078e0022 */
[----:B------:R-:W-:Y:S02]  /*81d0*/  IMAD.MOV.U32 R69, RZ, RZ, R35 ;  /* 0x000000ffff457224 */ /* 0x000fe400078e0023 */
[----:B------:R-:W-:Y:S01]  /*81e0*/  IMAD.MOV.U32 R70, RZ, RZ, R48 ;  /* 0x000000ffff467224 */ /* 0x000fe200078e0030 */
[----:B------:R-:W-:Y:S01]  /*81f0*/  MOV R71, R49 ;  /* 0x0000003100477202 */ /* 0x000fe20000000f00 */
        /* <DEDUP_REMOVED lines=8> */
[----:B------:R-:W-:Y:S02]  /*8280*/  IMAD.MOV.U32 R32, RZ, RZ, R76 ;  /* 0x000000ffff207224 */ /* 0x000fe400078e004c */
[----:B------:R-:W-:Y:S01]  /*8290*/  IMAD.MOV.U32 R33, RZ, RZ, R77 ;  /* 0x000000ffff217224 */ /* 0x000fe200078e004d */
[----:B--2---:R2:W-:Y:S01]  /*82a0*/  STL [R1+0x24c], R78 ;  /* 0x00024c4e01007387 */ /* 0x0045e20000100800 */
[----:B-1----:R-:W-:-:S03]  /*82b0*/  IMAD.MOV.U32 R0, RZ, RZ, R79 ;  /* 0x000000ffff007224 */ /* 0x002fc600078e004f */
[----:B------:R-:W3:Y:S04]  /*82c0*/  LDL.LU.64 R76, [R1+0x448] ;  /* 0x00044800014c7983 */ /* 0x000ee80000300a00 */
[----:B------:R-:W4:Y:S04]  /*82d0*/  LDL.LU.64 R34, [R1+0x410] ;  /* 0x0004100001227983 */ /* 0x000f280000300a00 */
[----:B------:R-:W3:Y:S04]  /*82e0*/  LDL.LU.64 R48, [R1+0x350] ;  /* 0x0003500001307983 */ /* 0x000ee80000300a00 */
[----:B------:R-:W4:Y:S04]  /*82f0*/  LDL.LU.64 R50, [R1+0x3f0] ;  /* 0x0003f00001327983 */ /* 0x000f280000300a00 */
        /* <DEDUP_REMOVED lines=10> */
[----:B-1----:R-:W-:-:S05]  /*83a0*/  MOV R0, R97 ;  /* 0x0000006100007202 */ /* 0x002fca0000000f00 */
        /* <DEDUP_REMOVED lines=12> */
[----:B------:R-:W-:Y:S02]  /*8470*/  IMAD.MOV.U32 R92, RZ, RZ, R90 ;  /* 0x000000ffff5c7224 */ /* 0x000fe400078e005a */
[----:B-1----:R-:W-:Y:S01]  /*8480*/  IMAD.MOV.U32 R0, RZ, RZ, R53 ;  /* 0x000000ffff007224 */ /* 0x002fe200078e0035 */
[----:B------:R-:W-:Y:S01]  /*8490*/  MOV R99, R89 ;  /* 0x0000005900637202 */ /* 0x000fe20000000f00 */
[----:B------:R-:W-:Y:S02]  /*84a0*/  IMAD.MOV.U32 R93, RZ, RZ, R91 ;  /* 0x000000ffff5d7224 */ /* 0x000fe400078e005b */
[----:B------:R-:W-:Y:S01]  /*84b0*/  IMAD.MOV.U32 R98, RZ, RZ, R88 ;  /* 0x000000ffff627224 */ /* 0x000fe200078e0058 */
[----:B------:R1:W-:Y:S01]  /*84c0*/  STL [R1+0x278], R0 ;  /* 0x0002780001007387 */ /* 0x0003e20000100800 */
[----:B------:R-:W-:Y:S01]  /*84d0*/  IMAD.MOV.U32 R88, RZ, RZ, R82 ;  /* 0x000000ffff587224 */ /* 0x000fe200078e0052 */
[----:B------:R-:W-:Y:S01]  /*84e0*/  MOV R82, R32 ;  /* 0x0000002000527202 */ /* 0x000fe20000000f00 */
[----:B------:R-:W-:-:S02]  /*84f0*/  IMAD.MOV.U32 R89, RZ, RZ, R83 ;  /* 0x000000ffff597224 */ /* 0x000fc400078e0053 */
[----:B------:R-:W-:Y:S02]  /*8500*/  IMAD.MOV.U32 R94, RZ, RZ, R70 ;  /* 0x000000ffff5e7224 */ /* 0x000fe400078e0046 */
[----:B------:R-:W-:Y:S01]  /*8510*/  IMAD.MOV.U32 R95, RZ, RZ, R71 ;  /* 0x000000ffff5f7224 */ /* 0x000fe200078e0047 */
[----:B------:R-:W-:Y:S01]  /*8520*/  MOV R71, R81 ;  /* 0x0000005100477202 */ /* 0x000fe20000000f00 */
[----:B------:R-:W-:Y:S02]  /*8530*/  IMAD.MOV.U32 R83, RZ, RZ, R33 ;  /* 0x000000ffff537224 */ /* 0x000fe400078e0021 */
[----:B------:R-:W-:Y:S02]  /*8540*/  IMAD.MOV.U32 R70, RZ, RZ, R80 ;  /* 0x000000ffff467224 */ /* 0x000fe400078e0050 */
[----:B------:R-:W-:Y:S02]  /*8550*/  IMAD.MOV.U32 R80, RZ, RZ, R24 ;  /* 0x000000ffff507224 */ /* 0x000fe400078e0018 */
[----:B------:R-:W-:-:S02]  /*8560*/  IMAD.MOV.U32 R81, RZ, RZ, R25 ;  /* 0x000000ffff517224 */ /* 0x000fc400078e0019 */
[----:B---3--:R-:W-:Y:S02]  /*8570*/  IMAD.MOV.U32 R90, RZ, RZ, R48 ;  /* 0x000000ffff5a7224 */ /* 0x008fe400078e0030 */
[----:B------:R-:W-:Y:S01]  /*8580*/  IMAD.MOV.U32 R91, RZ, RZ, R49 ;  /* 0x000000ffff5b7224 */ /* 0x000fe200078e0031 */
[----:B----4-:R-:W-:Y:S01]  /*8590*/  MOV R26, R50 ;  /* 0x00000032001a7202 */ /* 0x010fe20000000f00 */
[----:B------:R-:W-:Y:S02]  /*85a0*/  IMAD.MOV.U32 R27, RZ, RZ, R51 ;  /* 0x000000ffff1b7224 */ /* 0x000fe400078e0033 */
[----:B------:R-:W-:Y:S02]  /*85b0*/  IMAD.MOV.U32 R32, RZ, RZ, R54 ;  /* 0x000000ffff207224 */ /* 0x000fe400078e0036 */
[----:B------:R-:W-:Y:S02]  /*85c0*/  IMAD.MOV.U32 R33, RZ, RZ, R55 ;  /* 0x000000ffff217224 */ /* 0x000fe400078e0037 */
[----:B------:R-:W-:-:S02]  /*85d0*/  IMAD.MOV.U32 R24, RZ, RZ, R34 ;  /* 0x000000ffff187224 */ /* 0x000fc400078e0022 */
[----:B------:R-:W-:Y:S01]  /*85e0*/  IMAD.MOV.U32 R50, RZ, RZ, R56 ;  /* 0x000000ffff327224 */ /* 0x000fe200078e0038 */
[----:B------:R-:W-:Y:S01]  /*85f0*/  MOV R51, R57 ;  /* 0x0000003900337202 */ /* 0x000fe20000000f00 */
[----:B------:R-:W-:Y:S01]  /*8600*/  IMAD.MOV.U32 R25, RZ, RZ, R35 ;  /* 0x000000ffff197224 */ /* 0x000fe200078e0023 */
[----:B--2---:R2:W-:Y:S01]  /*8610*/  STL [R1+0x284], R78 ;  /* 0x0002844e01007387 */ /* 0x0045e20000100800 */
[----:B-1----:R-:W-:-:S03]  /*8620*/  IMAD.MOV.U32 R0, RZ, RZ, R79 ;  /* 0x000000ffff007224 */ /* 0x002fc600078e004f */
[----:B------:R-:W3:Y:S04]  /*8630*/  LDL.LU.64 R48, [R1+0x430] ;  /* 0x0004300001307983 */ /* 0x000ee80000300a00 */
[----:B------:R-:W4:Y:S01]  /*8640*/  LDL.LU.64 R56, [R1+0x300] ;  /* 0x0003000001387983 */ /* 0x000f220000300a00 */
[----:B------:R-:W-:-:S03]  /*8650*/  IMAD.MOV.U32 R34, RZ, RZ, R58 ;  /* 0x000000ffff227224 */ /* 0x000fc600078e003a */
[----:B------:R-:W3:Y:S01]  /*8660*/  LDL.LU.64 R52, [R1+0x408] ;  /* 0x0004080001347983 */ /* 0x000ee20000300a00 */
[----:B------:R-:W-:-:S03]  /*8670*/  IMAD.MOV.U32 R35, RZ, RZ, R59 ;  /* 0x000000ffff237224 */ /* 0x000fc600078e003b */
[----:B------:R-:W3:Y:S04]  /*8680*/  LDL.LU.64 R54, [R1+0x440] ;  /* 0x0004400001367983 */ /* 0x000ee80000300a00 */
[----:B------:R1:W-:Y:S04]  /*8690*/  STL [R1+0x280], R0 ;  /* 0x0002800001007387 */ /* 0x0003e80000100800 */
[----:B------:R-:W-:Y:S04]  /*86a0*/  STL [R1+0x28c], R96 ;  /* 0x00028c6001007387 */ /* 0x000fe80000100800 */
[----:B------:R-:W3:Y:S04]  /*86b0*/  LDL.LU.64 R58, [R1+0x418] ;  /* 0x00041800013a7983 */ /* 0x000ee80000300a00 */
[----:B--2---:R-:W2:Y:S01]  /*86c0*/  LDL.LU.64 R78, [R1+0x318] ;  /* 0x00031800014e7983 */ /* 0x004ea20000300a00 */
[----:B-1----:R-:W-:-:S03]  /*86d0*/  IMAD.MOV.U32 R0, RZ, RZ, R97 ;  /* 0x000000ffff007224 */ /* 0x002fc600078e0061 */
[----:B------:R-:W-:Y:S04]  /*86e0*/  STL [R1+0x294], R98 ;  /* 0x0002946201007387 */ /* 0x000fe80000100800 */
[----:B------:R1:W-:Y:S02]  /*86f0*/  STL [R1+0x288], R0 ;  /* 0x0002880001007387 */ /* 0x0003e40000100800 */
        /* <DEDUP_REMOVED lines=17> */
[----:B----4-:R-:W-:Y:S02]  /*8810*/  IMAD.MOV.U32 R0, RZ, RZ, R57 ;  /* 0x000000ffff007224 */ /* 0x010fe400078e0039 */
[----:B------:R-:W-:Y:S04]  /*8820*/  STL [R1+0x2c4], R56 ;  /* 0x0002c43801007387 */ /* 0x000fe80000100800 */
[----:B------:R1:W-:Y:S01]  /*8830*/  STL [R1+0x2c0], R0 ;  /* 0x0002c00001007387 */ /* 0x0003e20000100800 */
[----:B---3--:R-:W-:Y:S01]  /*8840*/  IMAD.MOV.U32 R50, RZ, RZ, R52 ;  /* 0x000000ffff327224 */ /* 0x008fe200078e0034 */
[----:B------:R-:W-:Y:S01]  /*8850*/  MOV R51, R53 ;  /* 0x0000003500337202 */ /* 0x000fe20000000f00 */
[----:B------:R-:W-:-:S02]  /*8860*/  IMAD.MOV.U32 R52, RZ, RZ, R54 ;  /* 0x000000ffff347224 */ /* 0x000fc400078e0036 */
[----:B------:R-:W-:Y:S01]  /*8870*/  IMAD.MOV.U32 R53, RZ, RZ, R55 ;  /* 0x000000ffff357224 */ /* 0x000fe200078e0037 */
[----:B--2---:R2:W-:Y:S01]  /*8880*/  STL [R1+0x2cc], R78 ;  /* 0x0002cc4e01007387 */ /* 0x0045e20000100800 */
[----:B-1----:R-:W-:-:S03]  /*8890*/  MOV R0, R79 ;  /* 0x0000004f00007202 */ /* 0x002fc60000000f00 */
[----:B------:R-:W3:Y:S01]  /*88a0*/  LDL.LU.64 R56, [R1+0x450] ;  /* 0x0004500001387983 */ /* 0x000ee20000300a00 */
[----:B------:R-:W-:Y:S02]  /*88b0*/  IMAD.MOV.U32 R54, RZ, RZ, R58 ;  /* 0x000000ffff367224 */ /* 0x000fe400078e003a */
[----:B------:R-:W-:Y:S02]  /*88c0*/  IMAD.MOV.U32 R55, RZ, RZ, R59 ;  /* 0x000000ffff377224 */ /* 0x000fe400078e003b */
[----:B------:R-:W4:Y:S04]  /*88d0*/  LDL.LU.64 R58, [R1+0x428] ;  /* 0x00042800013a7983 */ /* 0x000f280000300a00 */
[----:B------:R1:W-:Y:S04]  /*88e0*/  STL [R1+0x2c8], R0 ;  /* 0x0002c80001007387 */ /* 0x0003e80000100800 */
[----:B------:R-:W-:Y:S04]  /*88f0*/  STL [R1+0x2d4], R68 ;  /* 0x0002d44401007387 */ /* 0x000fe80000100800 */
[----:B--2---:R-:W2:Y:S01]  /*8900*/  LDL.LU.64 R78, [R1+0x458] ;  /* 0x00045800014e7983 */ /* 0x004ea20000300a00 */
[----:B-1----:R-:W-:-:S03]  /*8910*/  IMAD.MOV.U32 R0, RZ, RZ, R69 ;  /* 0x000000ffff007224 */ /* 0x002fc600078e0045 */
[----:B------:R-:W-:Y:S04]  /*8920*/  STL [R1+0x2dc], R70 ;  /* 0x0002dc4601007387 */ /* 0x000fe80000100800 */
[----:B------:R1:W-:Y:S02]  /*8930*/  STL [R1+0x2d0], R0 ;  /* 0x0002d00001007387 */ /* 0x0003e40000100800 */
[----:B-1----:R-:W-:-:S05]  /*8940*/  IMAD.MOV.U32 R0, RZ, RZ, R71 ;  /* 0x000000ffff007224 */ /* 0x002fca00078e0047 */
[----:B------:R1:W-:Y:S04]  /*8950*/  STL [R1+0x2d8], R0 ;  /* 0x0002d80001007387 */ /* 0x0003e80000100800 */
[----:B------:R-:W-:Y:S01]  /*8960*/  STL [R1+0x2e4], R80 ;  /* 0x0002e45001007387 */ /* 0x000fe20000100800 */
        /* <DEDUP_REMOVED lines=27> */
[----:B-1----:R-:W-:Y:S01]  /*8b20*/  MOV R0, R55 ;  /* 0x0000003700007202 */ /* 0x002fe20000000f00 */
[----:B------:R-:W-:Y:S01]  /*8b30*/  IMAD.MOV.U32 R6, RZ, RZ, R77 ;  /* 0x000000ffff067224 */ /* 0x000fe200078e004d */
[----:B------:R-:W-:Y:S01]  /*8b40*/  USHF.R.S32.HI UR6, URZ, 0x1f, UR4 ;  /* 0x0000001f3f067899 */ /* 0x000fe20008011404 */
[----:B------:R-:W-:Y:S01]  /*8b50*/  IMAD.MOV.U32 R204, RZ, RZ, R206 ;  /* 0x000000ffffcc7224 */ /* 0x000fe200078e00ce */
[----:B------:R-:W-:Y:S01]  /*8b60*/  MOV R205, R215 ;  /* 0x000000d700cd7202 */ /* 0x000fe20000000f00 */
        /* <DEDUP_REMOVED lines=15> */
[----:B------:R-:W-:Y:S01]  /*8c60*/  MOV R195, RZ ;  /* 0x000000ff00c37202 */ /* 0x000fe20000000f00 */
[----:B------:R-:W-:Y:S01]  /*8c70*/  IMAD.MOV.U32 R214, RZ, RZ, R42 ;  /* 0x000000ffffd67224 */ /* 0x000fe200078e002a */
[----:B------:R-:W-:Y:S01]  /*8c80*/  CS2R R16, SRZ ;  /* 0x0000000000107805 */ /* 0x000fe2000001ff00 */
        /* <DEDUP_REMOVED lines=15> */
[----:B---3--:R-:W-:Y:S04]  /*8d80*/  STL [R1+0x334], R56 ;  /* 0x0003343801007387 */ /* 0x008fe80000100800 */
[----:B------:R1:W-:Y:S04]  /*8d90*/  STL [R1+0x328], R0 ;  /* 0x0003280001007387 */ /* 0x0003e80000100800 */
[----:B----4-:R-:W-:Y:S01]  /*8da0*/  STL [R1+0x33c], R58 ;  /* 0x00033c3a01007387 */ /* 0x010fe20000100800 */
[----:B-1----:R-:W-:-:S05]  /*8db0*/  IMAD.MOV.U32 R0, RZ, RZ, R57 ;  /* 0x000000ffff007224 */ /* 0x002fca00078e0039 */
[----:B------:R1:W-:Y:S04]  /*8dc0*/  STL [R1+0x330], R0 ;  /* 0x0003300001007387 */ /* 0x0003e80000100800 */
[----:B--2---:R2:W-:Y:S01]  /*8dd0*/  STL [R1+0x344], R78 ;  /* 0x0003444e01007387 */ /* 0x0045e20000100800 */
[----:B-1----:R-:W-:-:S03]  /*8de0*/  IMAD.MOV.U32 R0, RZ, RZ, R59 ;  /* 0x000000ffff007224 */ /* 0x002fc600078e003b */
[----:B--2---:R-:W1:Y:S04]  /*8df0*/  S2R R78, SR_TID.X ;  /* 0x00000000004e7919 */ /* 0x004e680000002100 */
[----:B------:R2:W-:Y:S02]  /*8e00*/  STL [R1+0x338], R0 ;  /* 0x0003380001007387 */ /* 0x0005e40000100800 */
[----:B--2---:R-:W-:Y:S02]  /*8e10*/  IMAD.MOV.U32 R0, RZ, RZ, R79 ;  /* 0x000000ffff007224 */ /* 0x004fe400078e004f */
[----:B------:R-:W-:-:S03]  /*8e20*/  IMAD.MOV.U32 R79, RZ, RZ, 0x3f ;  /* 0x0000003fff4f7424 */ /* 0x000fc600078e00ff */
[----:B------:R2:W-:Y:S02]  /*8e30*/  STL [R1+0x340], R0 ;  /* 0x0003400001007387 */ /* 0x0005e40000100800 */
[----:B------:R-:W-:Y:S02]  /*8e40*/  IADD3 R79, R79, c[0x0][0x180], RZ ;  /* 0x000060004f4f7a10 */ /* 0x000fe40007ffe0ff */
[----:B------:R-:W-:Y:S01]  /*8e50*/  STL [R1+0x34c], R72 ;  /* 0x00034c4801007387 */ /* 0x000fe20000100800 */
[----:B--2---:R-:W-:-:S03]  /*8e60*/  IMAD.MOV.U32 R0, RZ, RZ, R73 ;  /* 0x000000ffff007224 */ /* 0x004fc600078e0049 */
[----:B------:R-:W-:Y:S04]  /*8e70*/  STL [R1+0x354], R74 ;  /* 0x0003544a01007387 */ /* 0x000fe80000100800 */
[----:B------:R2:W-:Y:S01]  /*8e80*/  STL [R1+0x348], R0 ;  /* 0x0003480001007387 */ /* 0x0005e20000100800 */
[----:B-1----:R-:W-:Y:S02]  /*8e90*/  LOP3.LUT R3, R78, 0x7, RZ, 0xc0, !PT ;  /* 0x000000074e037812 */ /* 0x002fe400078ec0ff */
[----:B------:R-:W-:Y:S01]  /*8ea0*/  SHF.R.S32.HI R2, RZ, 0x1f, R79 ;  /* 0x0000001fff027819 */ /* 0x000fe2000001144f */
[----:B------:R-:W-:Y:S01]  /*8eb0*/  STL [R1+0x35c], R76 ;  /* 0x00035c4c01007387 */ /* 0x000fe20000100800 */
[----:B--2---:R-:W-:Y:S01]  /*8ec0*/  MOV R0, R75 ;  /* 0x0000004b00007202 */ /* 0x004fe20000000f00 */
[----:B------:R-:W-:Y:S01]  /*8ed0*/  IMAD R3, R3, 0x110, RZ ;  /* 0x0000011003037824 */ /* 0x000fe200078e02ff */
[----:B------:R-:W-:-:S03]  /*8ee0*/  LEA.HI R2, R2, R79, RZ, 0x6 ;  /* 0x0000004f02027211 */ /* 0x000fc600078f30ff */
[----:B------:R1:W-:Y:S01]  /*8ef0*/  STL [R1+0x350], R0 ;  /* 0x0003500001007387 */ /* 0x0003e20000100800 */
[----:B------:R-:W-:Y:S01]  /*8f00*/  IMAD.MOV.U32 R79, RZ, RZ, c[0x0][0x188] ;  /* 0x00006200ff4f7624 */ /* 0x000fe200078e00ff */
[C---:B------:R-:W-:Y:S02]  /*8f10*/  LOP3.LUT R5, R78.reuse, 0x3, RZ, 0xc0, !PT ;  /* 0x000000034e057812 */ /* 0x040fe400078ec0ff */
[----:B------:R2:W-:Y:S01]  /*8f20*/  STL [R1+0x358], R6 ;  /* 0x0003580601007387 */ /* 0x0005e20000100800 */
[----:B-1----:R-:W-:Y:S02]  /*8f30*/  IMAD.SHL.U32 R0, R78, 0x2, RZ ;  /* 0x000000024e007824 */ /* 0x002fe400078e00ff */
[----:B------:R-:W-:-:S03]  /*8f40*/  IMAD.SHL.U32 R79, R79, 0x40, RZ ;  /* 0x000000404f4f7824 */ /* 0x000fc600078e00ff */
[----:B------:R-:W-:Y:S02]  /*8f50*/  LOP3.LUT R4, R0, 0x1c0, RZ, 0xc0, !PT ;  /* 0x000001c000047812 */ /* 0x000fe400078ec0ff */
[----:B--2---:R-:W-:Y:S01]  /*8f60*/  LOP3.LUT R6, R3, 0x30, R0, 0x78, !PT ;  /* 0x0000003003067812 */ /* 0x004fe200078e7800 */
[----:B------:R-:W-:Y:S01]  /*8f70*/  IMAD R3, R5, 0x820, RZ ;  /* 0x0000082005037824 */ /* 0x000fe200078e02ff */
[----:B------:R-:W-:Y:S02]  /*8f80*/  LOP3.LUT R0, R4, 0x1c, R78, 0xf8, !PT ;  /* 0x0000001c04007812 */ /* 0x000fe400078ef84e */
[----:B------:R-:W-:Y:S02]  /*8f90*/  SHF.R.S32.HI R4, RZ, 0x1f, R79 ;  /* 0x0000001fff047819 */ /* 0x000fe4000001144f */
[----:B------:R-:W-:Y:S02]  /*8fa0*/  SHF.R.S32.HI R2, RZ, 0x6, R2 ;  /* 0x00000006ff027819 */ /* 0x000fe40000011402 */
[----:B------:R-:W-:-:S02]  /*8fb0*/  LOP3.LUT R3, R3, R0, RZ, 0x3c, !PT ;  /* 0x0000000003037212 */ /* 0x000fc400078e3cff */
[----:B------:R-:W-:Y:S02]  /*8fc0*/  SHF.L.U64.HI R0, R79, 0x2, R4 ;  /* 0x000000024f007819 */ /* 0x000fe40000010204 */
[----:B------:R-:W-:Y:S02]  /*8fd0*/  IADD3 R5, R2, -0x2, RZ ;  /* 0xfffffffe02057810 */ /* 0x000fe40007ffe0ff */
[----:B------:R-:W-:Y:S02]  /*8fe0*/  LOP3.LUT R4, R6, 0x40, RZ, 0x3c, !PT ;  /* 0x0000004006047812 */ /* 0x000fe400078e3cff */
[----:B------:R-:W-:-:S03]  /*8ff0*/  LOP3.LUT R2, R3, 0x20, RZ, 0x3c, !PT ;  /* 0x0000002003027812 */ /* 0x000fc600078e3cff */
[----:B------:R1:W-:Y:S04]  /*9000*/  STL [R1+0x3b8], R4 ;  /* 0x0003b80401007387 */ /* 0x0003e80000100800 */
[----:B------:R1:W-:Y:S01]  /*9010*/  STL [R1+0x3bc], R2 ;  /* 0x0003bc0201007387 */ /* 0x0003e20000100800 */
[----:B------:R-:W-:Y:S01]  /*9020*/  IMAD.SHL.U32 R194, R79, 0x4, RZ ;  /* 0x000000044fc27824 */ /* 0x000fe200078e00ff */
        /* <DEDUP_REMOVED lines=72> */
[----:B------:R-:W-:-:S02]  /*94b0*/  USHF.L.U32 UR7, UR4, 0x2, URZ ;  /* 0x0000000204077899 */ /* 0x000fc4000800063f */
[----:B------:R-:W-:Y:S02]  /*94c0*/  USHF.L.U64.HI UR6, UR4, 0x2, UR6 ;  /* 0x0000000204067899 */ /* 0x000fe40008010206 */
[----:B------:R-:W-:Y:S02]  /*94d0*/  UMOV UR5, 0x1 ;  /* 0x0000000100057882 */ /* 0x000fe40000000000 */
[----:B-1----:R-:W-:Y:S02]  /*94e0*/  UMOV UR4, 0xffffffff ;  /* 0xffffffff00047882 */ /* 0x002fe40000000000 */
.L_x_1:
[----:B------:R-:W2:Y:S01]  /*94f0*/  LDL R6, [R1+0x3bc] ;  /* 0x0003bc0001067983 */ /* 0x000ea20000100800 */
[----:B------:R-:W-:Y:S01]  /*9500*/  UIADD3 UR4, UR4, 0x1, URZ ;  /* 0x0000000104047890 */ /* 0x000fe2000fffe03f */
[----:B------:R-:W-:-:S04]  /*9510*/  DEPBAR.LE SB0, 0x2 ;  /* 0x000080800000791a */ /* 0x000fc80000000000 */
[----:B-1----:R-:W1:Y:S01]  /*9520*/  S2R R2, SR_TID.X ;  /* 0x0000000000027919 */ /* 0x002e620000002100 */
[----:B------:R-:W-:-:S03]  /*9530*/  UISETP.GT.AND UP0, UPT, UR4, 0x1, UPT ;  /* 0x000000010400788c */ /* 0x000fc6000bf04270 */
[----:B------:R-:W3:Y:S01]  /*9540*/  S2R R4, SR_TID.X ;  /* 0x0000000000047919 */ /* 0x000ee20000002100 */
[----:B------:R-:W-:-:S06]  /*9550*/  USEL UR4, UR4, URZ, !UP0 ;  /* 0x0000003f04047287 */ /* 0x000fcc000c000000 */
[----:B------:R-:W-:Y:S02]  /*9560*/  IMAD.U32 R3, RZ, RZ, UR4 ;  /* 0x00000004ff037e24 */ /* 0x000fe4000f8e00ff */
[----:B------:R-:W-:Y:S02]  /*9570*/  IMAD.U32 R192, RZ, RZ, UR4 ;  /* 0x00000004ffc07e24 */ /* 0x000fe4000f8e00ff */
[C---:B-1----:R-:W-:Y:S01]  /*9580*/  IMAD.SHL.U32 R7, R2.reuse, 0x2, RZ ;  /* 0x0000000202077824 */ /* 0x042fe200078e00ff */
[----:B------:R-:W-:-:S04]  /*9590*/  LOP3.LUT R5, R2, 0x3, RZ, 0xc0, !PT ;  /* 0x0000000302057812 */ /* 0x000fc800078ec0ff */
[----:B------:R-:W-:Y:S01]  /*95a0*/  LOP3.LUT R7, R7, 0x1c0, RZ, 0xc0, !PT ;  /* 0x000001c007077812 */ /* 0x000fe200078ec0ff */
[----:B------:R-:W-:-:S03]  /*95b0*/  IMAD R5, R5, 0x820, RZ ;  /* 0x0000082005057824 */ /* 0x000fc600078e02ff */
[----:B------:R-:W-:Y:S01]  /*95c0*/  LOP3.LUT R7, R7, 0x1c, R2, 0xf8, !PT ;  /* 0x0000001c07077812 */ /* 0x000fe200078ef802 */
[----:B------:R-:W-:-:S03]  /*95d0*/  IMAD.U32 R2, RZ, RZ, UR4 ;  /* 0x00000004ff027e24 */ /* 0x000fc6000f8e00ff */
[----:B------:R-:W-:-:S05]  /*95e0*/  LOP3.LUT R5, R5, R7, RZ, 0x3c, !PT ;  /* 0x0000000705057212 */ /* 0x000fca00078e3cff */
[----:B------:R-:W-:Y:S01]  /*95f0*/  IMAD R3, R3, 0x20000, R5 ;  /* 0x0002000003037824 */ /* 0x000fe200078e0205 */
[----:B------:R-:W-:Y:S01]  /*9600*/  BAR.SYNC.DEFER_BLOCKING 0x0 ;  /* 0x0000000000007b1d */ /* 0x000fe20000010000 */
[C---:B---3--:R-:W-:Y:S02]  /*9610*/  SHF.L.U32 R5, R4.reuse, 0x1, RZ ;  /* 0x0000000104057819 */ /* 0x048fe400000006ff */
[----:B------:R-:W-:-:S05]  /*9620*/  LOP3.LUT R4, R4, 0x7, RZ, 0xc0, !PT ;  /* 0x0000000704047812 */ /* 0x000fca00078ec0ff */
[----:B------:R-:W-:-:S05]  /*9630*/  IMAD R4, R4, 0x110, RZ ;  /* 0x0000011004047824 */ /* 0x000fca00078e02ff */
[----:B------:R-:W-:-:S05]  /*9640*/  LOP3.LUT R4, R4, 0x30, R5, 0x78, !PT ;  /* 0x0000003004047812 */ /* 0x000fca00078e7805 */
[----:B------:R-:W-:Y:S01]  /*9650*/  IMAD R192, R192, 0x4000, R4 ;  /* 0x00004000c0c07824 */ /* 0x000fe200078e0204 */
[----:B------:R-:W-:Y:S04]  /*9660*/  LDS R8, [R3] ;  /* 0x0000000003087984 */ /* 0x000fe80000000800 */
[----:B------:R-:W-:Y:S04]  /*9670*/  LDS R10, [R3+0x2000] ;  /* 0x00200000030a7984 */ /* 0x000fe80000000800 */
[----:B------:R-:W-:Y:S04]  /*9680*/  LDS R36, [R3+0x200] ;  /* 0x0002000003247984 */ /* 0x000fe80000000800 */
[----:B------:R-:W-:Y:S04]  /*9690*/  LDS R38, [R3+0x2200] ;  /* 0x0022000003267984 */ /* 0x000fe80000000800 */
[----:B------:R-:W-:Y:S04]  /*96a0*/  LDS R28, [R3+0x400] ;  /* 0x00040000031c7984 */ /* 0x000fe80000000800 */
[----:B------:R-:W-:Y:S04]  /*96b0*/  LDS R30, [R3+0x2400] ;  /* 0x00240000031e7984 */ /* 0x000fe80000000800 */
[----:B------:R-:W-:Y:S04]  /*96c0*/  LDS R20, [R3+0x600] ;  /* 0x0006000003147984 */ /* 0x000fe80000000800 */
[----:B------:R-:W-:Y:S04]  /*96d0*/  LDS R22, [R3+0x2600] ;  /* 0x0026000003167984 */ /* 0x000fe80000000800 */
[----:B------:R-:W-:Y:S04]  /*96e0*/  LDSM.16.M88.4 R44, [R192+0x42000] ;  /* 0x04200000c02c783b */ /* 0x000fe80000000200 */
[----:B------:R-:W-:Y:S04]  /*96f0*/  LDSM.16.M88.4 R84, [R192+0x43000] ;  /* 0x04300000c054783b */ /* 0x000fe80000000200 */
[----:B------:R-:W-:Y:S04]  /*9700*/  LDSM.16.M88.4 R40, [R192+0x40800] ;  /* 0x04080000c028783b */ /* 0x000fe80000000200 */
[----:B------:R-:W-:Y:S04]  /*9710*/  LDSM.16.M88.4 R64, [R192+0x41000] ;  /* 0x04100000c040783b */ /* 0x000fe80000000200 */
[----:B------:R-:W-:Y:S01]  /*9720*/  LDSM.16.M88.4 R60, [R192+0x41800] ;  /* 0x04180000c03c783b */ /* 0x000fe20000000200 */
[----:B--2---:R-:W-:-:S03]  /*9730*/  IMAD R2, R2, 0x20000, R6 ;  /* 0x0002000002027824 */ /* 0x004fc600078e0206 */
[----:B------:R-:W-:Y:S04]  /*9740*/  LDSM.16.M88.4 R4, [R192+0x40000] ;  /* 0x04000000c004783b */ /* 0x000fe80000000200 */
[----:B------:R-:W-:Y:S04]  /*9750*/  LDS R9, [R2] ;  /* 0x0000000002097984 */ /* 0x000fe80000000800 */
[----:B------:R-:W1:Y:S04]  /*9760*/  LDS R11, [R2+0x2000] ;  /* 0x00200000020b7984 */ /* 0x000e680000000800 */
[----:B------:R-:W-:Y:S04]  /*9770*/  LDS R37, [R2+0x200] ;  /* 0x0002000002257984 */ /* 0x000fe80000000800 */
[----:B------:R-:W2:Y:S04]  /*9780*/  LDS R39, [R2+0x2200] ;  /* 0x0022000002277984 */ /* 0x000ea80000000800 */
[----:B------:R-:W-:Y:S04]  /*9790*/  LDS R29, [R2+0x400] ;  /* 0x00040000021d7984 */ /* 0x000fe80000000800 */
[----:B------:R-:W3:Y:S04]  /*97a0*/  LDS R31, [R2+0x2400] ;  /* 0x00240000021f7984 */ /* 0x000ee80000000800 */
[----:B------:R-:W-:Y:S04]  /*97b0*/  LDS R21, [R2+0x600] ;  /* 0x0006000002157984 */ /* 0x000fe80000000800 */
[----:B------:R-:W4:Y:S01]  /*97c0*/  LDS R23, [R2+0x2600] ;  /* 0x0026000002177984 */ /* 0x000f220000000800 */
[-C--:B-1----:R-:W-:Y:S08]  /*97d0*/  HMMA.1688.F32.TF32 R16, R8, R4.reuse, R16 ;  /* 0x000000040810723c */ /* 0x082ff00000081010 */
[-C--:B--2---:R-:W-:Y:S08]  /*97e0*/  HMMA.1688.F32.TF32 R164, R36, R4.reuse, R164 ;  /* 0x0000000424a4723c */ /* 0x084ff000000810a4 */
[-C--:B---3--:R-:W-:Y:S08]  /*97f0*/  HMMA.1688.F32.TF32 R112, R28, R4.reuse, R112 ;  /* 0x000000041c70723c */ /* 0x088ff00000081070 */
[----:B----4-:R-:W-:Y:S01]  /*9800*/  HMMA.1688.F32.TF32 R80, R20, R4, R80 ;  /* 0x000000041450723c */ /* 0x010fe20000081050 */
[----:B------:R-:W2:Y:S01]  /*9810*/  LDL R5, [R1+0x3b8] ;  /* 0x0003b80001057983 */ /* 0x000ea20000100800 */
[----:B------:R-:W-:Y:S01]  /*9820*/  IMAD.U32 R193, RZ, RZ, UR4 ;  /* 0x00000004ffc17e24 */ /* 0x000fe2000f8e00ff */
[----:B------:R-:W-:-:S05]  /*9830*/  UIADD3 UR5, UR5, 0x1, URZ ;  /* 0x0000000105057890 */ /* 0x000fca000fffe03f */
[C---:B------:R-:W-:Y:S08]  /*9840*/  HMMA.1688.F32.TF32 R172, R8.reuse, R44, R160 ;  /* 0x0000002c08ac723c */ /* 0x040ff000000810a0 */
[----:B------:R-:W-:Y:S08]  /*9850*/  HMMA.1688.F32.TF32 R180, R8, R84, R152 ;  /* 0x0000005408b4723c */ /* 0x000ff00000081098 */
[----:B------:R-:W-:Y:S01]  /*9860*/  HMMA.1688.F32.TF32 R160, R20, R44, R52 ;  /* 0x0000002c14a0723c */ /* 0x000fe20000081034 */
[----:B------:R-:W1:Y:S07]  /*9870*/  LDSM.16.M88.4 R52, [R192+0x42800] ;  /* 0x04280000c034783b */ /* 0x000e6e0000000200 */
[-C--:B------:R-:W-:Y:S08]  /*9880*/  HMMA.1688.F32.TF32 R152, R36, R84.reuse, R120 ;  /* 0x000000542498723c */ /* 0x080ff00000081078 */
[C---:B------:R-:W-:Y:S01]  /*9890*/  HMMA.1688.F32.TF32 R120, R20.reuse, R84, R72 ;  /* 0x000000541478723c */ /* 0x040fe20000081048 */
[----:B------:R-:W3:Y:S07]  /*98a0*/  LDSM.16.M88.4 R72, [R192+0x43800] ;  /* 0x04380000c048783b */ /* 0x000eee0000000200 */
[C---:B------:R-:W-:Y:S08]  /*98b0*/  HMMA.1688.F32.TF32 R24, R20.reuse, R40, R24 ;  /* 0x000000281418723c */ /* 0x040ff00000081018 */
[C---:B------:R-:W-:Y:S08]  /*98c0*/  HMMA.1688.F32.TF32 R32, R20.reuse, R64, R32 ;  /* 0x000000401420723c */ /* 0x040ff00000081020 */
[C---:B------:R-:W-:Y:S08]  /*98d0*/  HMMA.1688.F32.TF32 R48, R20.reuse, R60, R48 ;  /* 0x0000003c1430723c */ /* 0x040ff00000081030 */
[----:B-1----:R-:W-:Y:S08]  /*98e0*/  HMMA.1688.F32.TF32 R56, R20, R52, R56 ;  /* 0x000000341438723c */ /* 0x002ff00000081038 */
[----:B------:R-:W-:Y:S08]  /*98f0*/  HMMA.1688.F32.TF32 R12, R8, R40, R12 ;  /* 0x00000028080c723c */ /* 0x000ff0000008100c */
[-C--:B---3--:R-:W-:Y:S08]  /*9900*/  HMMA.1688.F32.TF32 R176, R36, R72.reuse, R116 ;  /* 0x0000004824b0723c */ /* 0x088ff00000081074 */
[----:B------:R-:W-:Y:S01]  /*9910*/  HMMA.1688.F32.TF32 R20, R20, R72, R76 ;  /* 0x000000481414723c */ /* 0x000fe2000008104c */
[----:B------:R-:W-:Y:S04]  /*9920*/  LDS R76, [R3+0x4000] ;  /* 0x00400000034c7984 */ /* 0x000fe80000000800 */
[----:B------:R-:W-:Y:S03]  /*9930*/  LDS R78, [R3+0x6000] ;  /* 0x00600000034e7984 */ /* 0x000fe60000000800 */
[C---:B------:R-:W-:Y:S01]  /*9940*/  HMMA.1688.F32.TF32 R140, R8.reuse, R64, R140 ;  /* 0x00000040088c723c */ /* 0x040fe2000008108c */
[----:B------:R-:W-:Y:S04]  /*9950*/  LDS R77, [R2+0x4000] ;  /* 0x00400000024d7984 */ /* 0x000fe80000000800 */
[----:B------:R-:W1:Y:S03]  /*9960*/  LDS R79, [R2+0x6000] ;  /* 0x00600000024f7984 */ /* 0x000e660000000800 */
[C---:B------:R-:W-:Y:S08]  /*9970*/  HMMA.1688.F32.TF32 R144, R8.reuse, R60, R144 ;  /* 0x0000003c0890723c */ /* 0x040ff00000081090 */
[C---:B------:R-:W-:Y:S08]  /*9980*/  HMMA.1688.F32.TF32 R156, R8.reuse, R52, R156 ;  /* 0x00000034089c723c */ /* 0x040ff0000008109c */
[-C--:B------:R-:W-:Y:S01]  /*9990*/  HMMA.1688.F32.TF32 R188, R8, R72.reuse, R148 ;  /* 0x0000004808bc723c */ /* 0x080fe20000081094 */
[----:B------:R-:W-:Y:S04]  /*99a0*/  LDS R148, [R3+0x4400] ;  /* 0x0044000003947984 */ /* 0x000fe80000000800 */
[----:B------:R-:W-:Y:S03]  /*99b0*/  LDS R150, [R3+0x6400] ;  /* 0x0064000003967984 */ /* 0x000fe60000000800 */
[----:B------:R-:W-:Y:S01]  /*99c0*/  HMMA.1688.F32.TF32 R116, R28, R72, R68 ;  /* 0x000000481c74723c */ /* 0x000fe20000081044 */
[----:B------:R-:W-:Y:S04]  /*99d0*/  LDS R68, [R3+0x4200] ;  /* 0x0042000003447984 */ /* 0x000fe80000000800 */
[----:B------:R-:W-:Y:S03]  /*99e0*/  LDS R70, [R3+0x6200] ;  /* 0x0062000003467984 */ /* 0x000fe60000000800 */
[-C--:B------:R-:W-:Y:S01]  /*99f0*/  HMMA.1688.F32.TF32 R168, R36, R40.reuse, R168 ;  /* 0x0000002824a8723c */ /* 0x080fe200000810a8 */
[----:B------:R-:W-:Y:S04]  /*9a00*/  LDS R69, [R2+0x4200] ;  /* 0x0042000002457984 */ /* 0x000fe80000000800 */
[----:B------:R-:W3:Y:S03]  /*9a10*/  LDS R71, [R2+0x6200] ;  /* 0x0062000002477984 */ /* 0x000ee60000000800 */
[----:B------:R-:W-:Y:S01]  /*9a20*/  HMMA.1688.F32.TF32 R108, R28, R40, R108 ;  /* 0x000000281c6c723c */ /* 0x000fe2000008106c */
[----:B------:R-:W-:Y:S04]  /*9a30*/  LDS R149, [R2+0x4400] ;  /* 0x0044000002957984 */ /* 0x000fe80000000800 */
[----:B------:R-:W4:Y:S03]  /*9a40*/  LDS R151, [R2+0x6400] ;  /* 0x0064000002977984 */ /* 0x000f260000000800 */
[C---:B------:R-:W-:Y:S01]  /*9a50*/  HMMA.1688.F32.TF32 R136, R36.reuse, R64, R136 ;  /* 0x000000402488723c */ /* 0x040fe20000081088 */
[----:B------:R-:W-:Y:S04]  /*9a60*/  LDS R8, [R3+0x4600] ;  /* 0x0046000003087984 */ /* 0x000fe80000000800 */
[----:B------:R-:W-:Y:S03]  /*9a70*/  LDS R10, [R3+0x6600] ;  /* 0x00660000030a7984 */ /* 0x000fe60000000800 */
[C---:B------:R-:W-:Y:S01]  /*9a80*/  HMMA.1688.F32.TF32 R132, R36.reuse, R60, R132 ;  /* 0x0000003c2484723c */ /* 0x040fe20000081084 */
[----:B------:R-:W-:Y:S04]  /*9a90*/  LDS R9, [R2+0x4600] ;  /* 0x0046000002097984 */ /* 0x000fe80000000800 */
[----:B------:R-:W5:Y:S03]  /*9aa0*/  LDS R11, [R2+0x6600] ;  /* 0x00660000020b7984 */ /* 0x000f660000000800 */
[C---:B------:R-:W-:Y:S08]  /*9ab0*/  HMMA.1688.F32.TF32 R128, R36.reuse, R44, R128 ;  /* 0x0000002c2480723c */ /* 0x040ff00000081080 */
[----:B------:R-:W-:Y:S08]  /*9ac0*/  HMMA.1688.F32.TF32 R124, R36, R52, R124 ;  /* 0x00000034247c723c */ /* 0x000ff0000008107c */
[C---:B------:R-:W-:Y:S08]  /*9ad0*/  HMMA.1688.F32.TF32 R104, R28.reuse, R64, R104 ;  /* 0x000000401c68723c */ /* 0x040ff00000081068 */
[C---:B------:R-:W-:Y:S08]  /*9ae0*/  HMMA.1688.F32.TF32 R88, R28.reuse, R84, R88 ;  /* 0x000000541c58723c */ /* 0x040ff00000081058 */
[C---:B------:R-:W-:Y:S08]  /*9af0*/  HMMA.1688.F32.TF32 R100, R28.reuse, R60, R100 ;  /* 0x0000003c1c64723c */ /* 0x040ff00000081064 */
[C---:B------:R-:W-:Y:S08]  /*9b00*/  HMMA.1688.F32.TF32 R96, R28.reuse, R44, R96 ;  /* 0x0000002c1c60723c */ /* 0x040ff00000081060 */
[----:B------:R-:W-:Y:S08]  /*9b10*/  HMMA.1688.F32.TF32 R92, R28, R52, R92 ;  /* 0x000000341c5c723c */ /* 0x000ff0000008105c */
[C---:B-1----:R-:W-:Y:S08]  /*9b20*/  HMMA.1688.F32.TF32 R16, R76.reuse, R6, R16 ;  /* 0x000000064c10723c */ /* 0x042ff00000081010 */
[C---:B------:R-:W-:Y:S08]  /*9b30*/  HMMA.1688.F32.TF32 R12, R76.reuse, R42, R12 ;  /* 0x0000002a4c0c723c */ /* 0x040ff0000008100c */
[C---:B------:R-:W-:Y:S08]  /*9b40*/  HMMA.1688.F32.TF32 R140, R76.reuse, R66, R140 ;  /* 0x000000424c8c723c */ /* 0x040ff0000008108c */
[C---:B------:R-:W-:Y:S08]  /*9b50*/  HMMA.1688.F32.TF32 R144, R76.reuse, R62, R144 ;  /* 0x0000003e4c90723c */ /* 0x040ff00000081090 */
[C---:B------:R-:W-:Y:S08]  /*9b60*/  HMMA.1688.F32.TF32 R36, R76.reuse, R46, R172 ;  /* 0x0000002e4c24723c */ /* 0x040ff000000810ac */
[C---:B------:R-:W-:Y:S08]  /*9b70*/  HMMA.1688.F32.TF32 R28, R76.reuse, R54, R156 ;  /* 0x000000364c1c723c */ /* 0x040ff0000008109c */
[C---:B------:R-:W-:Y:S08]  /*9b80*/  HMMA.1688.F32.TF32 R180, R76.reuse, R86, R180 ;  /* 0x000000564cb4723c */ /* 0x040ff000000810b4 */
[----:B------:R-:W-:Y:S08]  /*9b90*/  HMMA.1688.F32.TF32 R188, R76, R74, R188 ;  /* 0x0000004a4cbc723c */ /* 0x000ff000000810bc */
[----:B---3--:R-:W-:Y:S01]  /*9ba0*/  HMMA.1688.F32.TF32 R164, R68, R6, R164 ;  /* 0x0000000644a4723c */ /* 0x008fe200000810a4 */
[----:B--2---:R-:W-:-:S07]  /*9bb0*/  IMAD R193, R193, 0x4000, R5 ;  /* 0x00004000c1c17824 */ /* 0x004fce00078e0205 */
[C---:B------:R-:W-:Y:S08]  /*9bc0*/  HMMA.1688.F32.TF32 R168, R68.reuse, R42, R168 ;  /* 0x0000002a44a8723c */ /* 0x040ff000000810a8 */
[C---:B------:R-:W-:Y:S08]  /*9bd0*/  HMMA.1688.F32.TF32 R136, R68.reuse, R66, R136 ;  /* 0x000000424488723c */ /* 0x040ff00000081088 */
[C---:B------:R-:W-:Y:S08]  /*9be0*/  HMMA.1688.F32.TF32 R132, R68.reuse, R62, R132 ;  /* 0x0000003e4484723c */ /* 0x040ff00000081084 */
[C---:B------:R-:W-:Y:S08]  /*9bf0*/  HMMA.1688.F32.TF32 R128, R68.reuse, R46, R128 ;  /* 0x0000002e4480723c */ /* 0x040ff00000081080 */
[C---:B------:R-:W-:Y:S08]  /*9c00*/  HMMA.1688.F32.TF32 R124, R68.reuse, R54, R124 ;  /* 0x00000036447c723c */ /* 0x040ff0000008107c */
[----:B------:R-:W-:Y:S01]  /*9c10*/  HMMA.1688.F32.TF32 R76, R68, R86, R152 ;  /* 0x00000056444c723c */ /* 0x000fe20000081098 */
[----:B------:R-:W-:Y:S04]  /*9c20*/  LDS R152, [R3+0x8400] ;  /* 0x0084000003987984 */ /* 0x000fe80000000800 */
[----:B------:R-:W-:Y:S03]  /*9c30*/  LDS R154, [R3+0xa400] ;  /* 0x00a40000039a7984 */ /* 0x000fe60000000800 */
[C---:B----4-:R-:W-:Y:S01]  /*9c40*/  HMMA.1688.F32.TF32 R156, R148.reuse, R6, R112 ;  /* 0x00000006949c723c */ /* 0x050fe20000081070 */
[----:B------:R-:W-:Y:S04]  /*9c50*/  LDS R153, [R2+0x8400] ;  /* 0x0084000002997984 */ /* 0x000fe80000000800 */
[----:B------:R-:W-:Y:S03]  /*9c60*/  LDS R155, [R2+0xa400] ;  /* 0x00a40000029b7984 */ /* 0x000fe60000000800 */
[-C--:B------:R-:W-:Y:S08]  /*9c70*/  HMMA.1688.F32.TF32 R108, R148, R42.reuse, R108 ;  /* 0x0000002a946c723c */ /* 0x080ff0000008106c */
[----:B-----5:R-:W-:Y:S01]  /*9c80*/  HMMA.1688.F32.TF32 R184, R8, R42, R24 ;  /* 0x0000002a08b8723c */ /* 0x020fe20000081018 */
[----:B------:R-:W-:Y:S07]  /*9c90*/  LDSM.16.M88.4 R24, [R193+0x40800] ;  /* 0x04080000c118783b */ /* 0x000fee0000000200 */
[----:B------:R-:W-:Y:S08]  /*9ca0*/  HMMA.1688.F32.TF32 R68, R68, R74, R176 ;  /* 0x0000004a4444723c */ /* 0x000ff000000810b0 */
[C---:B------:R-:W-:Y:S08]  /*9cb0*/  HMMA.1688.F32.TF32 R104, R148.reuse, R66, R104 ;  /* 0x000000429468723c */ /* 0x040ff00000081068 */
[----:B------:R-:W-:Y:S08]  /*9cc0*/  HMMA.1688.F32.TF32 R112, R148, R86, R88 ;  /* 0x000000569470723c */ /* 0x000ff00000081058 */
[----:B------:R-:W-:Y:S08]  /*9cd0*/  HMMA.1688.F32.TF32 R40, R8, R62, R48 ;  /* 0x0000003e0828723c */ /* 0x000ff00000081030 */
[----:B------:R-:W-:Y:S01]  /*9ce0*/  HMMA.1688.F32.TF32 R88, R148, R74, R116 ;  /* 0x0000004a9458723c */ /* 0x000fe20000081074 */
[----:B------:R-:W-:Y:S04]  /*9cf0*/  LDS R116, [R3+0x8000] ;  /* 0x0080000003747984 */ /* 0x000fe80000000800 */
[----:B------:R-:W-:Y:S03]  /*9d00*/  LDS R118, [R3+0xa000] ;  /* 0x00a0000003767984 */ /* 0x000fe60000000800 */
[C---:B------:R-:W-:Y:S01]  /*9d10*/  HMMA.1688.F32.TF32 R196, R8.reuse, R6, R80 ;  /* 0x0000000608c4723c */ /* 0x040fe20000081050 */
[----:B------:R-:W-:Y:S04]  /*9d20*/  LDS R117, [R2+0x8000] ;  /* 0x0080000002757984 */ /* 0x000fe80000000800 */
[----:B------:R-:W-:Y:S03]  /*9d30*/  LDS R119, [R2+0xa000] ;  /* 0x00a0000002777984 */ /* 0x000fe60000000800 */
[C---:B------:R-:W-:Y:S01]  /*9d40*/  HMMA.1688.F32.TF32 R64, R8.reuse, R66, R32 ;  /* 0x000000420840723c */ /* 0x040fe20000081020 */
[----:B------:R-:W1:Y:S04]  /*9d50*/  LDSM.16.M88.4 R4, [R193+0x40000] ;  /* 0x04000000c104783b */ /* 0x000e680000000200 */
[----:B------:R-:W-:Y:S03]  /*9d60*/  LDS R80, [R3+0x8200] ;  /* 0x0082000003507984 */ /* 0x000fe60000000800 */
[C---:B------:R-:W-:Y:S01]  /*9d70*/  HMMA.1688.F32.TF32 R48, R8.reuse, R46, R160 ;  /* 0x0000002e0830723c */ /* 0x040fe200000810a0 */
[----:B------:R-:W-:Y:S04]  /*9d80*/  LDS R82, [R3+0xa200] ;  /* 0x00a2000003527984 */ /* 0x000fe80000000800 */
[----:B------:R-:W-:Y:S03]  /*9d90*/  LDS R81, [R2+0x8200] ;  /* 0x0082000002517984 */ /* 0x000fe60000000800 */
[C---:B------:R-:W-:Y:S01]  /*9da0*/  HMMA.1688.F32.TF32 R56, R8.reuse, R54, R56 ;  /* 0x000000360838723c */ /* 0x040fe20000081038 */
[----:B------:R-:W-:Y:S07]  /*9db0*/  LDS R83, [R2+0xa200] ;  /* 0x00a2000002537984 */ /* 0x000fee0000000800 */
[C---:B------:R-:W-:Y:S01]  /*9dc0*/  HMMA.1688.F32.TF32 R120, R8.reuse, R86, R120 ;  /* 0x000000560878723c */ /* 0x040fe20000081078 */
[----:B------:R-:W-:Y:S07]  /*9dd0*/  LDSM.16.M88.4 R84, [R193+0x41800] ;  /* 0x04180000c154783b */ /* 0x000fee0000000200 */
[----:B------:R-:W-:Y:S01]  /*9de0*/  HMMA.1688.F32.TF32 R176, R8, R74, R20 ;  /* 0x0000004a08b0723c */ /* 0x000fe20000081014 */
[----:B------:R-:W2:Y:S04]  /*9df0*/  LDSM.16.M88.4 R8, [R193+0x42000] ;  /* 0x04200000c108783b */ /* 0x000ea80000000200 */
[----:B------:R-:W3:Y:S03]  /*9e00*/  LDSM.16.M88.4 R20, [R193+0x41000] ;  /* 0x04100000c114783b */ /* 0x000ee60000000200 */
[C---:B------:R-:W-:Y:S08]  /*9e10*/  HMMA.1688.F32.TF32 R100, R148.reuse, R62, R100 ;  /* 0x0000003e9464723c */ /* 0x040ff00000081064 */
[C---:B------:R-:W-:Y:S01]  /*9e20*/  HMMA.1688.F32.TF32 R96, R148.reuse, R46, R96 ;  /* 0x0000002e9460723c */ /* 0x040fe20000081060 */
[----:B------:R-:W4:Y:S07]  /*9e30*/  LDSM.16.M88.4 R44, [R193+0x42800] ;  /* 0x04280000c12c783b */ /* 0x000f2e0000000200 */
[----:B------:R-:W-:Y:S01]  /*9e40*/  HMMA.1688.F32.TF32 R92, R148, R54, R92 ;  /* 0x00000036945c723c */ /* 0x000fe2000008105c */
[----:B------:R-:W-:Y:S04]  /*9e50*/  LDS R148, [R3+0x8600] ;  /* 0x0086000003947984 */ /* 0x000fe80000000800 */
[----:B------:R-:W-:Y:S03]  /*9e60*/  LDS R150, [R3+0xa600] ;  /* 0x00a6000003967984 */ /* 0x000fe60000000800 */
[C---:B-1----:R-:W-:Y:S01]  /*9e70*/  HMMA.1688.F32.TF32 R172, R116.reuse, R4, R16 ;  /* 0x0000000474ac723c */ /* 0x042fe20000081010 */
[----:B------:R-:W-:Y:S04]  /*9e80*/  LDS R149, [R2+0x8600] ;  /* 0x0086000002957984 */ /* 0x000fe80000000800 */
[----:B------:R-:W1:Y:S03]  /*9e90*/  LDS R151, [R2+0xa600] ;  /* 0x00a6000002977984 */ /* 0x000e660000000800 */
[C---:B------:R-:W-:Y:S08]  /*9ea0*/  HMMA.1688.F32.TF32 R12, R116.reuse, R24, R12 ;  /* 0x00000018740c723c */ /* 0x040ff0000008100c */
[C---:B--2---:R-:W-:Y:S01]  /*9eb0*/  HMMA.1688.F32.TF32 R160, R116.reuse, R8, R36 ;  /* 0x0000000874a0723c */ /* 0x044fe20000081024 */
[----:B------:R-:W2:Y:S07]  /*9ec0*/  LDSM.16.M88.4 R36, [R193+0x43000] ;  /* 0x04300000c124783b */ /* 0x000eae0000000200 */
[C---:B---3--:R-:W-:Y:S08]  /*9ed0*/  HMMA.1688.F32.TF32 R140, R116.reuse, R20, R140 ;  /* 0x00000014748c723c */ /* 0x048ff0000008108c */
[C---:B----4-:R-:W-:Y:S08]  /*9ee0*/  HMMA.1688.F32.TF32 R60, R116.reuse, R44, R28 ;  /* 0x0000002c743c723c */ /* 0x050ff0000008101c */
[----:B------:R-:W-:Y:S08]  /*9ef0*/  HMMA.1688.F32.TF32 R144, R116, R84, R144 ;  /* 0x000000547490723c */ /* 0x000ff00000081090 */
[C---:B-1----:R-:W-:Y:S01]  /*9f00*/  HMMA.1688.F32.TF32 R52, R148.reuse, R20, R64 ;  /* 0x000000149434723c */ /* 0x042fe20000081040 */
[----:B------:R-:W1:Y:S07]  /*9f10*/  LDSM.16.M88.4 R64, [R193+0x43800] ;  /* 0x04380000c140783b */ /* 0x000e6e0000000200 */
[----:B------:R-:W-:Y:S08]  /*9f20*/  HMMA.1688.F32.TF32 R16, R148, R4, R196 ;  /* 0x000000049410723c */ /* 0x000ff000000810c4 */
[----:B--2---:R-:W-:Y:S08]  /*9f30*/  HMMA.1688.F32.TF32 R28, R152, R36, R112 ;  /* 0x00000024981c723c */ /* 0x004ff00000081070 */
[C---:B------:R-:W-:Y:S08]  /*9f40*/  HMMA.1688.F32.TF32 R32, R148.reuse, R24, R184 ;  /* 0x000000189420723c */ /* 0x040ff000000810b8 */
[C---:B------:R-:W-:Y:S08]  /*9f50*/  HMMA.1688.F32.TF32 R40, R148.reuse, R84, R40 ;  /* 0x000000549428723c */ /* 0x040ff00000081028 */
[C---:B------:R-:W-:Y:S08]  /*9f60*/  HMMA.1688.F32.TF32 R48, R148.reuse, R8, R48 ;  /* 0x000000089430723c */ /* 0x040ff00000081030 */
[C---:B------:R-:W-:Y:S08]  /*9f70*/  HMMA.1688.F32.TF32 R56, R148.reuse, R44, R56 ;  /* 0x0000002c9438723c */ /* 0x040ff00000081038 */
[C---:B------:R-:W-:Y:S08]  /*9f80*/  HMMA.1688.F32.TF32 R112, R148.reuse, R36, R120 ;  /* 0x000000249470723c */ /* 0x040ff00000081078 */
[----:B-1----:R-:W-:Y:S01]  /*9f90*/  HMMA.1688.F32.TF32 R176, R148, R64, R176 ;  /* 0x0000004094b0723c */ /* 0x002fe200000810b0 */
[----:B------:R-:W-:Y:S04]  /*9fa0*/  LDS R148, [R3+0xc000] ;  /* 0x00c0000003947984 */ /* 0x000fe80000000800 */
[----:B------:R-:W-:Y:S03]  /*9fb0*/  LDS R150, [R3+0xe000] ;  /* 0x00e0000003967984 */ /* 0x000fe60000000800 */
[C---:B------:R-:W-:Y:S01]  /*9fc0*/  HMMA.1688.F32.TF32 R184, R116.reuse, R36, R180 ;  /* 0x0000002474b8723c */ /* 0x040fe200000810b4 */
[----:B------:R-:W-:Y:S04]  /*9fd0*/  LDS R149, [R2+0xc000] ;  /* 0x00c0000002957984 */ /* 0x000fe80000000800 */
[----:B------:R-:W1:Y:S03]  /*9fe0*/  LDS R151, [R2+0xe000] ;  /* 0x00e0000002977984 */ /* 0x000e660000000800 */
[----:B------:R-:W-:Y:S01]  /*9ff0*/  HMMA.1688.F32.TF32 R188, R116, R64, R188 ;  /* 0x0000004074bc723c */ /* 0x000fe200000810bc */
[----:B------:R-:W-:Y:S04]  /*a000*/  LDS R180, [R3+0xc600] ;  /* 0x00c6000003b47984 */ /* 0x000fe80000000800 */
[----:B------:R-:W-:Y:S03]  /*a010*/  LDS R182, [R3+0xe600] ;  /* 0x00e6000003b67984 */ /* 0x000fe60000000800 */
[----:B------:R-:W-:Y:S01]  /*a020*/  HMMA.1688.F32.TF32 R72, R152, R4, R156 ;  /* 0x000000049848723c */ /* 0x000fe2000008109c */
[----:B------:R-:W-:Y:S04]  /*a030*/  LDS R181, [R2+0xc600] ;  /* 0x00c6000002b57984 */ /* 0x000fe80000000800 */
[----:B------:R-:W2:Y:S03]  /*a040*/  LDS R183, [R2+0xe600] ;  /* 0x00e6000002b77984 */ /* 0x000ea60000000800 */
[C---:B------:R-:W-:Y:S01]  /*a050*/  HMMA.1688.F32.TF32 R120, R80.reuse, R64, R68 ;  /* 0x000000405078723c */ /* 0x040fe20000081044 */
[----:B------:R-:W-:Y:S04]  /*a060*/  LDS R116, [R3+0xc400] ;  /* 0x00c4000003747984 */ /* 0x000fe80000000800 */
[----:B------:R-:W-:Y:S03]  /*a070*/  LDS R118, [R3+0xe400] ;  /* 0x00e4000003767984 */ /* 0x000fe60000000800 */
[C---:B------:R-:W-:Y:S01]  /*a080*/  HMMA.1688.F32.TF32 R164, R80.reuse, R4, R164 ;  /* 0x0000000450a4723c */ /* 0x040fe200000810a4 */
[----:B------:R-:W-:Y:S04]  /*a090*/  LDS R117, [R2+0xc400] ;  /* 0x00c4000002757984 */ /* 0x000fe80000000800 */
[----:B------:R-:W3:Y:S03]  /*a0a0*/  LDS R119, [R2+0xe400] ;  /* 0x00e4000002777984 */ /* 0x000ee60000000800 */
[C---:B------:R-:W-:Y:S08]  /*a0b0*/  HMMA.1688.F32.TF32 R168, R80.reuse, R24, R168 ;  /* 0x0000001850a8723c */ /* 0x040ff000000810a8 */
[C---:B------:R-:W-:Y:S08]  /*a0c0*/  HMMA.1688.F32.TF32 R136, R80.reuse, R20, R136 ;  /* 0x000000145088723c */ /* 0x040ff00000081088 */
[C---:B------:R-:W-:Y:S08]  /*a0d0*/  HMMA.1688.F32.TF32 R132, R80.reuse, R84, R132 ;  /* 0x000000545084723c */ /* 0x040ff00000081084 */
[C---:B------:R-:W-:Y:S08]  /*a0e0*/  HMMA.1688.F32.TF32 R128, R80.reuse, R8, R128 ;  /* 0x000000085080723c */ /* 0x040ff00000081080 */
[C---:B------:R-:W-:Y:S08]  /*a0f0*/  HMMA.1688.F32.TF32 R156, R80.reuse, R44, R124 ;  /* 0x0000002c509c723c */ /* 0x040ff0000008107c */
[----:B------:R-:W-:Y:S08]  /*a100*/  HMMA.1688.F32.TF32 R76, R80, R36, R76 ;  /* 0x00000024504c723c */ /* 0x000ff0000008104c */
[----:B------:R-:W-:Y:S01]  /*a110*/  HMMA.1688.F32.TF32 R68, R152, R64, R88 ;  /* 0x000000409844723c */ /* 0x000fe20000081058 */
[----:B------:R-:W-:Y:S04]  /*a120*/  LDS R88, [R3+0xc200] ;  /* 0x00c2000003587984 */ /* 0x000fe80000000800 */
[----:B------:R-:W-:Y:S03]  /*a130*/  LDS R90, [R3+0xe200] ;  /* 0x00e20000035a7984 */ /* 0x000fe60000000800 */
[C---:B-1----:R-:W-:Y:S01]  /*a140*/  HMMA.1688.F32.TF32 R80, R148.reuse, R38, R184 ;  /* 0x000000269450723c */ /* 0x042fe200000810b8 */
[----:B------:R-:W-:Y:S04]  /*a150*/  LDS R89, [R2+0xc200] ;  /* 0x00c2000002597984 */ /* 0x000fe80000000800 */
[----:B------:R-:W1:Y:S03]  /*a160*/  LDS R91, [R2+0xe200] ;  /* 0x00e20000025b7984 */ /* 0x000e660000000800 */
[C---:B------:R-:W-:Y:S08]  /*a170*/  HMMA.1688.F32.TF32 R172, R148.reuse, R6, R172 ;  /* 0x0000000694ac723c */ /* 0x040ff000000810ac */
        /* <DEDUP_REMOVED lines=8> */
[----:B--2---:R-:W-:Y:S01]  /*a200*/  HMMA.1688.F32.TF32 R184, R180, R26, R32 ;  /* 0x0000001ab4b8723c */ /* 0x004fe20000081020 */
[----:B------:R-:W-:Y:S04]  /*a210*/  LDS R149, [R2+0x10400] ;  /* 0x0104000002957984 */ /* 0x000fe80000000800 */
[----:B------:R-:W-:Y:S03]  /*a220*/  LDS R151, [R2+0x12400] ;  /* 0x0124000002977984 */ /* 0x000fe60000000800 */
[C---:B------:R-:W-:Y:S01]  /*a230*/  HMMA.1688.F32.TF32 R108, R152.reuse, R24, R108 ;  /* 0x00000018986c723c */ /* 0x040fe2000008106c */
[----:B------:R-:W2:Y:S07]  /*a240*/  LDSM.16.M88.4 R32, [R192+0x40080] ;  /* 0x04008000c020783b */ /* 0x000eae0000000200 */
[C---:B------:R-:W-:Y:S01]  /*a250*/  HMMA.1688.F32.TF32 R104, R152.reuse, R20, R104 ;  /* 0x000000149868723c */ /* 0x040fe20000081068 */
[----:B------:R-:W-:Y:S04]  /*a260*/  LDS R20, [R3+0x10600] ;  /* 0x0106000003147984 */ /* 0x000fe80000000800 */
[----:B------:R-:W-:Y:S03]  /*a270*/  LDS R21, [R2+0x10600] ;  /* 0x0106000002157984 */ /* 0x000fe60000000800 */
[C---:B------:R-:W-:Y:S08]  /*a280*/  HMMA.1688.F32.TF32 R100, R152.reuse, R84, R100 ;  /* 0x000000549864723c */ /* 0x040ff00000081064 */
[C---:B------:R-:W-:Y:S08]  /*a290*/  HMMA.1688.F32.TF32 R96, R152.reuse, R8, R96 ;  /* 0x000000089860723c */ /* 0x040ff00000081060 */
[----:B------:R-:W-:Y:S08]  /*a2a0*/  HMMA.1688.F32.TF32 R92, R152, R44, R92 ;  /* 0x0000002c985c723c */ /* 0x000ff0000008105c */
[-C--:B---3--:R-:W-:Y:S08]  /*a2b0*/  HMMA.1688.F32.TF32 R72, R116, R6.reuse, R72 ;  /* 0x000000067448723c */ /* 0x088ff00000081048 */
[-C--:B-1----:R-:W-:Y:S08]  /*a2c0*/  HMMA.1688.F32.TF32 R164, R88, R6.reuse, R164 ;  /* 0x0000000658a4723c */ /* 0x082ff000000810a4 */
[----:B------:R-:W-:Y:S08]  /*a2d0*/  HMMA.1688.F32.TF32 R196, R180, R6, R16 ;  /* 0x00000006b4c4723c */ /* 0x000ff00000081010 */
        /* <DEDUP_REMOVED lines=9> */
[----:B------:R-:W-:Y:S01]  /*a370*/  HMMA.1688.F32.TF32 R4, R180, R38, R112 ;  /* 0x00000026b404723c */ /* 0x000fe20000081070 */
[----:B------:R-:W-:Y:S04]  /*a380*/  LDS R121, [R2+0x10200] ;  /* 0x0102000002797984 */ /* 0x000fe80000000800 */
[----:B------:R-:W-:Y:S03]  /*a390*/  LDS R123, [R2+0x12200] ;  /* 0x01220000027b7984 */ /* 0x000fe60000000800 */
        /* <DEDUP_REMOVED lines=11> */
[----:B------:R-:W1:Y:S03]  /*a450*/  LDS R119, [R2+0x12000] ;  /* 0x0120000002777984 */ /* 0x000e660000000800 */
[C---:B------:R-:W-:Y:S01]  /*a460*/  HMMA.1688.F32.TF32 R28, R180.reuse, R10, R48 ;  /* 0x0000000ab41c723c */ /* 0x040fe20000081030 */
[----:B------:R-:W2:Y:S04]  /*a470*/  LDSM.16.M88.4 R72, [R192+0x43080] ;  /* 0x04308000c048783b */ /* 0x000ea80000000200 */
[----:B------:R-:W3:Y:S03]  /*a480*/  LDSM.16.M88.4 R48, [R192+0x41880] ;  /* 0x04188000c030783b */ /* 0x000ee60000000200 */
[C---:B------:R-:W-:Y:S08]  /*a490*/  HMMA.1688.F32.TF32 R24, R180.reuse, R66, R176 ;  /* 0x00000042b418723c */ /* 0x040ff000000810b0 */
[C---:B------:R-:W-:Y:S01]  /*a4a0*/  HMMA.1688.F32.TF32 R76, R180.reuse, R22, R52 ;  /* 0x00000016b44c723c */ /* 0x040fe20000081034 */
[----:B------:R-:W-:Y:S04]  /*a4b0*/  LDS R22, [R3+0x12600] ;  /* 0x0126000003167984 */ /* 0x000fe80000000800 */
[----:B------:R-:W4:Y:S03]  /*a4c0*/  LDS R23, [R2+0x12600] ;  /* 0x0126000002177984 */ /* 0x000f260000000800 */
[C---:B------:R-:W-:Y:S01]  /*a4d0*/  HMMA.1688.F32.TF32 R84, R180.reuse, R86, R40 ;  /* 0x00000056b454723c */ /* 0x040fe20000081028 */
[----:B------:R-:W5:Y:S04]  /*a4e0*/  LDSM.16.M88.4 R40, [R192+0x41080] ;  /* 0x04108000c028783b */ /* 0x000f680000000200 */
[----:B------:R-:W-:Y:S03]  /*a4f0*/  LDSM.16.M88.4 R52, [R192+0x42080] ;  /* 0x04208000c034783b */ /* 0x000fe60000000200 */
[----:B------:R-:W-:Y:S01]  /*a500*/  HMMA.1688.F32.TF32 R8, R180, R46, R56 ;  /* 0x0000002eb408723c */ /* 0x000fe20000081038 */
[----:B------:R-:W5:Y:S04]  /*a510*/  LDSM.16.M88.4 R44, [R192+0x40880] ;  /* 0x04088000c02c783b */ /* 0x000f680000000200 */
[----:B------:R-:W5:Y:S03]  /*a520*/  LDSM.16.M88.4 R56, [R192+0x42880] ;  /* 0x04288000c038783b */ /* 0x000f660000000200 */
[C---:B-1----:R-:W-:Y:S08]  /*a530*/  HMMA.1688.F32.TF32 R16, R116.reuse, R32, R172 ;  /* 0x000000207410723c */ /* 0x042ff000000810ac */
[C---:B--2---:R-:W-:Y:S01]  /*a540*/  HMMA.1688.F32.TF32 R176, R116.reuse, R72, R80 ;  /* 0x0000004874b0723c */ /* 0x044fe20000081050 */
[----:B------:R-:W1:Y:S07]  /*a550*/  LDSM.16.M88.4 R80, [R192+0x43880] ;  /* 0x04388000c050783b */ /* 0x000e6e0000000200 */
[----:B---3--:R-:W-:Y:S08]  /*a560*/  HMMA.1688.F32.TF32 R144, R116, R48, R144 ;  /* 0x000000307490723c */ /* 0x008ff00000081090 */
[----:B----4-:R-:W-:Y:S01]  /*a570*/  HMMA.1688.F32.TF32 R36, R20, R32, R196 ;  /* 0x000000201424723c */ /* 0x010fe200000810c4 */
[----:B------:R-:W2:Y:S06]  /*a580*/  S2R R197, SR_TID.X ;  /* 0x0000000000c57919 */ /* 0x000eac0000002100 */
[----:B------:R-:W-:Y:S01]  /*a590*/  MOV R199, c[0x0][0x180] ;  /* 0x0000600000c77a02 */ /* 0x000fe20000000f00 */
[----:B-----5:R-:W-:Y:S01]  /*a5a0*/  HMMA.1688.F32.TF32 R140, R116, R40, R140 ;  /* 0x00000028748c723c */ /* 0x020fe2000008108c */
[----:B------:R-:W-:-:S02]  /*a5b0*/  IMAD.MOV.U32 R198, RZ, RZ, 0x3f ;  /* 0x0000003fffc67424 */ /* 0x000fc400078e00ff */
[----:B------:R-:W-:-:S03]  /*a5c0*/  IADD3 R199, R199, -0x80, RZ ;  /* 0xffffff80c7c77810 */ /* 0x000fc60007ffe0ff */
[----:B------:R-:W-:Y:S02]  /*a5d0*/  IADD3 R198, R198, c[0x0][0x180], RZ ;  /* 0x00006000c6c67a10 */ /* 0x000fe40007ffe0ff */
[-C--:B------:R-:W-:Y:S08]  /*a5e0*/  HMMA.1688.F32.TF32 R12, R116, R44.reuse, R12 ;  /* 0x0000002c740c723c */ /* 0x080ff0000008100c */
[C---:B------:R-:W-:Y:S01]  /*a5f0*/  HMMA.1688.F32.TF32 R64, R20.reuse, R44, R184 ;  /* 0x0000002c1440723c */ /* 0x040fe200000810b8 */
[----:B------:R-:W-:Y:S04]  /*a600*/  LDS R184, [R3+0x1c200] ;  /* 0x01c2000003b87984 */ /* 0x000fe80000000800 */
[----:B------:R-:W-:Y:S03]  /*a610*/  LDS R186, [R3+0x1e200] ;  /* 0x01e2000003ba7984 */ /* 0x000fe60000000800 */
[C---:B------:R-:W-:Y:S01]  /*a620*/  HMMA.1688.F32.TF32 R76, R20.reuse, R40, R76 ;  /* 0x00000028144c723c */ /* 0x040fe2000008104c */
[----:B------:R-:W-:Y:S04]  /*a630*/  LDS R185, [R2+0x1c200] ;  /* 0x01c2000002b97984 */ /* 0x000fe80000000800 */
[----:B------:R-:W-:Y:S03]  /*a640*/  LDS R187, [R2+0x1e200] ;  /* 0x01e2000002bb7984 */ /* 0x000fe60000000800 */
[----:B------:R-:W-:Y:S08]  /*a650*/  HMMA.1688.F32.TF32 R84, R20, R48, R84 ;  /* 0x000000301454723c */ /* 0x000ff00000081054 */
[-C--:B------:R-:W-:Y:S08]  /*a660*/  HMMA.1688.F32.TF32 R160, R116, R52.reuse, R160 ;  /* 0x0000003474a0723c */ /* 0x080ff000000810a0 */
[----:B------:R-:W-:Y:S08]  /*a670*/  HMMA.1688.F32.TF32 R28, R20, R52, R28 ;  /* 0x00000034141c723c */ /* 0x000ff0000008101c */
[-C--:B------:R-:W-:Y:S08]  /*a680*/  HMMA.1688.F32.TF32 R172, R116, R56.reuse, R124 ;  /* 0x0000003874ac723c */ /* 0x080ff0000008107c */
[C---:B------:R-:W-:Y:S08]  /*a690*/  HMMA.1688.F32.TF32 R8, R20.reuse, R56, R8 ;  /* 0x000000381408723c */ /* 0x040ff00000081008 */
[----:B------:R-:W-:Y:S08]  /*a6a0*/  HMMA.1688.F32.TF32 R4, R20, R72, R4 ;  /* 0x000000481404723c */ /* 0x000ff00000081004 */
[----:B-1----:R-:W-:Y:S08]  /*a6b0*/  HMMA.1688.F32.TF32 R188, R116, R80, R188 ;  /* 0x0000005074bc723c */ /* 0x002ff000000810bc */
[C---:B------:R-:W-:Y:S08]  /*a6c0*/  HMMA.1688.F32.TF32 R164, R120.reuse, R32, R164 ;  /* 0x0000002078a4723c */ /* 0x040ff000000810a4 */
[-C--:B------:R-:W-:Y:S08]  /*a6d0*/  HMMA.1688.F32.TF32 R168, R120, R44.reuse, R168 ;  /* 0x0000002c78a8723c */ /* 0x080ff000000810a8 */
[----:B------:R-:W-:Y:S08]  /*a6e0*/  HMMA.1688.F32.TF32 R108, R148, R44, R108 ;  /* 0x0000002c946c723c */ /* 0x000ff0000008106c */
[-C--:B------:R-:W-:Y:S08]  /*a6f0*/  HMMA.1688.F32.TF32 R136, R120, R40.reuse, R136 ;  /* 0x000000287888723c */ /* 0x080ff00000081088 */
[----:B------:R-:W-:Y:S08]  /*a700*/  HMMA.1688.F32.TF32 R104, R148, R40, R104 ;  /* 0x000000289468723c */ /* 0x000ff00000081068 */
[-C--:B------:R-:W-:Y:S08]  /*a710*/  HMMA.1688.F32.TF32 R132, R120, R48.reuse, R132 ;  /* 0x000000307884723c */ /* 0x080ff00000081084 */
[----:B------:R-:W-:Y:S08]  /*a720*/  HMMA.1688.F32.TF32 R100, R148, R48, R100 ;  /* 0x000000309464723c */ /* 0x000ff00000081064 */
[-C--:B------:R-:W-:Y:S08]  /*a730*/  HMMA.1688.F32.TF32 R128, R120, R52.reuse, R128 ;  /* 0x000000347880723c */ /* 0x080ff00000081080 */
[----:B------:R-:W-:Y:S08]  /*a740*/  HMMA.1688.F32.TF32 R96, R148, R52, R96 ;  /* 0x000000349460723c */ /* 0x000ff00000081060 */
[-C--:B------:R-:W-:Y:S01]  /*a750*/  HMMA.1688.F32.TF32 R124, R120, R56.reuse, R156 ;  /* 0x00000038787c723c */ /* 0x080fe2000008109c */
[----:B------:R-:W-:Y:S04]  /*a760*/  LDS R156, [R3+0x14200] ;  /* 0x01420000039c7984 */ /* 0x000fe80000000800 */
[----:B------:R-:W-:Y:S03]  /*a770*/  LDS R158, [R3+0x16200] ;  /* 0x01620000039e7984 */ /* 0x000fe60000000800 */
[----:B------:R-:W-:Y:S01]  /*a780*/  HMMA.1688.F32.TF32 R92, R148, R56, R92 ;  /* 0x00000038945c723c */ /* 0x000fe2000008105c */
[----:B------:R-:W-:Y:S04]  /*a790*/  LDS R157, [R2+0x14200] ;  /* 0x01420000029d7984 */ /* 0x000fe80000000800 */
[----:B------:R-:W1:Y:S03]  /*a7a0*/  LDS R159, [R2+0x16200] ;  /* 0x01620000029f7984 */ /* 0x000e660000000800 */
[-C--:B------:R-:W-:Y:S08]  /*a7b0*/  HMMA.1688.F32.TF32 R152, R120, R72.reuse, R152 ;  /* 0x000000487898723c */ /* 0x080ff00000081098 */
[----:B------:R-:W-:Y:S08]  /*a7c0*/  HMMA.1688.F32.TF32 R88, R148, R72, R88 ;  /* 0x000000489458723c */ /* 0x000ff00000081058 */
[-C--:B------:R-:W-:Y:S01]  /*a7d0*/  HMMA.1688.F32.TF32 R116, R120, R80.reuse, R60 ;  /* 0x000000507874723c */ /* 0x080fe2000008103c */
[----:B------:R-:W-:Y:S04]  /*a7e0*/  LDS R120, [R3+0x14000] ;  /* 0x0140000003787984 */ /* 0x000fe80000000800 */
[----:B------:R-:W-:Y:S03]  /*a7f0*/  LDS R122, [R3+0x16000] ;  /* 0x01600000037a7984 */ /* 0x000fe60000000800 */
[-C--:B------:R-:W-:Y:S01]  /*a800*/  HMMA.1688.F32.TF32 R68, R148, R80.reuse, R68 ;  /* 0x000000509444723c */ /* 0x080fe20000081044 */
[----:B------:R-:W-:Y:S04]  /*a810*/  LDS R121, [R2+0x14000] ;  /* 0x0140000002797984 */ /* 0x000fe80000000800 */
[----:B------:R-:W3:Y:S03]  /*a820*/  LDS R123, [R2+0x16000] ;  /* 0x01600000027b7984 */ /* 0x000ee60000000800 */
[----:B------:R-:W-:Y:S01]  /*a830*/  HMMA.1688.F32.TF32 R20, R20, R80, R24 ;  /* 0x000000501414723c */ /* 0x000fe20000081018 */
[----:B------:R-:W-:Y:S04]  /*a840*/  LDS R148, [R3+0x14400] ;  /* 0x0144000003947984 */ /* 0x000fe80000000800 */
[----:B------:R-:W-:Y:S03]  /*a850*/  LDS R150, [R3+0x16400] ;  /* 0x0164000003967984 */ /* 0x000fe60000000800 */
[C---:B-1----:R-:W-:Y:S01]  /*a860*/  HMMA.1688.F32.TF32 R164, R156.reuse, R34, R164 ;  /* 0x000000229ca4723c */ /* 0x042fe200000810a4 */
[----:B------:R-:W-:Y:S04]  /*a870*/  LDS R149, [R2+0x14400] ;  /* 0x0144000002957984 */ /* 0x000fe80000000800 */
[----:B------:R-:W1:Y:S03]  /*a880*/  LDS R151, [R2+0x16400] ;  /* 0x0164000002977984 */ /* 0x000e660000000800 */
[C---:B------:R-:W-:Y:S01]  /*a890*/  HMMA.1688.F32.TF32 R152, R156.reuse, R74, R152 ;  /* 0x0000004a9c98723c */ /* 0x040fe20000081098 */
[----:B------:R-:W-:Y:S04]  /*a8a0*/  LDS R24, [R3+0x14600] ;  /* 0x0146000003187984 */ /* 0x000fe80000000800 */
[----:B------:R-:W-:Y:S03]  /*a8b0*/  LDS R26, [R3+0x16600] ;  /* 0x01660000031a7984 */ /* 0x000fe60000000800 */
[C---:B------:R-:W-:Y:S01]  /*a8c0*/  HMMA.1688.F32.TF32 R168, R156.reuse, R46, R168 ;  /* 0x0000002e9ca8723c */ /* 0x040fe200000810a8 */
[----:B------:R-:W-:Y:S04]  /*a8d0*/  LDS R25, [R2+0x14600] ;  /* 0x0146000002197984 */ /* 0x000fe80000000800 */
[----:B------:R-:W4:Y:S03]  /*a8e0*/  LDS R27, [R2+0x16600] ;  /* 0x01660000021b7984 */ /* 0x000f260000000800 */
[----:B------:R-:W-:Y:S08]  /*a8f0*/  HMMA.1688.F32.TF32 R136, R156, R42, R136 ;  /* 0x0000002a9c88723c */ /* 0x000ff00000081088 */
[C---:B---3--:R-:W-:Y:S08]  /*a900*/  HMMA.1688.F32.TF32 R16, R120.reuse, R34, R16 ;  /* 0x000000227810723c */ /* 0x048ff00000081010 */
[----:B------:R-:W-:Y:S08]  /*a910*/  HMMA.1688.F32.TF32 R176, R120, R74, R176 ;  /* 0x0000004a78b0723c */ /* 0x000ff000000810b0 */
[C---:B-1----:R-:W-:Y:S08]  /*a920*/  HMMA.1688.F32.TF32 R112, R148.reuse, R34, R112 ;  /* 0x000000229470723c */ /* 0x042ff00000081070 */
[----:B------:R-:W-:Y:S08]  /*a930*/  HMMA.1688.F32.TF32 R88, R148, R74, R88 ;  /* 0x0000004a9458723c */ /* 0x000ff00000081058 */
[----:B----4-:R-:W-:Y:S08]  /*a940*/  HMMA.1688.F32.TF32 R36, R24, R34, R36 ;  /* 0x000000221824723c */ /* 0x010ff00000081024 */
[C---:B------:R-:W-:Y:S08]  /*a950*/  HMMA.1688.F32.TF32 R12, R120.reuse, R46, R12 ;  /* 0x0000002e780c723c */ /* 0x040ff0000008100c */
[----:B------:R-:W-:Y:S08]  /*a960*/  HMMA.1688.F32.TF32 R60, R120, R58, R172 ;  /* 0x0000003a783c723c */ /* 0x000ff000000810ac */
[C---:B------:R-:W-:Y:S08]  /*a970*/  HMMA.1688.F32.TF32 R132, R156.reuse, R50, R132 ;  /* 0x000000329c84723c */ /* 0x040ff00000081084 */
[C---:B------:R-:W-:Y:S08]  /*a980*/  HMMA.1688.F32.TF32 R128, R156.reuse, R54, R128 ;  /* 0x000000369c80723c */ /* 0x040ff00000081080 */
[C---:B------:R-:W-:Y:S08]  /*a990*/  HMMA.1688.F32.TF32 R124, R156.reuse, R58, R124 ;  /* 0x0000003a9c7c723c */ /* 0x040ff0000008107c */
[----:B------:R-:W-:Y:S01]  /*a9a0*/  HMMA.1688.F32.TF32 R116, R156, R82, R116 ;  /* 0x000000529c74723c */ /* 0x000fe20000081074 */
[----:B------:R-:W-:Y:S04]  /*a9b0*/  LDS R156, [R3+0x18000] ;  /* 0x01800000039c7984 */ /* 0x000fe80000000800 */
[----:B------:R-:W-:Y:S03]  /*a9c0*/  LDS R158, [R3+0x1a000] ;  /* 0x01a00000039e7984 */ /* 0x000fe60000000800 */
[C---:B------:R-:W-:Y:S01]  /*a9d0*/  HMMA.1688.F32.TF32 R108, R148.reuse, R46, R108 ;  /* 0x0000002e946c723c */ /* 0x040fe2000008106c */
[----:B------:R-:W-:Y:S04]  /*a9e0*/  LDS R157, [R2+0x18000] ;  /* 0x01800000029d7984 */ /* 0x000fe80000000800 */
[----:B------:R-:W-:Y:S03]  /*a9f0*/  LDS R159, [R2+0x1a000] ;  /* 0x01a00000029f7984 */ /* 0x000fe60000000800 */
[----:B------:R-:W-:Y:S08]  /*aa00*/  HMMA.1688.F32.TF32 R92, R148, R58, R92 ;  /* 0x0000003a945c723c */ /* 0x000ff0000008105c */
[C---:B------:R-:W-:Y:S01]  /*aa10*/  HMMA.1688.F32.TF32 R64, R24.reuse, R46, R64 ;  /* 0x0000002e1840723c */ /* 0x040fe20000081040 */
[----:B------:R-:W-:Y:S07]  /*aa20*/  LDSM.16.M88.4 R44, [R193+0x42880] ;  /* 0x04288000c12c783b */ /* 0x000fee0000000200 */
[C---:B------:R-:W-:Y:S01]  /*aa30*/  HMMA.1688.F32.TF32 R32, R24.reuse, R42, R76 ;  /* 0x0000002a1820723c */ /* 0x040fe2000008104c */
[----:B------:R-:W-:Y:S04]  /*aa40*/  LDS R76, [R3+0x18600] ;  /* 0x01860000034c7984 */ /* 0x000fe80000000800 */
[----:B------:R-:W-:Y:S03]  /*aa50*/  LDS R78, [R3+0x1a600] ;  /* 0x01a60000034e7984 */ /* 0x000fe60000000800 */
[C---:B------:R-:W-:Y:S01]  /*aa60*/  HMMA.1688.F32.TF32 R72, R24.reuse, R74, R4 ;  /* 0x0000004a1848723c */ /* 0x040fe20000081004 */
[----:B------:R-:W-:Y:S04]  /*aa70*/  LDS R77, [R2+0x18600] ;  /* 0x01860000024d7984 */ /* 0x000fe80000000800 */
[----:B------:R-:W-:Y:S03]  /*aa80*/  LDS R79, [R2+0x1a600] ;  /* 0x01a60000024f7984 */ /* 0x000fe60000000800 */
[----:B------:R-:W-:Y:S01]  /*aa90*/  HMMA.1688.F32.TF32 R56, R24, R58, R8 ;  /* 0x0000003a1838723c */ /* 0x000fe20000081008 */
[----:B------:R-:W1:Y:S04]  /*aaa0*/  LDSM.16.M88.4 R4, [R193+0x40080] ;  /* 0x04008000c104783b */ /* 0x000e680000000200 */
[----:B------:R-:W3:Y:S03]  /*aab0*/  LDSM.16.M88.4 R8, [R193+0x40880] ;  /* 0x04088000c108783b */ /* 0x000ee60000000200 */
[C---:B------:R-:W-:Y:S08]  /*aac0*/  HMMA.1688.F32.TF32 R140, R120.reuse, R42, R140 ;  /* 0x0000002a788c723c */ /* 0x040ff0000008108c */
[C---:B------:R-:W-:Y:S08]  /*aad0*/  HMMA.1688.F32.TF32 R144, R120.reuse, R50, R144 ;  /* 0x000000327890723c */ /* 0x040ff00000081090 */
[C---:B------:R-:W-:Y:S08]  /*aae0*/  HMMA.1688.F32.TF32 R160, R120.reuse, R54, R160 ;  /* 0x0000003678a0723c */ /* 0x040ff000000810a0 */
[-C--:B------:R-:W-:Y:S08]  /*aaf0*/  HMMA.1688.F32.TF32 R120, R120, R82.reuse, R188 ;  /* 0x000000527878723c */ /* 0x080ff000000810bc */
[C---:B------:R-:W-:Y:S08]  /*ab00*/  HMMA.1688.F32.TF32 R68, R148.reuse, R82, R68 ;  /* 0x000000529444723c */ /* 0x040ff00000081044 */
[C---:B------:R-:W-:Y:S08]  /*ab10*/  HMMA.1688.F32.TF32 R100, R148.reuse, R50, R100 ;  /* 0x000000329464723c */ /* 0x040ff00000081064 */
[----:B------:R-:W-:Y:S08]  /*ab20*/  HMMA.1688.F32.TF32 R96, R148, R54, R96 ;  /* 0x000000369460723c */ /* 0x000ff00000081060 */
[----:B------:R-:W-:Y:S08]  /*ab30*/  HMMA.1688.F32.TF32 R80, R24, R82, R20 ;  /* 0x000000521850723c */ /* 0x000ff00000081014 */
[----:B------:R-:W-:Y:S01]  /*ab40*/  HMMA.1688.F32.TF32 R104, R148, R42, R104 ;  /* 0x0000002a9468723c */ /* 0x000fe20000081068 */
[----:B------:R-:W4:Y:S04]  /*ab50*/  LDSM.16.M88.4 R40, [R193+0x42080] ;  /* 0x04208000c128783b */ /* 0x000f280000000200 */
[----:B------:R-:W-:Y:S03]  /*ab60*/  LDS R148, [R3+0x18200] ;  /* 0x0182000003947984 */ /* 0x000fe60000000800 */
[C---:B------:R-:W-:Y:S01]  /*ab70*/  HMMA.1688.F32.TF32 R48, R24.reuse, R50, R84 ;  /* 0x000000321830723c */ /* 0x040fe20000081054 */
[----:B------:R-:W-:Y:S04]  /*ab80*/  LDS R150, [R3+0x1a200] ;  /* 0x01a2000003967984 */ /* 0x000fe80000000800 */
[----:B------:R-:W-:Y:S03]  /*ab90*/  LDS R149, [R2+0x18200] ;  /* 0x0182000002957984 */ /* 0x000fe60000000800 */
[----:B------:R-:W-:Y:S01]  /*aba0*/  HMMA.1688.F32.TF32 R52, R24, R54, R28 ;  /* 0x000000361834723c */ /* 0x000fe2000008101c */
[----:B------:R-:W5:Y:S04]  /*abb0*/  LDSM.16.M88.4 R28, [R193+0x41080] ;  /* 0x04108000c11c783b */ /* 0x000f680000000200 */
[----:B------:R-:W-:Y:S03]  /*abc0*/  LDS R151, [R2+0x1a200] ;  /* 0x01a2000002977984 */ /* 0x000fe60000000800 */
[----:B-1----:R-:W-:Y:S01]  /*abd0*/  HMMA.1688.F32.TF32 R20, R76, R4, R36 ;  /* 0x000000044c14723c */ /* 0x002fe20000081024 */
[----:B------:R-:W1:Y:S04]  /*abe0*/  LDSM.16.M88.4 R36, [R193+0x41880] ;  /* 0x04188000c124783b */ /* 0x000e680000000200 */
[----:B------:R-:W-:Y:S03]  /*abf0*/  LDS R84, [R3+0x18400] ;  /* 0x0184000003547984 */ /* 0x000fe60000000800 */
[----:B------:R-:W-:Y:S01]  /*ac00*/  HMMA.1688.F32.TF32 R172, R156, R44, R60 ;  /* 0x0000002c9cac723c */ /* 0x000fe2000008103c */
[----:B------:R-:W2:Y:S04]  /*ac10*/  LDSM.16.M88.4 R60, [R193+0x43080] ;  /* 0x04308000c13c783b */ /* 0x000ea80000000200 */
[----:B------:R-:W-:Y:S03]  /*ac20*/  LDS R86, [R3+0x1a400] ;  /* 0x01a4000003567984 */ /* 0x000fe60000000800 */
[C---:B---3--:R-:W-:Y:S01]  /*ac30*/  HMMA.1688.F32.TF32 R24, R76.reuse, R8, R64 ;  /* 0x000000084c18723c */ /* 0x048fe20000081040 */
[----:B------:R-:W3:Y:S04]  /*ac40*/  LDSM.16.M88.4 R64, [R193+0x43880] ;  /* 0x04388000c140783b */ /* 0x000ee80000000200 */
[----:B------:R-:W-:Y:S03]  /*ac50*/  LDS R85, [R2+0x18400] ;  /* 0x0184000002557984 */ /* 0x000fe60000000800 */
[C---:B----4-:R-:W-:Y:S01]  /*ac60*/  HMMA.1688.F32.TF32 R52, R76.reuse, R40, R52 ;  /* 0x000000284c34723c */ /* 0x050fe20000081034 */
[----:B------:R-:W4:Y:S07]  /*ac70*/  LDS R87, [R2+0x1a400] ;  /* 0x01a4000002577984 */ /* 0x000f2e0000000800 */
[C---:B------:R-:W-:Y:S08]  /*ac80*/  HMMA.1688.F32.TF32 R56, R76.reuse, R44, R56 ;  /* 0x0000002c4c38723c */ /* 0x040ff00000081038 */
[C---:B-----5:R-:W-:Y:S08]  /*ac90*/  HMMA.1688.F32.TF32 R32, R76.reuse, R28, R32 ;  /* 0x0000001c4c20723c */ /* 0x060ff00000081020 */
[C---:B-1----:R-:W-:Y:S08]  /*aca0*/  HMMA.1688.F32.TF32 R48, R76.reuse, R36, R48 ;  /* 0x000000244c30723c */ /* 0x042ff00000081030 */
[----:B--2---:R-:W-:Y:S08]  /*acb0*/  HMMA.1688.F32.TF32 R72, R76, R60, R72 ;  /* 0x0000003c4c48723c */ /* 0x004ff00000081048 */
[-C--:B---3--:R-:W-:Y:S08]  /*acc0*/  HMMA.1688.F32.TF32 R180, R156, R64.reuse, R120 ;  /* 0x000000409cb4723c */ /* 0x088ff00000081078 */
[----:B------:R-:W-:Y:S01]  /*acd0*/  HMMA.1688.F32.TF32 R76, R76, R64, R80 ;  /* 0x000000404c4c723c */ /* 0x000fe20000081050 */
[----:B------:R-:W-:Y:S04]  /*ace0*/  LDS R80, [R3+0x1c400] ;  /* 0x01c4000003507984 */ /* 0x000fe80000000800 */
[----:B------:R-:W-:Y:S03]  /*acf0*/  LDS R82, [R3+0x1e400] ;  /* 0x01e4000003527984 */ /* 0x000fe60000000800 */
[-C--:B------:R-:W-:Y:S01]  /*ad00*/  HMMA.1688.F32.TF32 R164, R148, R4.reuse, R164 ;  /* 0x0000000494a4723c */ /* 0x080fe200000810a4 */
[----:B------:R-:W-:Y:S04]  /*ad10*/  LDS R81, [R2+0x1c400] ;  /* 0x01c4000002517984 */ /* 0x000fe80000000800 */
[----:B------:R-:W1:Y:S03]  /*ad20*/  LDS R83, [R2+0x1e400] ;  /* 0x01e4000002537984 */ /* 0x000e660000000800 */
[----:B----4-:R-:W-:Y:S08]  /*ad30*/  HMMA.1688.F32.TF32 R112, R84, R4, R112 ;  /* 0x000000045470723c */ /* 0x010ff00000081070 */
        /* <DEDUP_REMOVED lines=10> */
[C---:B------:R-:W-:Y:S08]  /*ade0*/  HMMA.1688.F32.TF32 R120, R148.reuse, R60, R152 ;  /* 0x0000003c9478723c */ /* 0x040ff00000081098 */
[----:B------:R-:W-:Y:S01]  /*adf0*/  HMMA.1688.F32.TF32 R116, R148, R64, R116 ;  /* 0x000000409474723c */ /* 0x000fe20000081074 */
[----:B------:R-:W-:Y:S04]  /*ae00*/  LDS R148, [R3+0x1c000] ;  /* 0x01c0000003947984 */ /* 0x000fe80000000800 */
[----:B------:R-:W-:Y:S03]  /*ae10*/  LDS R150, [R3+0x1e000] ;  /* 0x01e0000003967984 */ /* 0x000fe60000000800 */
[C---:B------:R-:W-:Y:S01]  /*ae20*/  HMMA.1688.F32.TF32 R88, R84.reuse, R60, R88 ;  /* 0x0000003c5458723c */ /* 0x040fe20000081058 */
[----:B------:R-:W-:Y:S04]  /*ae30*/  LDS R149, [R2+0x1c000] ;  /* 0x01c0000002957984 */ /* 0x000fe80000000800 */
[----:B------:R-:W2:Y:S03]  /*ae40*/  LDS R151, [R2+0x1e000] ;  /* 0x01e0000002977984 */ /* 0x000ea60000000800 */
[----:B------:R-:W-:Y:S01]  /*ae50*/  HMMA.1688.F32.TF32 R68, R84, R64, R68 ;  /* 0x000000405444723c */ /* 0x000fe20000081044 */
[----:B------:R-:W-:Y:S04]  /*ae60*/  LDS R84, [R3+0x1c600] ;  /* 0x01c6000003547984 */ /* 0x000fe80000000800 */
[----:B------:R-:W-:Y:S03]  /*ae70*/  LDS R86, [R3+0x1e600] ;  /* 0x01e6000003567984 */ /* 0x000fe60000000800 */
[C---:B------:R-:W-:Y:S01]  /*ae80*/  HMMA.1688.F32.TF32 R16, R156.reuse, R4, R16 ;  /* 0x000000049c10723c */ /* 0x040fe20000081010 */
[----:B------:R-:W-:Y:S04]  /*ae90*/  LDS R85, [R2+0x1c600] ;  /* 0x01c6000002557984 */ /* 0x000fe80000000800 */
[----:B------:R3:W4:Y:S03]  /*aea0*/  LDS R87, [R2+0x1e600] ;  /* 0x01e6000002577984 */ /* 0x0007260000000800 */
[----:B------:R-:W-:Y:S01]  /*aeb0*/  HMMA.1688.F32.TF32 R140, R156, R28, R140 ;  /* 0x0000001c9c8c723c */ /* 0x000fe2000008108c */
[----:B------:R-:W5:Y:S01]  /*aec0*/  LDL.LU R28, [R1] ;  /* 0x00000000011c7983 */ /* 0x000f620000300800 */
[----:B---3--:R-:W-:Y:S01]  /*aed0*/  IMAD R2, R195, -0x40, R199 ;  /* 0xffffffc0c3027824 */ /* 0x008fe200078e02c7 */
[----:B------:R-:W-:-:S05]  /*aee0*/  SHF.R.S32.HI R199, RZ, 0x1f, R198 ;  /* 0x0000001fffc77819 */ /* 0x000fca00000114c6 */
[----:B------:R-:W-:Y:S01]  /*aef0*/  HMMA.1688.F32.TF32 R12, R156, R8, R12 ;  /* 0x000000089c0c723c */ /* 0x000fe2000008100c */
[----:B------:R-:W3:Y:S01]  /*af00*/  LDL.LU R9, [R1+0x4] ;  /* 0x0000040001097983 */ /* 0x000ee20000300800 */
[----:B------:R-:W-:Y:S02]  /*af10*/  LEA.HI R199, R199, R198, RZ, 0x6 ;  /* 0x000000c6c7c77211 */ /* 0x000fe400078f30ff */
[----:B------:R-:W-:Y:S01]  /*af20*/  ISETP.GT.AND P0, PT, R2, RZ, PT ;  /* 0x000000ff0200720c */ /* 0x000fe20003f04270 */
[----:B------:R-:W5:Y:S01]  /*af30*/  LDL.LU R8, [R1+0x364] ;  /* 0x0003640001087983 */ /* 0x000f620000300800 */
[----:B------:R-:W-:Y:S02]  /*af40*/  SHF.R.S32.HI R199, RZ, 0x6, R199 ;  /* 0x00000006ffc77819 */ /* 0x000fe400000114c7 */
[----:B-1----:R-:W-:Y:S02]  /*af50*/  HMMA.1688.F32.TF32 R112, R80, R6, R112 ;  /* 0x000000065070723c */ /* 0x002fe40000081070 */
[----:B------:R-:W-:-:S06]  /*af60*/  IADD3 R199, R199, -0x2, RZ ;  /* 0xfffffffec7c77810 */ /* 0x000fcc0007ffe0ff */
[----:B------:R-:W-:Y:S01]  /*af70*/  HMMA.1688.F32.TF32 R108, R80, R10, R108 ;  /* 0x0000000a506c723c */ /* 0x000fe2000008106c */
[----:B------:R-:W-:-:S07]  /*af80*/  ISETP.GE.AND P3, PT, R195, R199, PT ;  /* 0x000000c7c300720c */ /* 0x000fce0003f66270 */
[C---:B------:R-:W-:Y:S08]  /*af90*/  HMMA.1688.F32.TF32 R104, R80.reuse, R30, R104 ;  /* 0x0000001e5068723c */ /* 0x040ff00000081068 */
[C---:B------:R-:W-:Y:S08]  /*afa0*/  HMMA.1688.F32.TF32 R100, R80.reuse, R38, R100 ;  /* 0x000000265064723c */ /* 0x040ff00000081064 */
[C---:B------:R-:W-:Y:S08]  /*afb0*/  HMMA.1688.F32.TF32 R96, R80.reuse, R42, R96 ;  /* 0x0000002a5060723c */ /* 0x040ff00000081060 */
[C---:B------:R-:W-:Y:S08]  /*afc0*/  HMMA.1688.F32.TF32 R92, R80.reuse, R46, R92 ;  /* 0x0000002e505c723c */ /* 0x040ff0000008105c */
[C---:B------:R-:W-:Y:S08]  /*afd0*/  HMMA.1688.F32.TF32 R88, R80.reuse, R62, R88 ;  /* 0x0000003e5058723c */ /* 0x040ff00000081058 */
[----:B------:R-:W-:Y:S08]  /*afe0*/  HMMA.1688.F32.TF32 R68, R80, R66, R68 ;  /* 0x000000425044723c */ /* 0x000ff00000081044 */
[-C--:B--2---:R-:W-:Y:S08]  /*aff0*/  HMMA.1688.F32.TF32 R16, R148, R6.reuse, R16 ;  /* 0x000000069410723c */ /* 0x084ff00000081010 */
[-C--:B------:R-:W-:Y:S08]  /*b000*/  HMMA.1688.F32.TF32 R164, R184, R6.reuse, R164 ;  /* 0x00000006b8a4723c */ /* 0x080ff000000810a4 */
[----:B----4-:R-:W-:Y:S01]  /*b010*/  HMMA.1688.F32.TF32 R80, R84, R6, R20 ;  /* 0x000000065450723c */ /* 0x010fe20000081014 */
[----:B------:R-:W2:Y:S01]  /*b020*/  LDL.LU R7, [R1+0x368] ;  /* 0x0003680001077983 */ /* 0x000ea20000300800 */
[----:B------:R-:W-:Y:S01]  /*b030*/  SEL R3, RZ, 0x4, !P0 ;  /* 0x00000004ff037807 */ /* 0x000fe20004000000 */
[----:B------:R-:W-:Y:S01]  /*b040*/  UISETP.GT.AND UP0, UPT, UR5, 0x1, UPT ;  /* 0x000000010500788c */ /* 0x000fe2000bf04270 */
[----:B------:R-:W-:-:S02]  /*b050*/  IADD3 R204, P0, R204, R194, RZ ;  /* 0x000000c2cccc7210 */ /* 0x000fc40007f1e0ff */
[----:B------:R-:W-:Y:S01]  /*b060*/  SEL R3, R3, RZ, !P3 ;  /* 0x000000ff03037207 */ /* 0x000fe20005800000 */
[----:B------:R-:W-:Y:S01]  /*b070*/  USEL UR5, UR5, URZ, !UP0 ;  /* 0x0000003f05057287 */ /* 0x000fe2000c000000 */
[----:B------:R-:W-:Y:S01]  /*b080*/  LOP3.LUT R198, R197, 0xff, RZ, 0xc0, !PT ;  /* 0x000000ffc5c67812 */ /* 0x000fe200078ec0ff */
[C---:B------:R-:W-:Y:S01]  /*b090*/  HMMA.1688.F32.TF32 R144, R156.reuse, R36, R144 ;  /* 0x000000249c90723c */ /* 0x040fe20000081090 */
[----:B------:R-:W-:Y:S01]  /*b0a0*/  ISETP.NE.U32.AND P1, PT, R3, RZ, PT ;  /* 0x000000ff0300720c */ /* 0x000fe20003f25070 */
[----:B------:R-:W-:Y:S01]  /*b0b0*/  IMAD.X R203, R203, 0x1, R0, P0 ;  /* 0x00000001cbcb7824 */ /* 0x000fe200000e0600 */
[-C--:B------:R-:W-:Y:S01]  /*b0c0*/  IADD3 R206, P2, R206, R194.reuse, RZ ;  /* 0x000000c2cece7210 */ /* 0x080fe20007f5e0ff */
[----:B------:R-:W-:Y:S01]  /*b0d0*/  IMAD.SHL.U32 R199, R198, 0x4, RZ ;  /* 0x00000004c6c77824 */ /* 0x000fe200078e00ff */
[----:B------:R-:W-:Y:S01]  /*b0e0*/  IADD3 R220, P4, R220, R194, RZ ;  /* 0x000000c2dcdc7210 */ /* 0x000fe20007f9e0ff */
[----:B------:R-:W-:Y:S01]  /*b0f0*/  IMAD.U32 R3, RZ, RZ, UR5 ;  /* 0x00000005ff037e24 */ /* 0x000fe2000f8e00ff */
[----:B------:R-:W-:Y:S01]  /*b100*/  MOV R5, R203 ;  /* 0x000000cb00057202 */ /* 0x000fe20000000f00 */
[----:B------:R-:W-:Y:S01]  /*b110*/  IMAD.MOV.U32 R4, RZ, RZ, R204 ;  /* 0x000000ffff047224 */ /* 0x000fe200078e00cc */
[----:B------:R-:W4:Y:S01]  /*b120*/  LDL.LU R37, [R1+0x36c] ;  /* 0x00036c0001257983 */ /* 0x000f220000300800 */
[----:B------:R-:W-:Y:S01]  /*b130*/  IMAD R3, R3, 0x20000, R199 ;  /* 0x0002000003037824 */ /* 0x000fe200078e02c7 */
[----:B------:R-:W-:Y:S02]  /*b140*/  HMMA.1688.F32.TF32 R160, R156, R40, R160 ;  /* 0x000000289ca0723c */ /* 0x000fe400000810a0 */
[----:B------:R-:W-:Y:S01]  /*b150*/  BAR.SYNC.DEFER_BLOCKING 0x0 ;  /* 0x0000000000007b1d */ /* 0x000fe20000010000 */
[----:B------:R-:W-:Y:S01]  /*b160*/  ISETP.GT.AND P0, PT, R2, 0x4, PT ;  /* 0x000000040200780c */ /* 0x000fe20003f04270 */
[----:B------:R-:W-:-:S02]  /*b170*/  IMAD.X R205, R205, 0x1, R0, P2 ;  /* 0x00000001cdcd7824 */ /* 0x000fc400010e0600 */
[----:B------:R-:W-:Y:S02]  /*b180*/  IMAD.X R219, R219, 0x1, R0, P4 ;  /* 0x00000001dbdb7824 */ /* 0x000fe400020e0600 */
[----:B------:R-:W4:Y:S01]  /*b190*/  LDL.LU R36, [R1+0x370] ;  /* 0x0003700001247983 */ /* 0x000f220000300800 */
[-C--:B------:R-:W-:Y:S03]  /*b1a0*/  HMMA.1688.F32.TF32 R12, R148, R10.reuse, R12 ;  /* 0x0000000a940c723c */ /* 0x080fe6000008100c */
[----:B------:R-:W1:Y:S05]  /*b1b0*/  S2R R196, SR_TID.X ;  /* 0x0000000000c47919 */ /* 0x000e6a0000002100 */
[-C--:B------:R-:W-:Y:S08]  /*b1c0*/  HMMA.1688.F32.TF32 R168, R184, R10.reuse, R168 ;  /* 0x0000000ab8a8723c */ /* 0x080ff000000810a8 */
[----:B------:R-:W-:Y:S01]  /*b1d0*/  HMMA.1688.F32.TF32 R24, R84, R10, R24 ;  /* 0x0000000a5418723c */ /* 0x000fe20000081018 */
[----:B------:R-:W-:Y:S01]  /*b1e0*/  @!PT LDS RZ, [RZ] ;  /* 0x00000000fffff984 */ /* 0x000fe20000000800 */
[----:B------:R-:W-:Y:S01]  /*b1f0*/  @!PT LDS RZ, [RZ] ;  /* 0x00000000fffff984 */ /* 0x000fe20000000800 */
[----:B------:R-:W-:Y:S01]  /*b200*/  @!PT LDS RZ, [RZ] ;  /* 0x00000000fffff984 */ /* 0x000fe20000000800 */
[----:B------:R1:W-:Y:S01]  /*b210*/  LDGSTS.E [R3], [R4.64], P1 ;  /* 0x0000000004037fae */ /* 0x0003e20008921848 */
[----:B------:R-:W-:-:S02]  /*b220*/  IADD3 R222, P2, R222, R194, RZ ;  /* 0x000000c2dede7210 */ /* 0x000fc40007f5e0ff */
[----:B------:R-:W-:Y:S01]  /*b230*/  IADD3 R236, P4, R236, R194, RZ ;  /* 0x000000c2ecec7210 */ /* 0x000fe20007f9e0ff */
[----:B------:R-:W4:Y:S03]  /*b240*/  LDL.LU R22, [R1+0x20] ;  /* 0x0000200001167983 */ /* 0x000f260000300800 */
[-C--:B------:R-:W-:Y:S01]  /*b250*/  HMMA.1688.F32.TF32 R140, R148, R30.reuse, R140 ;  /* 0x0000001e948c723c */ /* 0x080fe2000008108c */
[----:B-1----:R-:W-:Y:S01]  /*b260*/  SEL R4, RZ, 0x4, !P0 ;  /* 0x00000004ff047807 */ /* 0x002fe20004000000 */
[----:B------:R-:W-:Y:S01]  /*b270*/  IMAD.MOV.U32 R5, RZ, RZ, R205 ;  /* 0x000000ffff057224 */ /* 0x000fe200078e00cd */
[----:B------:R-:W4:Y:S05]  /*b280*/  LDL.LU R20, [R1+0x24] ;  /* 0x0000240001147983 */ /* 0x000f2a0000300800 */
[----:B------:R-:W-:Y:S01]  /*b290*/  HMMA.1688.F32.TF32 R136, R184, R30, R136 ;  /* 0x0000001eb888723c */ /* 0x000fe20000081088 */
[----:B------:R-:W-:Y:S01]  /*b2a0*/  SEL R4, R4, RZ, !P3 ;  /* 0x000000ff04047207 */ /* 0x000fe20005800000 */
[----:B------:R-:W-:Y:S01]  /*b2b0*/  IMAD.X R221, R221, 0x1, R0, P2 ;  /* 0x00000001dddd7824 */ /* 0x000fe200010e0600 */
[----:B------:R-:W4:Y:S02]  /*b2c0*/  LDL.LU R23, [R1+0x28] ;  /* 0x0000280001177983 */ /* 0x000f240000300800 */
[----:B------:R-:W-:Y:S01]  /*b2d0*/  ISETP.NE.U32.AND P0, PT, R4, RZ, PT ;  /* 0x000000ff0400720c */ /* 0x000fe20003f05070 */
[----:B------:R-:W-:-:S02]  /*b2e0*/  IMAD.MOV.U32 R4, RZ, RZ, R206 ;  /* 0x000000ffff047224 */ /* 0x000fc400078e00ce */
[--C-:B------:R-:W-:Y:S01]  /*b2f0*/  IMAD.X R235, R235, 0x1, R0.reuse, P4 ;  /* 0x00000001ebeb7824 */ /* 0x100fe200020e0600 */
[-C--:B------:R-:W-:Y:S01]  /*b300*/  IADD3 R238, P2, R238, R194.reuse, RZ ;  /* 0x000000c2eeee7210 */ /* 0x080fe20007f5e0ff */
[----:B------:R-:W4:Y:S01]  /*b310*/  LDL.LU R21, [R1+0x2c] ;  /* 0x00002c0001157983 */ /* 0x000f220000300800 */
[----:B------:R-:W-:Y:S03]  /*b320*/  HMMA.1688.F32.TF32 R32, R84, R30, R32 ;  /* 0x0000001e5420723c */ /* 0x000fe60000081020 */
[----:B------:R1:W-:Y:S01]  /*b330*/  LDGSTS.E [R3+0x400], [R4.64], P1 ;  /* 0x0040000004037fae */ /* 0x0003e20008921848 */
[----:B------:R-:W-:Y:S01]  /*b340*/  ISETP.GT.AND P1, PT, R2, 0x8, PT ;  /* 0x000000080200780c */ /* 0x000fe20003f24270 */
[----:B------:R-:W-:Y:S01]  /*b350*/  IMAD.X R237, R237, 0x1, R0, P2 ;  /* 0x00000001eded7824 */ /* 0x000fe200010e0600 */
[----:B------:R-:W-:Y:S01]  /*b360*/  IADD3 R252, P4, R252, R194, RZ ;  /* 0x000000c2fcfc7210 */ /* 0x000fe20007f9e0ff */
[----:B------:R-:W4:Y:S01]  /*b370*/  LDL.LU R29, [R1+0x60] ;  /* 0x00006000011d7983 */ /* 0x000f220000300800 */
[----:B------:R-:W-:Y:S01]  /*b380*/  ISETP.GT.AND P5, PT, R2, 0x3f, PT ;  /* 0x0000003f0200780c */ /* 0x000fe20003fa4270 */
[----:B------:R-:W-:Y:S02]  /*b390*/  HMMA.1688.F32.TF32 R144, R148, R38, R144 ;  /* 0x000000269490723c */ /* 0x000fe40000081090 */
[----:B------:R-:W4:Y:S01]  /*b3a0*/  LDL.LU R6, [R1+0x64] ;  /* 0x0000640001067983 */ /* 0x000f220000300800 */
[----:B-1----:R-:W-:Y:S01]  /*b3b0*/  IMAD.MOV.U32 R4, RZ, RZ, R220 ;  /* 0x000000ffff047224 */ /* 0x002fe200078e00dc */
[----:B------:R-:W-:-:S04]  /*b3c0*/  MOV R5, R219 ;  /* 0x000000db00057202 */ /* 0x000fc80000000f00 */
[-C--:B------:R-:W-:Y:S01]  /*b3d0*/  HMMA.1688.F32.TF32 R132, R184, R38.reuse, R132 ;  /* 0x00000026b884723c */ /* 0x080fe20000081084 */
[----:B------:R1:W-:Y:S07]  /*b3e0*/  LDGSTS.E [R3+0x2000], [R4.64], P0 ;  /* 0x0200000004037fae */ /* 0x0003ee0008121848 */
[----:B------:R-:W-:Y:S01]  /*b3f0*/  HMMA.1688.F32.TF32 R48, R84, R38, R48 ;  /* 0x000000265430723c */ /* 0x000fe20000081030 */
[----:B-1----:R-:W-:-:S07]  /*b400*/  SEL R4, RZ, 0x4, !P1 ;  /* 0x00000004ff047807 */ /* 0x002fce0004800000 */
[----:B------:R-:W-:Y:S01]  /*b410*/  HMMA.1688.F32.TF32 R176, R156, R60, R176 ;  /* 0x0000003c9cb0723c */ /* 0x000fe200000810b0 */
[----:B------:R-:W-:Y:S01]  /*b420*/  SEL R4, R4, RZ, !P3 ;  /* 0x000000ff04047207 */ /* 0x000fe20005800000 */
[----:B------:R-:W-:-:S03]  /*b430*/  IMAD.MOV.U32 R5, RZ, RZ, R221 ;  /* 0x000000ffff057224 */ /* 0x000fc600078e00dd */
[----:B------:R-:W-:Y:S01]  /*b440*/  ISETP.NE.U32.AND P1, PT, R4, RZ, PT ;  /* 0x000000ff0400720c */ /* 0x000fe20003f25070 */
[----:B------:R-:W-:Y:S01]  /*b450*/  IMAD.MOV.U32 R4, RZ, RZ, R222 ;  /* 0x000000ffff047224 */ /* 0x000fe200078e00de */
[----:B------:R-:W-:Y:S01]  /*b460*/  LOP3.LUT R196, R196, 0xff, RZ, 0xc0, !PT ;  /* 0x000000ffc4c47812 */ /* 0x000fe200078ec0ff */
[----:B------:R-:W-:Y:S01]  /*b470*/  IMAD.X R251, R251, 0x1, R0, P4 ;  /* 0x00000001fbfb7824 */ /* 0x000fe200020e0600 */
[----:B------:R-:W-:Y:S01]  /*b480*/  LOP3.LUT R197, R197, 0xc0, RZ, 0xc0, !PT ;  /* 0x000000c0c5c57812 */ /* 0x000fe200078ec0ff */
[----:B------:R-:W-:Y:S01]  /*b490*/  HMMA.1688.F32.TF32 R160, R148, R42, R160 ;  /* 0x0000002a94a0723c */ /* 0x000fe200000810a0 */
[----:B------:R1:W-:Y:S01]  /*b4a0*/  LDGSTS.E [R3+0x2400], [R4.64], P0 ;  /* 0x0240000004037fae */ /* 0x0003e20008121848 */
[----:B------:R-:W-:Y:S02]  /*b4b0*/  ISETP.GT.AND P0, PT, R2, 0xc, PT ;  /* 0x0000000c0200780c */ /* 0x000fe40003f04270 */
[----:B------:R-:W-:Y:S02]  /*b4c0*/  SHF.L.U32 R198, R198, 0x2, RZ ;  /* 0x00000002c6c67819 */ /* 0x000fe400000006ff */
[----:B------:R-:W-:-:S02]  /*b4d0*/  IADD3 R195, R195, 0x1, RZ ;  /* 0x00000001c3c37810 */ /* 0x000fc40007ffe0ff */
[----:B------:R-:W-:Y:S01]  /*b4e0*/  HMMA.1688.F32.TF32 R156, R148, R46, R172 ;  /* 0x0000002e949c723c */ /* 0x000fe200000810ac */
[----:B-1----:R-:W-:Y:S01]  /*b4f0*/  IMAD.MOV.U32 R4, RZ, RZ, R236 ;  /* 0x000000ffff047224 */ /* 0x002fe200078e00ec */
[----:B------:R-:W-:-:S06]  /*b500*/  MOV R5, R235 ;  /* 0x000000eb00057202 */ /* 0x000fcc0000000f00 */
[----:B------:R-:W-:Y:S01]  /*b510*/  HMMA.1688.F32.TF32 R152, R148, R62, R176 ;  /* 0x0000003e9498723c */ /* 0x000fe200000810b0 */
[----:B------:R1:W-:Y:S07]  /*b520*/  LDGSTS.E [R3+0x4000], [R4.64], P1 ;  /* 0x0400000004037fae */ /* 0x0003ee0008921848 */
[----:B------:R-:W-:Y:S01]  /*b530*/  HMMA.1688.F32.TF32 R128, R184, R42, R128 ;  /* 0x0000002ab880723c */ /* 0x000fe20000081080 */
[----:B-1----:R-:W-:-:S07]  /*b540*/  SEL R4, RZ, 0x4, !P0 ;  /* 0x00000004ff047807 */ /* 0x002fce0004000000 */
[----:B------:R-:W-:Y:S01]  /*b550*/  HMMA.1688.F32.TF32 R124, R184, R46, R124 ;  /* 0x0000002eb87c723c */ /* 0x000fe2000008107c */
[----:B------:R-:W-:Y:S01]  /*b560*/  SEL R4, R4, RZ, !P3 ;  /* 0x000000ff04047207 */ /* 0x000fe20005800000 */
[----:B------:R-:W-:-:S03]  /*b570*/  IMAD.MOV.U32 R5, RZ, RZ, R237 ;  /* 0x000000ffff057224 */ /* 0x000fc600078e00ed */
[----:B------:R-:W-:Y:S01]  /*b580*/  ISETP.NE.U32.AND P0, PT, R4, RZ, PT ;  /* 0x000000ff0400720c */ /* 0x000fe20003f05070 */
[----:B------:R-:W-:Y:S02]  /*b590*/  IMAD.MOV.U32 R4, RZ, RZ, R238 ;  /* 0x000000ffff047224 */ /* 0x000fe400078e00ee */
[----:B------:R-:W-:Y:S03]  /*b5a0*/  HMMA.1688.F32.TF32 R120, R184, R62, R120 ;  /* 0x0000003eb878723c */ /* 0x000fe60000081078 */
[----:B------:R1:W-:Y:S01]  /*b5b0*/  LDGSTS.E [R3+0x4400], [R4.64], P1 ;  /* 0x0440000004037fae */ /* 0x0003e20008921848 */
[----:B------:R-:W-:-:S04]  /*b5c0*/  ISETP.GT.AND P1, PT, R2, 0x10, PT ;  /* 0x000000100200780c */ /* 0x000fc80003f24270 */
[----:B------:R-:W-:Y:S01]  /*b5d0*/  HMMA.1688.F32.TF32 R116, R184, R66, R116 ;  /* 0x00000042b874723c */ /* 0x000fe20000081074 */
[----:B-1----:R-:W-:Y:S01]  /*b5e0*/  IMAD.MOV.U32 R4, RZ, RZ, R252 ;  /* 0x000000ffff047224 */ /* 0x002fe200078e00fc */
[----:B------:R-:W-:Y:S02]  /*b5f0*/  MOV R5, R251 ;  /* 0x000000fb00057202 */ /* 0x000fe40000000f00 */
[----:B---3--:R-:W-:-:S03]  /*b600*/  IADD3 R9, P2, R9, R194, RZ ;  /* 0x000000c209097210 */ /* 0x008fc60007f5e0ff */
[----:B------:R1:W-:Y:S01]  /*b610*/  LDGSTS.E [R3+0x6000], [R4.64], P0 ;  /* 0x0600000004037fae */ /* 0x0003e20008121848 */
[----:B--2---:R-:W-:Y:S01]  /*b620*/  IADD3 R7, P4, R7, R194, RZ ;  /* 0x000000c207077210 */ /* 0x004fe20007f9e0ff */
[----:B------:R-:W-:Y:S01]  /*b630*/  IMAD.SHL.U32 R196, R196, 0x4, RZ ;  /* 0x00000004c4c47824 */ /* 0x000fe200078e00ff */
[----:B-1----:R-:W-:Y:S01]  /*b640*/  SEL R4, RZ, 0x4, !P1 ;  /* 0x00000004ff047807 */ /* 0x002fe20004800000 */
[--C-:B-----5:R-:W-:Y:S01]  /*b650*/  IMAD.X R28, R28, 0x1, R0.reuse, P2 ;  /* 0x000000011c1c7824 */ /* 0x120fe200010e0600 */
[----:B------:R-:W-:Y:S01]  /*b660*/  SHF.R.U32.HI R197, RZ, 0x2, R197 ;  /* 0x00000002ffc57819 */ /* 0x000fe200000116c5 */
[----:B------:R-:W-:Y:S01]  /*b670*/  HMMA.1688.F32.TF32 R148, R148, R66, R180 ;  /* 0x000000429494723c */ /* 0x000fe200000810b4 */
[----:B------:R-:W-:Y:S01]  /*b680*/  SEL R4, R4, RZ, !P3 ;  /* 0x000000ff04047207 */ /* 0x000fe20005800000 */
[----:B------:R-:W-:Y:S02]  /*b690*/  IMAD.X R8, R8, 0x1, R0, P4 ;  /* 0x0000000108087824 */ /* 0x000fe400020e0600 */
[----:B------:R-:W-:Y:S01]  /*b6a0*/  IMAD.MOV.U32 R5, RZ, RZ, R28 ;  /* 0x000000ffff057224 */ /* 0x000fe200078e001c */
[----:B------:R-:W-:Y:S01]  /*b6b0*/  ISETP.NE.U32.AND P1, PT, R4, RZ, PT ;  /* 0x000000ff0400720c */ /* 0x000fe20003f25070 */
[----:B------:R-:W-:Y:S01]  /*b6c0*/  IMAD.MOV.U32 R4, RZ, RZ, R9 ;  /* 0x000000ffff047224 */ /* 0x000fe200078e0009 */
[----:B------:R-:W-:Y:S04]  /*b6d0*/  STL [R1+0x4], R9 ;  /* 0x0000040901007387 */ /* 0x000fe80000100800 */
[----:B------:R1:W-:Y:S04]  /*b6e0*/  STL [R1], R28 ;  /* 0x0000001c01007387 */ /* 0x0003e80000100800 */
[----:B------:R-:W-:Y:S04]  /*b6f0*/  STL [R1+0x368], R7 ;  /* 0x0003680701007387 */ /* 0x000fe80000100800 */
[----:B------:R2:W-:Y:S04]  /*b700*/  LDGSTS.E [R3+0x6400], [R4.64], P0 ;  /* 0x0640000004037fae */ /* 0x0005e80008121848 */
[----:B------:R3:W-:Y:S04]  /*b710*/  STL [R1+0x364], R8 ;  /* 0x0003640801007387 */ /* 0x0007e80000100800 */
[----:B-1----:R-:W5:Y:S01]  /*b720*/  LDL.LU R28, [R1+0x68] ;  /* 0x00006800011c7983 */ /* 0x002f620000300800 */
[----:B--2---:R-:W-:-:S03]  /*b730*/  MOV R5, R8 ;  /* 0x0000000800057202 */ /* 0x004fc60000000f00 */
[----:B---3--:R-:W2:Y:S01]  /*b740*/  LDL.LU R8, [R1+0x6c] ;  /* 0x00006c0001087983 */ /* 0x008ea20000300800 */
[----:B------:R-:W-:-:S03]  /*b750*/  IMAD.MOV.U32 R4, RZ, RZ, R7 ;  /* 0x000000ffff047224 */ /* 0x000fc600078e0007 */
[----:B------:R-:W3:Y:S04]  /*b760*/  LDL.LU R9, [R1+0xa0] ;  /* 0x0000a00001097983 */ /* 0x000ee80000300800 */
[----:B------:R-:W3:Y:S01]  /*b770*/  LDL.LU R7, [R1+0xa4] ;  /* 0x0000a40001077983 */ /* 0x000ee20000300800 */
[----:B------:R-:W-:-:S03]  /*b780*/  ISETP.GT.AND P0, PT, R2, 0x14, PT ;  /* 0x000000140200780c */ /* 0x000fc60003f04270 */
[----:B------:R1:W-:Y:S01]  /*b790*/  LDGSTS.E [R3+0x8000], [R4.64], P1 ;  /* 0x0800000004037fae */ /* 0x0003e20008921848 */
[----:B----4-:R-:W-:-:S05]  /*b7a0*/  IADD3 R36, P2, R36, R194, RZ ;  /* 0x000000c224247210 */ /* 0x010fca0007f5e0ff */
[----:B------:R-:W-:Y:S01]  /*b7b0*/  IMAD.X R37, R37, 0x1, R0, P2 ;  /* 0x0000000125257824 */ /* 0x000fe200010e0600 */
[----:B-1----:R-:W-:Y:S02]  /*b7c0*/  SEL R4, RZ, 0x4, !P0 ;  /* 0x00000004ff047807 */ /* 0x002fe40004000000 */
[----:B------:R-:W-:Y:S02]  /*b7d0*/  IADD3 R20, P4, R20, R194, RZ ;  /* 0x000000c214147210 */ /* 0x000fe40007f9e0ff */
[----:B------:R-:W-:Y:S01]  /*b7e0*/  SEL R4, R4, RZ, !P3 ;  /* 0x000000ff04047207 */ /* 0x000fe20005800000 */
[----:B------:R-:W-:-:S03]  /*b7f0*/  IMAD.MOV.U32 R5, RZ, RZ, R37 ;  /* 0x000000ffff057224 */ /* 0x000fc600078e0025 */
[----:B------:R-:W-:Y:S01]  /*b800*/  ISETP.NE.U32.AND P0, PT, R4, RZ, PT ;  /* 0x000000ff0400720c */ /* 0x000fe20003f05070 */
[----:B------:R-:W-:Y:S02]  /*b810*/  IMAD.MOV.U32 R4, RZ, RZ, R36 ;  /* 0x000000ffff047224 */ /* 0x000fe400078e0024 */
[----:B------:R-:W-:-:S03]  /*b820*/  IMAD.X R22, R22, 0x1, R0, P4 ;  /* 0x0000000116167824 */ /* 0x000fc600020e0600 */
[----:B------:R1:W-:Y:S01]  /*b830*/  LDGSTS.E [R3+0x8400], [R4.64], P1 ;  /* 0x0840000004037fae */ /* 0x0003e20008921848 */
[----:B------:R-:W-:Y:S02]  /*b840*/  ISETP.GT.AND P1, PT, R2, 0x18, PT ;  /* 0x000000180200780c */ /* 0x000fe40003f24270 */
[-C--:B------:R-:W-:Y:S01]  /*b850*/  IADD3 R21, P2, R21, R194.reuse, RZ ;  /* 0x000000c215157210 */ /* 0x080fe20007f5e0ff */
[----:B------:R-:W-:Y:S01]  /*b860*/  STL [R1+0x370], R36 ;  /* 0x0003702401007387 */ /* 0x000fe20000100800 */
[----:B------:R-:W-:Y:S01]  /*b870*/  IADD3 R6, P4, R6, R194, RZ ;  /* 0x000000c206067210 */ /* 0x000fe20007f9e0ff */
[----:B-1----:R-:W-:Y:S01]  /*b880*/  IMAD.MOV.U32 R4, RZ, RZ, R20 ;  /* 0x000000ffff047224 */ /* 0x002fe200078e0014 */
[----:B------:R-:W-:Y:S01]  /*b890*/  MOV R5, R22 ;  /* 0x0000001600057202 */ /* 0x000fe20000000f00 */
[----:B------:R-:W-:Y:S01]  /*b8a0*/  STL [R1+0x36c], R37 ;  /* 0x00036c2501007387 */ /* 0x000fe20000100800 */
[----:B------:R-:W-:-:S03]  /*b8b0*/  IMAD.X R23, R23, 0x1, R0, P2 ;  /* 0x0000000117177824 */ /* 0x000fc600010e0600 */
[----:B------:R1:W-:Y:S01]  /*b8c0*/  LDGSTS.E [R3+0xa000], [R4.64], P0 ;  /* 0x0a00000004037fae */ /* 0x0003e20008121848 */
[----:B------:R-:W-:-:S03]  /*b8d0*/  IMAD.X R29, R29, 0x1, R0, P4 ;  /* 0x000000011d1d7824 */ /* 0x000fc600020e0600 */
[----:B------:R-:W-:Y:S04]  /*b8e0*/  STL [R1+0x24], R20 ;  /* 0x0000241401007387 */ /* 0x000fe80000100800 */
[----:B------:R4:W-:Y:S01]  /*b8f0*/  STL [R1+0x20], R22 ;  /* 0x0000201601007387 */ /* 0x0009e20000100800 */
[----:B-1----:R-:W-:Y:S01]  /*b900*/  SEL R4, RZ, 0x4, !P1 ;  /* 0x00000004ff047807 */ /* 0x002fe20004800000 */
[----:B------:R-:W-:-:S03]  /*b910*/  IMAD.MOV.U32 R5, RZ, RZ, R23 ;  /* 0x000000ffff057224 */ /* 0x000fc600078e0017 */
[----:B------:R-:W-:Y:S01]  /*b920*/  SEL R4, R4, RZ, !P3 ;  /* 0x000000ff04047207 */ /* 0x000fe20005800000 */
[----:B----4-:R-:W4:Y:S04]  /*b930*/  LDL.LU R22, [R1+0xac] ;  /* 0x0000ac0001167983 */ /* 0x010f280000300800 */
[----:B------:R-:W4:Y:S01]  /*b940*/  LDL.LU R20, [R1+0xe4] ;  /* 0x0000e40001147983 */ /* 0x000f220000300800 */
[----:B------:R-:W-:-:S03]  /*b950*/  ISETP.NE.U32.AND P1, PT, R4, RZ, PT ;  /* 0x000000ff0400720c */ /* 0x000fc60003f25070 */
[----:B------:R-:W-:Y:S01]  /*b960*/  STL [R1+0x2c], R21 ;  /* 0x00002c1501007387 */ /* 0x000fe20000100800 */
[----:B------:R-:W-:-:S03]  /*b970*/  IMAD.MOV.U32 R4, RZ, RZ, R21 ;  /* 0x000000ffff047224 */ /* 0x000fc600078e0015 */
[----:B------:R1:W-:Y:S04]  /*b980*/  STL [R1+0x28], R23 ;  /* 0x0000281701007387 */ /* 0x0003e80000100800 */
[----:B------:R1:W-:Y:S04]  /*b990*/  STL [R1+0x64], R6 ;  /* 0x0000640601007387 */ /* 0x0003e80000100800 */
[----:B------:R1:W-:Y:S04]  /*b9a0*/  LDGSTS.E [R3+0xa400], [R4.64], P0 ;  /* 0x0a40000004037fae */ /* 0x0003e80008121848 */
[----:B-1----:R-:W4:Y:S04]  /*b9b0*/  LDL.LU R23, [R1+0xa8] ;  /* 0x0000a80001177983 */ /* 0x002f280000300800 */
[----:B------:R-:W-:Y:S04]  /*b9c0*/  STL [R1+0x60], R29 ;  /* 0x0000601d01007387 */ /* 0x000fe80000100800 */
[----:B------:R-:W4:Y:S01]  /*b9d0*/  LDL.LU R21, [R1+0xe0] ;  /* 0x0000e00001157983 */ /* 0x000f220000300800 */
[----:B------:R-:W-:Y:S01]  /*b9e0*/  IMAD.MOV.U32 R4, RZ, RZ, R6 ;  /* 0x000000ffff047224 */ /* 0x000fe200078e0006 */
[----:B------:R-:W-:-:S02]  /*b9f0*/  MOV R5, R29 ;  /* 0x0000001d00057202 */ /* 0x000fc40000000f00 */
[----:B------:R-:W-:Y:S01]  /*ba00*/  ISETP.GT.AND P0, PT, R2, 0x1c, PT ;  /* 0x0000001c0200780c */ /* 0x000fe20003f04270 */
[----:B------:R-:W4:Y:S04]  /*ba10*/  LDL.LU R36, [R1+0xec] ;  /* 0x0000ec0001247983 */ /* 0x000f280000300800 */
[----:B------:R1:W-:Y:S04]  /*ba20*/  LDGSTS.E [R3+0xc000], [R4.64], P1 ;  /* 0x0c00000004037fae */ /* 0x0003e80008921848 */
[----:B------:R-:W4:Y:S01]  /*ba30*/  LDL.LU R6, [R1+0x124] ;  /* 0x0001240001067983 */ /* 0x000f220000300800 */
[----:B-1----:R-:W-:-:S04]  /*ba40*/  SEL R4, RZ, 0x4, !P0 ;  /* 0x00000004ff047807 */ /* 0x002fc80004000000 */
[----:B------:R-:W-:-:S04]  /*ba50*/  SEL R4, R4, RZ, !P3 ;  /* 0x000000ff04047207 */ /* 0x000fc80005800000 */
[----:B------:R-:W-:Y:S02]  /*ba60*/  ISETP.NE.U32.AND P0, PT, R4, RZ, PT ;  /* 0x000000ff0400720c */ /* 0x000fe40003f05070 */
[----:B--2---:R-:W-:-:S05]  /*ba70*/  IADD3 R8, P2, R8, R194, RZ ;  /* 0x000000c208087210 */ /* 0x004fca0007f5e0ff */
[--C-:B-----5:R-:W-:Y:S01]  /*ba80*/  IMAD.X R28, R28, 0x1, R0.reuse, P2 ;  /* 0x000000011c1c7824 */ /* 0x120fe200010e0600 */
[----:B---3--:R-:W-:Y:S01]  /*ba90*/  IADD3 R7, P4, R7, R194, RZ ;  /* 0x000000c207077210 */ /* 0x008fe20007f9e0ff */
[----:B------:R1:W-:Y:S04]  /*baa0*/  STL [R1+0x6c], R8 ;  /* 0x00006c0801007387 */ /* 0x0003e80000100800 */
[----:B------:R-:W-:Y:S01]  /*bab0*/  STL [R1+0x68], R28 ;  /* 0x0000681c01007387 */ /* 0x000fe20000100800 */
[----:B------:R-:W-:-:S03]  /*bac0*/  IMAD.X R9, R9, 0x1, R0, P4 ;  /* 0x0000000109097824 */ /* 0x000fc600020e0600 */
[----:B------:R-:W-:Y:S04]  /*bad0*/  STL [R1+0xa4], R7 ;  /* 0x0000a40701007387 */ /* 0x000fe80000100800 */
[----:B------:R-:W2:Y:S01]  /*bae0*/  LDL.LU R37, [R1+0xe8] ;  /* 0x0000e80001257983 */ /* 0x000ea20000300800 */
[----:B------:R-:W-:Y:S02]  /*baf0*/  IMAD.MOV.U32 R4, RZ, RZ, R8 ;  /* 0x000000ffff047224 */ /* 0x000fe400078e0008 */
[----:B------:R-:W-:Y:S01]  /*bb00*/  IMAD.MOV.U32 R5, RZ, RZ, R28 ;  /* 0x000000ffff057224 */ /* 0x000fe200078e001c */
[----:B------:R3:W-:Y:S04]  /*bb10*/  STL [R1+0xa0], R9 ;  /* 0x0000a00901007387 */ /* 0x0007e80000100800 */
[----:B-1----:R-:W5:Y:S04]  /*bb20*/  LDL.LU R8, [R1+0x120] ;  /* 0x0001200001087983 */ /* 0x002f680000300800 */
[----:B------:R1:W-:Y:S02]  /*bb30*/  LDGSTS.E [R3+0xc400], [R4.64], P1 ;  /* 0x0c40000004037fae */ /* 0x0003e40008921848 */
[----:B-1----:R-:W-:Y:S01]  /*bb40*/  MOV R5, R9 ;  /* 0x0000000900057202 */ /* 0x002fe20000000f00 */
[----:B------:R-:W-:Y:S01]  /*bb50*/  IMAD.MOV.U32 R4, RZ, RZ, R7 ;  /* 0x000000ffff047224 */ /* 0x000fe200078e0007 */
[----:B---3--:R-:W3:Y:S04]  /*bb60*/  LDL.LU R9, [R1+0x128] ;  /* 0x0001280001097983 */ /* 0x008ee80000300800 */
[----:B------:R-:W3:Y:S04]  /*bb70*/  LDL.LU R7, [R1+0x12c] ;  /* 0x00012c0001077983 */ /* 0x000ee80000300800 */
[----:B------:R-:W3:Y:S04]  /*bb80*/  LDL.LU R29, [R1+0x160] ;  /* 0x00016000011d7983 */ /* 0x000ee80000300800 */
[----:B------:R-:W3:Y:S01]  /*bb90*/  LDL.LU R28, [R1+0x164] ;  /* 0x00016400011c7983 */ /* 0x000ee20000300800 */
[----:B------:R-:W-:-:S03]  /*bba0*/  ISETP.GT.AND P1, PT, R2, 0x20, PT ;  /* 0x000000200200780c */ /* 0x000fc60003f24270 */
[----:B------:R1:W-:Y:S01]  /*bbb0*/  LDGSTS.E [R3+0xe000], [R4.64], P0 ;  /* 0x0e00000004037fae */ /* 0x0003e20008121848 */
[-C--:B----4-:R-:W-:Y:S02]  /*bbc0*/  IADD3 R22, P2, R22, R194.reuse, RZ ;  /* 0x000000c216167210 */ /* 0x090fe40007f5e0ff */
[----:B-1----:R-:W-:Y:S02]  /*bbd0*/  SEL R4, RZ, 0x4, !P1 ;  /* 0x00000004ff047807 */ /* 0x002fe40004800000 */
[----:B------:R-:W-:Y:S02]  /*bbe0*/  IADD3 R20, P4, R20, R194, RZ ;  /* 0x000000c214147210 */ /* 0x000fe40007f9e0ff */
[----:B------:R-:W-:Y:S01]  /*bbf0*/  SEL R4, R4, RZ, !P3 ;  /* 0x000000ff04047207 */ /* 0x000fe20005800000 */
[----:B------:R-:W-:Y:S03]  /*bc00*/  STL [R1+0xac], R22 ;  /* 0x0000ac1601007387 */ /* 0x000fe60000100800 */
[----:B------:R-:W-:Y:S01]  /*bc10*/  ISETP.NE.U32.AND P1, PT, R4, RZ, PT ;  /* 0x000000ff0400720c */ /* 0x000fe20003f25070 */
[----:B------:R-:W-:-:S02]  /*bc20*/  IMAD.MOV.U32 R4, RZ, RZ, R22 ;  /* 0x000000ffff047224 */ /* 0x000fc400078e0016 */
[----:B------:R-:W-:-:S04]  /*bc30*/  IMAD.X R23, R23, 0x1, R0, P2 ;  /* 0x0000000117177824 */ /* 0x000fc800010e0600 */
[----:B------:R-:W-:Y:S01]  /*bc40*/  IMAD.MOV.U32 R5, RZ, RZ, R23 ;  /* 0x000000ffff057224 */ /* 0x000fe200078e0017 */
[----:B------:R1:W-:Y:S01]  /*bc50*/  STL [R1+0xa8], R23 ;  /* 0x0000a81701007387 */ /* 0x0003e20000100800 */
[----:B------:R-:W-:-:S03]  /*bc60*/  IMAD.X R21, R21, 0x1, R0, P4 ;  /* 0x0000000115157824 */ /* 0x000fc600020e0600 */
[----:B------:R-:W-:Y:S04]  /*bc70*/  STL [R1+0xe4], R20 ;  /* 0x0000e41401007387 */ /* 0x000fe80000100800 */
[----:B------:R4:W-:Y:S04]  /*bc80*/  STL [R1+0xe0], R21 ;  /* 0x0000e01501007387 */ /* 0x0009e80000100800 */
[----:B-1----:R-:W3:Y:S04]  /*bc90*/  LDL.LU R23, [R1+0x168] ;  /* 0x0001680001177983 */ /* 0x002ee80000300800 */
[----:B------:R-:W3:Y:S04]  /*bca0*/  LDL.LU R22, [R1+0x16c] ;  /* 0x00016c0001167983 */ /* 0x000ee80000300800 */
[----:B------:R1:W-:Y:S01]  /*bcb0*/  LDGSTS.E [R3+0xe400], [R4.64], P0 ;  /* 0x0e40000004037fae */ /* 0x0003e20008121848 */
[----:B------:R-:W-:-:S02]  /*bcc0*/  ISETP.GT.AND P0, PT, R2, 0x24, PT ;  /* 0x000000240200780c */ /* 0x000fc40003f04270 */
[----:B-1----:R-:W-:Y:S01]  /*bcd0*/  MOV R5, R21 ;  /* 0x0000001500057202 */ /* 0x002fe20000000f00 */
[----:B------:R-:W-:Y:S01]  /*bce0*/  IMAD.MOV.U32 R4, RZ, RZ, R20 ;  /* 0x000000ffff047224 */ /* 0x000fe200078e0014 */
[----:B----4-:R-:W4:Y:S04]  /*bcf0*/  LDL.LU R21, [R1+0x1a0] ;  /* 0x0001a00001157983 */ /* 0x010f280000300800 */
[----:B------:R-:W4:Y:S01]  /*bd00*/  LDL.LU R20, [R1+0x1a4] ;  /* 0x0001a40001147983 */ /* 0x000f220000300800 */
[----:B------:R-:W-:-:S03]  /*bd10*/  IADD3 R36, P2, R36, R194, RZ ;  /* 0x000000c224247210 */ /* 0x000fc60007f5e0ff */
[----:B------:R1:W-:Y:S01]  /*bd20*/  LDGSTS.E [R3+0x10000], [R4.64], P1 ;  /* 0x1000000004037fae */ /* 0x0003e20008921848 */
[----:B------:R-:W-:Y:S02]  /*bd30*/  IADD3 R6, P4, R6, R194, RZ ;  /* 0x000000c206067210 */ /* 0x000fe40007f9e0ff */
[----:B-1----:R-:W-:-:S04]  /*bd40*/  SEL R4, RZ, 0x4, !P0 ;  /* 0x00000004ff047807 */ /* 0x002fc80004000000 */
[----:B------:R-:W-:-:S04]  /*bd50*/  SEL R4, R4, RZ, !P3 ;  /* 0x000000ff04047207 */ /* 0x000fc80005800000 */
[----:B------:R-:W-:Y:S01]  /*bd60*/  ISETP.NE.U32.AND P0, PT, R4, RZ, PT ;  /* 0x000000ff0400720c */ /* 0x000fe20003f05070 */
[----:B------:R-:W-:Y:S01]  /*bd70*/  IMAD.MOV.U32 R4, RZ, RZ, R36 ;  /* 0x000000ffff047224 */ /* 0x000fe200078e0024 */
[----:B------:R-:W-:Y:S01]  /*bd80*/  STL [R1+0xec], R36 ;  /* 0x0000ec2401007387 */ /* 0x000fe20000100800 */
[----:B--2---:R-:W-:-:S04]  /*bd90*/  IMAD.X R37, R37, 0x1, R0, P2 ;  /* 0x0000000125257824 */ /* 0x004fc800010e0600 */
[----:B------:R-:W-:Y:S02]  /*bda0*/  IMAD.MOV.U32 R5, RZ, RZ, R37 ;  /* 0x000000ffff057224 */ /* 0x000fe400078e0025 */
[----:B-----5:R-:W-:-:S03]  /*bdb0*/  IMAD.X R8, R8, 0x1, R0, P4 ;  /* 0x0000000108087824 */ /* 0x020fc600020e0600 */
[----:B------:R1:W-:Y:S01]  /*bdc0*/  LDGSTS.E [R3+0x10400], [R4.64], P1 ;  /* 0x1040000004037fae */ /* 0x0003e20008921848 */
[----:B------:R-:W-:-:S03]  /*bdd0*/  ISETP.GT.AND P1, PT, R2, 0x28, PT ;  /* 0x000000280200780c */ /* 0x000fc60003f24270 */
[----:B------:R-:W-:Y:S01]  /*bde0*/  STL [R1+0xe8], R37 ;  /* 0x0000e82501007387 */ /* 0x000fe20000100800 */
[----:B-1----:R-:W-:Y:S01]  /*bdf0*/  IMAD.MOV.U32 R4, RZ, RZ, R6 ;  /* 0x000000ffff047224 */ /* 0x002fe200078e0006 */
[----:B------:R-:W-:Y:S02]  /*be00*/  MOV R5, R8 ;  /* 0x0000000800057202 */ /* 0x000fe40000000f00 */
[----:B------:R-:W-:Y:S04]  /*be10*/  STL [R1+0x124], R6 ;  /* 0x0001240601007387 */ /* 0x000fe80000100800 */
[----:B------:R1:W-:Y:S01]  /*be20*/  LDGSTS.E [R3+0x12000], [R4.64], P0 ;  /* 0x1200000004037fae */ /* 0x0003e20008121848 */
[----:B---3--:R-:W-:-:S03]  /*be30*/  IADD3 R7, P2, R7, R194, RZ ;  /* 0x000000c207077210 */ /* 0x008fc60007f5e0ff */
[----:B------:R2:W-:Y:S02]  /*be40*/  STL [R1+0x120], R8 ;  /* 0x0001200801007387 */ /* 0x0005e40000100800 */
[--C-:B------:R-:W-:Y:S01]  /*be50*/  IMAD.X R9, R9, 0x1, R0.reuse, P2 ;  /* 0x0000000109097824 */ /* 0x100fe200010e0600 */
[----:B------:R-:W-:Y:S02]  /*be60*/  IADD3 R28, P4, R28, R194, RZ ;  /* 0x000000c21c1c7210 */ /* 0x000fe40007f9e0ff */
[----:B-1----:R-:W-:Y:S01]  /*be70*/  SEL R4, RZ, 0x4, !P1 ;  /* 0x00000004ff047807 */ /* 0x002fe20004800000 */
[----:B--2---:R-:W2:Y:S02]  /*be80*/  LDL.LU R8, [R1+0x1ac] ;  /* 0x0001ac0001087983 */ /* 0x004ea40000300800 */
[----:B------:R-:W-:Y:S01]  /*be90*/  IMAD.X R29, R29, 0x1, R0, P4 ;  /* 0x000000011d1d7824 */ /* 0x000fe200020e0600 */
[----:B------:R-:W-:Y:S01]  /*bea0*/  SEL R4, R4, RZ, !P3 ;  /* 0x000000ff04047207 */ /* 0x000fe20005800000 */
[----:B------:R-:W3:Y:S01]  /*beb0*/  LDL.LU R6, [R1+0x1e4] ;  /* 0x0001e40001067983 */ /* 0x000ee20000300800 */
[----:B------:R-:W-:-:S03]  /*bec0*/  IMAD.MOV.U32 R5, RZ, RZ, R9 ;  /* 0x000000ffff057224 */ /* 0x000fc600078e0009 */
[----:B------:R-:W-:Y:S01]  /*bed0*/  STL [R1+0x12c], R7 ;  /* 0x00012c0701007387 */ /* 0x000fe20000100800 */
[----:B------:R-:W-:-:S03]  /*bee0*/  ISETP.NE.U32.AND P1, PT, R4, RZ, PT ;  /* 0x000000ff0400720c */ /* 0x000fc60003f25070 */
[----:B------:R1:W-:Y:S01]  /*bef0*/  STL [R1+0x128], R9 ;  /* 0x0001280901007387 */ /* 0x0003e20000100800 */
[----:B------:R-:W-:-:S03]  /*bf00*/  IMAD.MOV.U32 R4, RZ, RZ, R7 ;  /* 0x000000ffff047224 */ /* 0x000fc600078e0007 */
[----:B------:R-:W-:Y:S04]  /*bf10*/  STL [R1+0x164], R28 ;  /* 0x0001641c01007387 */ /* 0x000fe80000100800 */
[----:B------:R5:W-:Y:S04]  /*bf20*/  LDGSTS.E [R3+0x12400], [R4.64], P0 ;  /* 0x1240000004037fae */ /* 0x000be80008121848 */
[----:B-1----:R-:W3:Y:S04]  /*bf30*/  LDL.LU R9, [R1+0x1a8] ;  /* 0x0001a80001097983 */ /* 0x002ee80000300800 */
[----:B------:R1:W-:Y:S04]  /*bf40*/  STL [R1+0x160], R29 ;  /* 0x0001601d01007387 */ /* 0x0003e80000100800 */
[----:B------:R-:W3:Y:S01]  /*bf50*/  LDL.LU R7, [R1+0x1e0] ;  /* 0x0001e00001077983 */ /* 0x000ee20000300800 */
[----:B-----5:R-:W-:Y:S01]  /*bf60*/  IMAD.MOV.U32 R4, RZ, RZ, R28 ;  /* 0x000000ffff047224 */ /* 0x020fe200078e001c */
[----:B------:R-:W-:-:S02]  /*bf70*/  MOV R5, R29 ;  /* 0x0000001d00057202 */ /* 0x000fc40000000f00 */
[----:B------:R-:W-:-:S03]  /*bf80*/  IADD3 R22, P2, R22, R194, RZ ;  /* 0x000000c216167210 */ /* 0x000fc60007f5e0ff */
[----:B------:R5:W-:Y:S02]  /*bf90*/  LDGSTS.E [R3+0x14000], [R4.64], P1 ;  /* 0x1400000004037fae */ /* 0x000be40008921848 */
[----:B------:R-:W-:Y:S02]  /*bfa0*/  IMAD.X R23, R23, 0x1, R0, P2 ;  /* 0x0000000117177824 */ /* 0x000fe400010e0600 */
[----:B------:R-:W-:Y:S04]  /*bfb0*/  STL [R1+0x16c], R22 ;  /* 0x00016c1601007387 */ /* 0x000fe80000100800 */
[----:B------:R1:W-:Y:S01]  /*bfc0*/  STL [R1+0x168], R23 ;  /* 0x0001681701007387 */ /* 0x0003e20000100800 */
[----:B----4-:R-:W-:-:S05]  /*bfd0*/  IADD3 R20, P4, R20, R194, RZ ;  /* 0x000000c214147210 */ /* 0x010fca0007f9e0ff */
[----:B------:R-:W-:Y:S01]  /*bfe0*/  IMAD.X R21, R21, 0x1, R0, P4 ;  /* 0x0000000115157824 */ /* 0x000fe200020e0600 */
[----:B------:R-:W-:Y:S04]  /*bff0*/  STL [R1+0x1a4], R20 ;  /* 0x0001a41401007387 */ /* 0x000fe80000100800 */
[----:B------:R-:W4:Y:S04]  /*c000*/  LDL.LU R40, [R1+0x1ec] ;  /* 0x0001ec0001287983 */ /* 0x000f280000300800 */
[----:B------:R1:W-:Y:S04]  /*c010*/  STL [R1+0x1a0], R21 ;  /* 0x0001a01501007387 */ /* 0x0003e80000100800 */
[----:B------:R-:W4:Y:S04]  /*c020*/  LDL.LU R36, [R1+0x224] ;  /* 0x0002240001247983 */ /* 0x000f280000300800 */
[----:B------:R-:W4:Y:S01]  /*c030*/  LDL.LU R41, [R1+0x1e8] ;  /* 0x0001e80001297983 */ /* 0x000f220000300800 */
[----:B------:R-:W-:-:S03]  /*c040*/  ISETP.GT.AND P0, PT, R2, 0x2c, PT ;  /* 0x0000002c0200780c */ /* 0x000fc60003f04270 */
[----:B------:R-:W4:Y:S01]  /*c050*/  LDL.LU R37, [R1+0x220] ;  /* 0x0002200001257983 */ /* 0x000f220000300800 */
[----:B-----5:R-:W-:-:S03]  /*c060*/  SEL R4, RZ, 0x4, !P0 ;  /* 0x00000004ff047807 */ /* 0x020fc60004000000 */
[----:B-1----:R-:W5:Y:S01]  /*c070*/  LDL.LU R29, [R1+0x228] ;  /* 0x00022800011d7983 */ /* 0x002f620000300800 */
[----:B------:R-:W-:-:S03]  /*c080*/  SEL R4, R4, RZ, !P3 ;  /* 0x000000ff04047207 */ /* 0x000fc60005800000 */
[----:B------:R-:W5:Y:S01]  /*c090*/  LDL.LU R28, [R1+0x22c] ;  /* 0x00022c00011c7983 */ /* 0x000f620000300800 */
[----:B------:R-:W-:Y:S01]  /*c0a0*/  ISETP.NE.U32.AND P0, PT, R4, RZ, PT ;  /* 0x000000ff0400720c */ /* 0x000fe20003f05070 */
[----:B------:R-:W-:Y:S02]  /*c0b0*/  IMAD.MOV.U32 R5, RZ, RZ, R23 ;  /* 0x000000ffff057224 */ /* 0x000fe400078e0017 */
[----:B------:R-:W-:Y:S01]  /*c0c0*/  IMAD.MOV.U32 R4, RZ, RZ, R22 ;  /* 0x000000ffff047224 */ /* 0x000fe200078e0016 */
[----:B------:R-:W5:Y:S04]  /*c0d0*/  LDL.LU R23, [R1+0x260] ;  /* 0x0002600001177983 */ /* 0x000f680000300800 */
[----:B------:R-:W5:Y:S04]  /*c0e0*/  LDL.LU R22, [R1+0x264] ;  /* 0x0002640001167983 */ /* 0x000f680000300800 */
[----:B------:R1:W-:Y:S01]  /*c0f0*/  LDGSTS.E [R3+0x14400], [R4.64], P1 ;  /* 0x1440000004037fae */ /* 0x0003e20008921848 */
[----:B------:R-:W-:Y:S01]  /*c100*/  ISETP.GT.AND P1, PT, R2, 0x30, PT ;  /* 0x000000300200780c */ /* 0x000fe20003f24270 */
[----:B-1----:R-:W-:Y:S01]  /*c110*/  IMAD.MOV.U32 R4, RZ, RZ, R20 ;  /* 0x000000ffff047224 */ /* 0x002fe200078e0014 */
[----:B------:R-:W-:-:S05]  /*c120*/  MOV R5, R21 ;  /* 0x0000001500057202 */ /* 0x000fca0000000f00 */
[----:B------:R1:W-:Y:S02]  /*c130*/  LDGSTS.E [R3+0x16000], [R4.64], P0 ;  /* 0x1600000004037fae */ /* 0x0003e40008121848 */
[----:B-1----:R-:W-:-:S04]  /*c140*/  SEL R4, RZ, 0x4, !P1 ;  /* 0x00000004ff047807 */ /* 0x002fc80004800000 */
[----:B------:R-:W-:-:S04]  /*c150*/  SEL R4, R4, RZ, !P3 ;  /* 0x000000ff04047207 */ /* 0x000fc80005800000 */
[----:B------:R-:W-:Y:S02]  /*c160*/  ISETP.NE.U32.AND P1, PT, R4, RZ, PT ;  /* 0x000000ff0400720c */ /* 0x000fe40003f25070 */
[-C--:B--2---:R-:W-:Y:S02]  /*c170*/  IADD3 R8, P2, R8, R194.reuse, RZ ;  /* 0x000000c208087210 */ /* 0x084fe40007f5e0ff */
[----:B---3--:R-:W-:-:S03]  /*c180*/  IADD3 R6, P4, R6, R194, RZ ;  /* 0x000000c206067210 */ /* 0x008fc60007f9e0ff */
[----:B------:R-:W-:Y:S01]  /*c190*/  STL [R1+0x1ac], R8 ;  /* 0x0001ac0801007387 */ /* 0x000fe20000100800 */
[----:B------:R-:W-:-:S05]  /*c1a0*/  IMAD.X R9, R9, 0x1, R0, P2 ;  /* 0x0000000109097824 */ /* 0x000fca00010e0600 */
[----:B------:R1:W-:Y:S01]  /*c1b0*/  STL [R1+0x1a8], R9 ;  /* 0x0001a80901007387 */ /* 0x0003e20000100800 */
[----:B------:R-:W-:-:S03]  /*c1c0*/  IMAD.X R7, R7, 0x1, R0, P4 ;  /* 0x0000000107077824 */ /* 0x000fc600020e0600 */
[----:B------:R-:W-:Y:S04]  /*c1d0*/  STL [R1+0x1e4], R6 ;  /* 0x0001e40601007387 */ /* 0x000fe80000100800 */
[----:B------:R2:W-:Y:S04]  /*c1e0*/  STL [R1+0x1e0], R7 ;  /* 0x0001e00701007387 */ /* 0x0005e80000100800 */
[----:B------:R-:W3:Y:S04]  /*c1f0*/  LDL.LU R21, [R1+0x268] ;  /* 0x0002680001157983 */ /* 0x000ee80000300800 */
[----:B------:R-:W3:Y:S01]  /*c200*/  LDL.LU R20, [R1+0x26c] ;  /* 0x00026c0001147983 */ /* 0x000ee20000300800 */
[----:B------:R-:W-:-:S02]  /*c210*/  IMAD.MOV.U32 R4, RZ, RZ, R8 ;  /* 0x000000ffff047224 */ /* 0x000fc400078e0008 */
[----:B------:R-:W-:Y:S02]  /*c220*/  IMAD.MOV.U32 R5, RZ, RZ, R9 ;  /* 0x000000ffff057224 */ /* 0x000fe400078e0009 */
[----:B-1----:R-:W3:Y:S04]  /*c230*/  LDL.LU R9, [R1+0x2a0] ;  /* 0x0002a00001097983 */ /* 0x002ee80000300800 */
[----:B------:R-:W3:Y:S04]  /*c240*/  LDL.LU R8, [R1+0x2a4] ;  /* 0x0002a40001087983 */ /* 0x000ee80000300800 */
[----:B------:R1:W-:Y:S02]  /*c250*/  LDGSTS.E [R3+0x16400], [R4.64], P0 ;  /* 0x1640000004037fae */ /* 0x0003e40008121848 */
[----:B-1----:R-:W-:Y:S01]  /*c260*/  MOV R5, R7 ;  /* 0x0000000700057202 */ /* 0x002fe20000000f00 */
[----:B------:R-:W-:Y:S01]  /*c270*/  IMAD.MOV.U32 R4, RZ, RZ, R6 ;  /* 0x000000ffff047224 */ /* 0x000fe200078e0006 */
[----:B--2---:R-:W2:Y:S04]  /*c280*/  LDL.LU R7, [R1+0x2a8] ;  /* 0x0002a80001077983 */ /* 0x004ea80000300800 */
[----:B------:R-:W2:Y:S01]  /*c290*/  LDL.LU R6, [R1+0x2ac] ;  /* 0x0002ac0001067983 */ /* 0x000ea20000300800 */
[----:B------:R-:W-:-:S03]  /*c2a0*/  ISETP.GT.AND P0, PT, R2, 0x34, PT ;  /* 0x000000340200780c */ /* 0x000fc60003f04270 */
[----:B------:R1:W-:Y:S01]  /*c2b0*/  LDGSTS.E [R3+0x18000], [R4.64], P1 ;  /* 0x1800000004037fae */ /* 0x0003e20008921848 */
[----:B----4-:R-:W-:Y:S02]  /*c2c0*/  IADD3 R40, P2, R40, R194, RZ ;  /* 0x000000c228287210 */ /* 0x010fe40007f5e0ff */
[----:B-1----:R-:W-:-:S04]  /*c2d0*/  SEL R4, RZ, 0x4, !P0 ;  /* 0x00000004ff047807 */ /* 0x002fc80004000000 */
[----:B------:R-:W-:Y:S02]  /*c2e0*/  SEL R4, R4, RZ, !P3 ;  /* 0x000000ff04047207 */ /* 0x000fe40005800000 */
[----:B------:R-:W-:Y:S01]  /*c2f0*/  IADD3 R36, P4, R36, R194, RZ ;  /* 0x000000c224247210 */ /* 0x000fe20007f9e0ff */
[----:B------:R-:W-:Y:S01]  /*c300*/  IMAD.X R41, R41, 0x1, R0, P2 ;  /* 0x0000000129297824 */ /* 0x000fe200010e0600 */
[----:B------:R-:W-:Y:S01]  /*c310*/  ISETP.NE.U32.AND P0, PT, R4, RZ, PT ;  /* 0x000000ff0400720c */ /* 0x000fe20003f05070 */
[----:B------:R-:W-:Y:S02]  /*c320*/  IMAD.MOV.U32 R4, RZ, RZ, R40 ;  /* 0x000000ffff047224 */ /* 0x000fe400078e0028 */
[----:B------:R-:W-:Y:S02]  /*c330*/  IMAD.MOV.U32 R5, RZ, RZ, R41 ;  /* 0x000000ffff057224 */ /* 0x000fe400078e0029 */
[----:B------:R-:W-:-:S03]  /*c340*/  IMAD.X R37, R37, 0x1, R0, P4 ;  /* 0x0000000125257824 */ /* 0x000fc600020e0600 */
[----:B------:R1:W-:Y:S01]  /*c350*/  LDGSTS.E [R3+0x18400], [R4.64], P1 ;  /* 0x1840000004037fae */ /* 0x0003e20008921848 */
[----:B------:R-:W-:Y:S02]  /*c360*/  ISETP.GT.AND P1, PT, R2, 0x38, PT ;  /* 0x000000380200780c */ /* 0x000fe40003f24270 */
[----:B-----5:R-:W-:Y:S01]  /*c370*/  IADD3 R28, P2, R28, R194, RZ ;  /* 0x000000c21c1c7210 */ /* 0x020fe20007f5e0ff */
[----:B-1----:R-:W-:Y:S01]  /*c380*/  IMAD.MOV.U32 R4, RZ, RZ, R36 ;  /* 0x000000ffff047224 */ /* 0x002fe200078e0024 */
[----:B------:R-:W-:-:S05]  /*c390*/  MOV R5, R37 ;  /* 0x0000002500057202 */ /* 0x000fca0000000f00 */
[----:B------:R1:W-:Y:S01]  /*c3a0*/  LDGSTS.E [R3+0x1a000], [R4.64], P0 ;  /* 0x1a00000004037fae */ /* 0x0003e20008121848 */
[----:B------:R-:W-:Y:S01]  /*c3b0*/  IADD3 R22, P4, R22, R194, RZ ;  /* 0x000000c216167210 */ /* 0x000fe20007f9e0ff */
[----:B------:R-:W-:Y:S01]  /*c3c0*/  IMAD.X R29, R29, 0x1, R0, P2 ;  /* 0x000000011d1d7824 */ /* 0x000fe200010e0600 */
[----:B-1----:R-:W-:-:S04]  /*c3d0*/  SEL R4, RZ, 0x4, !P1 ;  /* 0x00000004ff047807 */ /* 0x002fc80004800000 */
[----:B------:R-:W-:Y:S01]  /*c3e0*/  SEL R4, R4, RZ, !P3 ;  /* 0x000000ff04047207 */ /* 0x000fe20005800000 */
[----:B------:R-:W-:-:S03]  /*c3f0*/  IMAD.MOV.U32 R5, RZ, RZ, R29 ;  /* 0x000000ffff057224 */ /* 0x000fc600078e001d */
[----:B------:R-:W-:Y:S01]  /*c400*/  ISETP.NE.U32.AND P1, PT, R4, RZ, PT ;  /* 0x000000ff0400720c */ /* 0x000fe20003f25070 */
[----:B------:R-:W-:Y:S02]  /*c410*/  IMAD.MOV.U32 R4, RZ, RZ, R28 ;  /* 0x000000ffff047224 */ /* 0x000fe400078e001c */
[----:B------:R-:W-:-:S03]  /*c420*/  IMAD.X R23, R23, 0x1, R0, P4 ;  /* 0x0000000117177824 */ /* 0x000fc600020e0600 */
[----:B------:R1:W-:Y:S01]  /*c430*/  LDGSTS.E [R3+0x1a400], [R4.64], P0 ;  /* 0x1a40000004037fae */ /* 0x0003e20008121848 */
[----:B------:R-:W-:Y:S01]  /*c440*/  ISETP.GT.AND P0, PT, R2, 0x3c, PT ;  /* 0x0000003c0200780c */ /* 0x000fe20003f04270 */
[----:B-1----:R-:W-:Y:S01]  /*c450*/  IMAD.MOV.U32 R4, RZ, RZ, R22 ;  /* 0x000000ffff047224 */ /* 0x002fe200078e0016 */
[----:B------:R-:W-:-:S05]  /*c460*/  MOV R5, R23 ;  /* 0x0000001700057202 */ /* 0x000fca0000000f00 */
[----:B------:R1:W-:Y:S02]  /*c470*/  LDGSTS.E [R3+0x1c000], [R4.64], P1 ;  /* 0x1c00000004037fae */ /* 0x0003e40008921848 */
[----:B-1----:R-:W-:-:S04]  /*c480*/  SEL R4, RZ, 0x4, !P0 ;  /* 0x00000004ff047807 */ /* 0x002fc80004000000 */
[----:B------:R-:W-:-:S04]  /*c490*/  SEL R4, R4, RZ, !P3 ;  /* 0x000000ff04047207 */ /* 0x000fc80005800000 */
[----:B------:R-:W-:Y:S01]  /*c4a0*/  ISETP.NE.U32.AND P0, PT, R4, RZ, PT ;  /* 0x000000ff0400720c */ /* 0x000fe20003f05070 */
[----:B------:R-:W-:Y:S04]  /*c4b0*/  STL [R1+0x1ec], R40 ;  /* 0x0001ec2801007387 */ /* 0x000fe80000100800 */
[----:B------:R-:W-:Y:S04]  /*c4c0*/  STL [R1+0x1e8], R41 ;  /* 0x0001e82901007387 */ /* 0x000fe80000100800 */
[----:B------:R-:W-:Y:S04]  /*c4d0*/  STL [R1+0x224], R36 ;  /* 0x0002242401007387 */ /* 0x000fe80000100800 */
[----:B------:R-:W-:Y:S04]  /*c4e0*/  STL [R1+0x220], R37 ;  /* 0x0002202501007387 */ /* 0x000fe80000100800 */
[----:B------:R-:W-:Y:S04]  /*c4f0*/  STL [R1+0x22c], R28 ;  /* 0x00022c1c01007387 */ /* 0x000fe80000100800 */
[----:B------:R-:W-:Y:S04]  /*c500*/  STL [R1+0x228], R29 ;  /* 0x0002281d01007387 */ /* 0x000fe80000100800 */
[----:B------:R-:W-:Y:S04]  /*c510*/  STL [R1+0x264], R22 ;  /* 0x0002641601007387 */ /* 0x000fe80000100800 */
[----:B------:R-:W-:Y:S01]  /*c520*/  STL [R1+0x260], R23 ;  /* 0x0002601701007387 */ /* 0x000fe20000100800 */
[----:B---3--:R-:W-:-:S05]  /*c530*/  IADD3 R20, P2, R20, R194, RZ ;  /* 0x000000c214147210 */ /* 0x008fca0007f5e0ff */
[----:B------:R-:W-:Y:S02]  /*c540*/  IMAD.X R21, R21, 0x1, R0, P2 ;  /* 0x0000000115157824 */ /* 0x000fe400010e0600 */
[----:B------:R-:W-:Y:S02]  /*c550*/  IMAD.MOV.U32 R4, RZ, RZ, R20 ;  /* 0x000000ffff047224 */ /* 0x000fe400078e0014 */
[----:B------:R-:W-:-:S05]  /*c560*/  IMAD.MOV.U32 R5, RZ, RZ, R21 ;  /* 0x000000ffff057224 */ /* 0x000fca00078e0015 */
[----:B------:R1:W-:Y:S01]  /*c570*/  LDGSTS.E [R3+0x1c400], [R4.64], P1 ;  /* 0x1c40000004037fae */ /* 0x0003e20008921848 */
[----:B------:R-:W-:-:S05]  /*c580*/  IADD3 R8, P1, R8, R194, RZ ;  /* 0x000000c208087210 */ /* 0x000fca0007f3e0ff */
[----:B------:R-:W-:Y:S01]  /*c590*/  IMAD.X R9, R9, 0x1, R0, P1 ;  /* 0x0000000109097824 */ /* 0x000fe200008e0600 */
[----:B-1----:R-:W-:-:S03]  /*c5a0*/  MOV R4, R8 ;  /* 0x0000000800047202 */ /* 0x002fc60000000f00 */
[----:B------:R-:W-:Y:S01]  /*c5b0*/  IMAD.MOV.U32 R5, RZ, RZ, R9 ;  /* 0x000000ffff057224 */ /* 0x000fe200078e0009 */
[----:B--2---:R-:W-:-:S04]  /*c5c0*/  IADD3 R6, P2, R6, R194, RZ ;  /* 0x000000c206067210 */ /* 0x004fc80007f5e0ff */
[----:B------:R1:W-:Y:S01]  /*c5d0*/  LDGSTS.E [R3+0x1e000], [R4.64], P0 ;  /* 0x1e00000004037fae */ /* 0x0003e20008121848 */
[----:B------:R-:W-:Y:S02]  /*c5e0*/  IMAD.X R7, R7, 0x1, R0, P2 ;  /* 0x0000000107077824 */ /* 0x000fe400010e0600 */
[----:B-1----:R-:W-:Y:S02]  /*c5f0*/  IMAD.MOV.U32 R4, RZ, RZ, R6 ;  /* 0x000000ffff047224 */ /* 0x002fe400078e0006 */
[----:B------:R-:W-:-:S05]  /*c600*/  IMAD.MOV.U32 R5, RZ, RZ, R7 ;  /* 0x000000ffff057224 */ /* 0x000fca00078e0007 */
[----:B------:R1:W-:Y:S01]  /*c610*/  LDGSTS.E [R3+0x1e400], [R4.64], P0 ;  /* 0x1e40000004037fae */ /* 0x0003e20008121848 */
[----:B------:R-:W-:-:S03]  /*c620*/  ISETP.GT.AND P0, PT, R2, 0x1, PT ;  /* 0x000000010200780c */ /* 0x000fc60003f04270 */
[----:B------:R-:W-:Y:S04]  /*c630*/  STL [R1+0x26c], R20 ;  /* 0x00026c1401007387 */ /* 0x000fe80000100800 */
[----:B------:R-:W-:Y:S01]  /*c640*/  STL [R1+0x268], R21 ;  /* 0x0002681501007387 */ /* 0x000fe20000100800 */
[----:B-1----:R-:W-:-:S03]  /*c650*/  SEL R3, RZ, 0x4, !P0 ;  /* 0x00000004ff037807 */ /* 0x002fc60004000000 */
[----:B------:R-:W-:Y:S01]  /*c660*/  STL [R1+0x2a4], R8 ;  /* 0x0002a40801007387 */ /* 0x000fe20000100800 */
[----:B------:R-:W-:-:S03]  /*c670*/  SEL R3, R3, RZ, !P3 ;  /* 0x000000ff03037207 */ /* 0x000fc60005800000 */
[----:B------:R-:W-:Y:S01]  /*c680*/  STL [R1+0x2a0], R9 ;  /* 0x0002a00901007387 */ /* 0x000fe20000100800 */
[----:B------:R-:W-:-:S03]  /*c690*/  ISETP.NE.U32.AND P1, PT, R3, RZ, PT ;  /* 0x000000ff0300720c */ /* 0x000fc60003f25070 */
[----:B------:R1:W-:Y:S01]  /*c6a0*/  STL [R1+0x2ac], R6 ;  /* 0x0002ac0601007387 */ /* 0x0003e20000100800 */
[----:B------:R-:W-:-:S03]  /*c6b0*/  IMAD.U32 R3, RZ, RZ, UR5 ;  /* 0x00000005ff037e24 */ /* 0x000fc6000f8e00ff */
[----:B------:R2:W-:Y:S04]  /*c6c0*/  STL [R1+0x2a8], R7 ;  /* 0x0002a80701007387 */ /* 0x0005e80000100800 */
[----:B------:R-:W3:Y:S01]  /*c6d0*/  LDL.LU R11, [R1+0x8] ;  /* 0x00000800010b7983 */ /* 0x000ee20000300800 */
[----:B-1----:R-:W-:-:S05]  /*c6e0*/  LOP3.LUT R6, R196, 0x20, RZ, 0x3c, !PT ;  /* 0x00000020c4067812 */ /* 0x002fca00078e3cff */
[----:B------:R-:W-:Y:S02]  /*c6f0*/  IMAD R3, R3, 0x20000, R6 ;  /* 0x0002000003037824 */ /* 0x000fe400078e0206 */
[----:B------:R-:W4:Y:S04]  /*c700*/  LDL.LU R6, [R1+0xc] ;  /* 0x00000c0001067983 */ /* 0x000f280000300800 */
[----:B------:R-:W5:Y:S04]  /*c710*/  LDL.LU R22, [R1+0x39c] ;  /* 0x00039c0001167983 */ /* 0x000f680000300800 */
[----:B------:R-:W5:Y:S04]  /*c720*/  LDL.LU R9, [R1+0x3a0] ;  /* 0x0003a00001097983 */ /* 0x000f680000300800 */
[----:B------:R-:W5:Y:S04]  /*c730*/  LDL.LU R8, [R1+0x374] ;  /* 0x0003740001087983 */ /* 0x000f680000300800 */
[----:B--2---:R-:W2:Y:S01]  /*c740*/  LDL.LU R7, [R1+0x378] ;  /* 0x0003780001077983 */ /* 0x004ea20000300800 */
[----:B------:R-:W-:-:S02]  /*c750*/  IADD3 R208, P0, R208, R194, RZ ;  /* 0x000000c2d0d07210 */ /* 0x000fc40007f1e0ff */
[----:B------:R-:W-:Y:S01]  /*c760*/  IADD3 R210, P2, R210, R194, RZ ;  /* 0x000000c2d2d27210 */ /* 0x000fe20007f5e0ff */
[----:B------:R-:W2:Y:S01]  /*c770*/  LDL.LU R29, [R1+0x37c] ;  /* 0x00037c00011d7983 */ /* 0x000ea20000300800 */
[----:B------:R-:W-:Y:S01]  /*c780*/  IADD3.X R207, R207, R0, RZ, P0, !PT ;  /* 0x00000000cfcf7210 */ /* 0x000fe200007fe4ff */
[----:B------:R-:W-:Y:S01]  /*c790*/  IMAD.MOV.U32 R4, RZ, RZ, R208 ;  /* 0x000000ffff047224 */ /* 0x000fe200078e00d0 */
[----:B------:R-:W-:Y:S01]  /*c7a0*/  ISETP.GT.AND P0, PT, R2, 0x5, PT ;  /* 0x000000050200780c */ /* 0x000fe20003f04270 */
[--C-:B------:R-:W-:Y:S01]  /*c7b0*/  IMAD.X R209, R209, 0x1, R0.reuse, P2 ;  /* 0x00000001d1d17824 */ /* 0x100fe200010e0600 */
[-C--:B------:R-:W-:Y:S01]  /*c7c0*/  IADD3 R224, P4, R224, R194.reuse, RZ ;  /* 0x000000c2e0e07210 */ /* 0x080fe20007f9e0ff */
[----:B------:R-:W-:Y:S01]  /*c7d0*/  IMAD.MOV.U32 R5, RZ, RZ, R207 ;  /* 0x000000ffff057224 */ /* 0x000fe200078e00cf */
[----:B------:R-:W2:Y:S04]  /*c7e0*/  LDL.LU R28, [R1+0x380] ;  /* 0x00038000011c7983 */ /* 0x000ea80000300800 */
[----:B------:R1:W-:Y:S01]  /*c7f0*/  LDGSTS.E [R3+0x800], [R4.64], P1 ;  /* 0x0080000004037fae */ /* 0x0003e20008921848 */
[----:B------:R-:W-:Y:S01]  /*c800*/  IMAD.X R223, R223, 0x1, R0, P4 ;  /* 0x00000001dfdf7824 */ /* 0x000fe200020e0600 */
[----:B------:R-:W-:-:S02]  /*c810*/  IADD3 R226, P2, R226, R194, RZ ;  /* 0x000000c2e2e27210 */ /* 0x000fc40007f5e0ff */
[----:B------:R-:W2:Y:S01]  /*c820*/  LDL.LU R20, [R1+0x30] ;  /* 0x0000300001147983 */ /* 0x000ea20000300800 */
[----:B-1----:R-:W-:Y:S01]  /*c830*/  SEL R4, RZ, 0x4, !P0 ;  /* 0x00000004ff047807 */ /* 0x002fe20004000000 */
[----:B------:R-:W-:Y:S01]  /*c840*/  IMAD.MOV.U32 R5, RZ, RZ, R209 ;  /* 0x000000ffff057224 */ /* 0x000fe200078e00d1 */
[----:B------:R-:W-:Y:S01]  /*c850*/  IADD3 R240, P4, R240, R194, RZ ;  /* 0x000000c2f0f07210 */ /* 0x000fe20007f9e0ff */
[----:B------:R-:W-:Y:S01]  /*c860*/  IMAD.X R225, R225, 0x1, R0, P2 ;  /* 0x00000001e1e17824 */ /* 0x000fe200010e0600 */
[----:B------:R-:W-:Y:S01]  /*c870*/  SEL R4, R4, RZ, !P3 ;  /* 0x000000ff04047207 */ /* 0x000fe20005800000 */
[----:B------:R-:W2:Y:S03]  /*c880*/  LDL.LU R10, [R1+0x34] ;  /* 0x00003400010a7983 */ /* 0x000ea60000300800 */
[----:B------:R-:W-:Y:S02]  /*c890*/  ISETP.NE.U32.AND P0, PT, R4, RZ, PT ;  /* 0x000000ff0400720c */ /* 0x000fe40003f05070 */
[----:B------:R-:W-:-:S05]  /*c8a0*/  MOV R4, R210 ;  /* 0x000000d200047202 */ /* 0x000fca0000000f00 */
[----:B------:R1:W-:Y:S01]  /*c8b0*/  LDGSTS.E [R3+0xc00], [R4.64], P1 ;  /* 0x00c0000004037fae */ /* 0x0003e20008921848 */
[----:B------:R-:W-:Y:S01]  /*c8c0*/  ISETP.GT.AND P1, PT, R2, 0x9, PT ;  /* 0x000000090200780c */ /* 0x000fe20003f24270 */
[----:B-1----:R-:W-:Y:S02]  /*c8d0*/  IMAD.MOV.U32 R4, RZ, RZ, R224 ;  /* 0x000000ffff047224 */ /* 0x002fe400078e00e0 */
[----:B------:R-:W-:-:S05]  /*c8e0*/  IMAD.MOV.U32 R5, RZ, RZ, R223 ;  /* 0x000000ffff057224 */ /* 0x000fca00078e00df */
[----:B------:R1:W-:Y:S02]  /*c8f0*/  LDGSTS.E [R3+0x2800], [R4.64], P0 ;  /* 0x0280000004037fae */ /* 0x0003e40008121848 */
[----:B-1----:R-:W-:-:S04]  /*c900*/  SEL R4, RZ, 0x4, !P1 ;  /* 0x00000004ff047807 */ /* 0x002fc80004800000 */
[----:B------:R-:W-:Y:S01]  /*c910*/  SEL R4, R4, RZ, !P3 ;  /* 0x000000ff04047207 */ /* 0x000fe20005800000 */
[----:B------:R-:W-:-:S03]  /*c920*/  IMAD.MOV.U32 R5, RZ, RZ, R225 ;  /* 0x000000ffff057224 */ /* 0x000fc600078e00e1 */
[----:B------:R-:W-:Y:S02]  /*c930*/  ISETP.NE.U32.AND P1, PT, R4, RZ, PT ;  /* 0x000000ff0400720c */ /* 0x000fe40003f25070 */
[----:B------:R-:W-:Y:S01]  /*c940*/  MOV R4, R226 ;  /* 0x000000e200047202 */ /* 0x000fe20000000f00 */
[----:B------:R-:W-:-:S04]  /*c950*/  IMAD.X R239, R239, 0x1, R0, P4 ;  /* 0x00000001efef7824 */ /* 0x000fc800020e0600 */
[----:B------:R1:W-:Y:S01]  /*c960*/  LDGSTS.E [R3+0x2c00], [R4.64], P0 ;  /* 0x02c0000004037fae */ /* 0x0003e20008121848 */
[----:B------:R-:W-:Y:S02]  /*c970*/  ISETP.GT.AND P0, PT, R2, 0xd, PT ;  /* 0x0000000d0200780c */ /* 0x000fe40003f04270 */
[----:B------:R-:W-:Y:S01]  /*c980*/  IADD3 R242, P2, R242, R194, RZ ;  /* 0x000000c2f2f27210 */ /* 0x000fe20007f5e0ff */
[----:B-1----:R-:W-:Y:S02]  /*c990*/  IMAD.MOV.U32 R4, RZ, RZ, R240 ;  /* 0x000000ffff047224 */ /* 0x002fe400078e00f0 */
[----:B------:R-:W-:-:S05]  /*c9a0*/  IMAD.MOV.U32 R5, RZ, RZ, R239 ;  /* 0x000000ffff057224 */ /* 0x000fca00078e00ef */
[----:B------:R1:W-:Y:S01]  /*c9b0*/  LDGSTS.E [R3+0x4800], [R4.64], P1 ;  /* 0x0480000004037fae */ /* 0x0003e20008921848 */
[----:B------:R-:W-:Y:S01]  /*c9c0*/  IMAD.X R241, R241, 0x1, R0, P2 ;  /* 0x00000001f1f17824 */ /* 0x000fe200010e0600 */
[----:B-1----:R-:W-:-:S04]  /*c9d0*/  SEL R4, RZ, 0x4, !P0 ;  /* 0x00000004ff047807 */ /* 0x002fc80004000000 */
[----:B------:R-:W-:Y:S01]  /*c9e0*/  SEL R4, R4, RZ, !P3 ;  /* 0x000000ff04047207 */ /* 0x000fe20005800000 */
[----:B------:R-:W-:-:S03]  /*c9f0*/  IMAD.MOV.U32 R5, RZ, RZ, R241 ;  /* 0x000000ffff057224 */ /* 0x000fc600078e00f1 */
[----:B------:R-:W-:Y:S02]  /*ca00*/  ISETP.NE.U32.AND P0, PT, R4, RZ, PT ;  /* 0x000000ff0400720c */ /* 0x000fe40003f05070 */
[----:B------:R-:W-:-:S05]  /*ca10*/  MOV R4, R242 ;  /* 0x000000f200047202 */ /* 0x000fca0000000f00 */
[----:B------:R1:W-:Y:S01]  /*ca20*/  LDGSTS.E [R3+0x4c00], [R4.64], P1 ;  /* 0x04c0000004037fae */ /* 0x0003e20008921848 */
[----:B------:R-:W-:Y:S02]  /*ca30*/  ISETP.GT.AND P1, PT, R2, 0x11, PT ;  /* 0x000000110200780c */ /* 0x000fe40003f24270 */
[----:B----4-:R-:W-:-:S05]  /*ca40*/  IADD3 R6, P4, R6, R194, RZ ;  /* 0x000000c206067210 */ /* 0x010fca0007f9e0ff */
[----:B---3--:R-:W-:Y:S01]  /*ca50*/  IMAD.X R11, R11, 0x1, R0, P4 ;  /* 0x000000010b0b7824 */ /* 0x008fe200020e0600 */
[----:B------:R-:W-:Y:S03]  /*ca60*/  STL [R1+0xc], R6 ;  /* 0x00000c0601007387 */ /* 0x000fe60000100800 */
[----:B-1----:R-:W-:Y:S01]  /*ca70*/  IMAD.MOV.U32 R5, RZ, RZ, R11 ;  /* 0x000000ffff057224 */ /* 0x002fe200078e000b */
[----:B------:R1:W-:Y:S01]  /*ca80*/  STL [R1+0x8], R11 ;  /* 0x0000080b01007387 */ /* 0x0003e20000100800 */
[----:B------:R-:W-:-:S03]  /*ca90*/  IMAD.MOV.U32 R4, RZ, RZ, R6 ;  /* 0x000000ffff047224 */ /* 0x000fc600078e0006 */
[----:B------:R-:W3:Y:S01]  /*caa0*/  LDL.LU R21, [R1+0x38] ;  /* 0x0000380001157983 */ /* 0x000ee20000300800 */
[----:B-----5:R-:W-:-:S03]  /*cab0*/  IADD3 R9, P2, R9, R194, RZ ;  /* 0x000000c209097210 */ /* 0x020fc60007f5e0ff */
[----:B------:R4:W-:Y:S04]  /*cac0*/  LDGSTS.E [R3+0x6800], [R4.64], P0 ;  /* 0x0680000004037fae */ /* 0x0009e80008121848 */
[----:B-1----:R-:W5:Y:S04]  /*cad0*/  LDL.LU R11, [R1+0x3c] ;  /* 0x00003c00010b7983 */ /* 0x002f680000300800 */
[----:B------:R-:W3:Y:S04]  /*cae0*/  LDL.LU R23, [R1+0x70] ;  /* 0x0000700001177983 */ /* 0x000ee80000300800 */
[----:B------:R-:W3:Y:S01]  /*caf0*/  LDL.LU R6, [R1+0x74] ;  /* 0x0000740001067983 */ /* 0x000ee20000300800 */
[----:B----4-:R-:W-:Y:S01]  /*cb00*/  SEL R4, RZ, 0x4, !P1 ;  /* 0x00000004ff047807 */ /* 0x010fe20004800000 */
[----:B------:R-:W-:Y:S01]  /*cb10*/  IMAD.X R22, R22, 0x1, R0, P2 ;  /* 0x0000000116167824 */ /* 0x000fe200010e0600 */
[----:B--2---:R-:W-:-:S02]  /*cb20*/  IADD3 R7, P4, R7, R194, RZ ;  /* 0x000000c207077210 */ /* 0x004fc40007f9e0ff */
[----:B------:R-:W-:Y:S01]  /*cb30*/  SEL R4, R4, RZ, !P3 ;  /* 0x000000ff04047207 */ /* 0x000fe20005800000 */
[----:B------:R-:W-:Y:S02]  /*cb40*/  IMAD.MOV.U32 R5, RZ, RZ, R22 ;  /* 0x000000ffff057224 */ /* 0x000fe400078e0016 */
[----:B------:R-:W-:Y:S01]  /*cb50*/  IMAD.X R8, R8, 0x1, R0, P4 ;  /* 0x0000000108087824 */ /* 0x000fe200020e0600 */
[----:B------:R-:W-:Y:S02]  /*cb60*/  ISETP.NE.U32.AND P1, PT, R4, RZ, PT ;  /* 0x000000ff0400720c */ /* 0x000fe40003f25070 */
[----:B------:R-:W-:Y:S01]  /*cb70*/  MOV R4, R9 ;  /* 0x0000000900047202 */ /* 0x000fe20000000f00 */
[----:B------:R-:W-:Y:S04]  /*cb80*/  STL [R1+0x3a0], R9 ;  /* 0x0003a00901007387 */ /* 0x000fe80000100800 */
[----:B------:R1:W-:Y:S04]  /*cb90*/  STL [R1+0x39c], R22 ;  /* 0x00039c1601007387 */ /* 0x0003e80000100800 */
[----:B------:R-:W-:Y:S04]  /*cba0*/  STL [R1+0x378], R7 ;  /* 0x0003780701007387 */ /* 0x000fe80000100800 */
[----:B------:R2:W-:Y:S04]  /*cbb0*/  LDGSTS.E [R3+0x6c00], [R4.64], P0 ;  /* 0x06c0000004037fae */ /* 0x0005e80008121848 */
[----:B------:R4:W-:Y:S04]  /*cbc0*/  STL [R1+0x374], R8 ;  /* 0x0003740801007387 */ /* 0x0009e80000100800 */
[----:B-1----:R-:W3:Y:S01]  /*cbd0*/  LDL.LU R22, [R1+0x78] ;  /* 0x0000780001167983 */ /* 0x002ee20000300800 */
[----:B--2---:R-:W-:-:S03]  /*cbe0*/  IMAD.MOV.U32 R5, RZ, RZ, R8 ;  /* 0x000000ffff057224 */ /* 0x004fc600078e0008 */
[----:B----4-:R-:W2:Y:S01]  /*cbf0*/  LDL.LU R8, [R1+0x7c] ;  /* 0x00007c0001087983 */ /* 0x010ea20000300800 */
[----:B------:R-:W-:-:S03]  /*cc00*/  IMAD.MOV.U32 R4, RZ, RZ, R7 ;  /* 0x000000ffff047224 */ /* 0x000fc600078e0007 */
[----:B------:R-:W3:Y:S04]  /*cc10*/  LDL.LU R9, [R1+0xb0] ;  /* 0x0000b00001097983 */ /* 0x000ee80000300800 */
[----:B------:R-:W3:Y:S01]  /*cc20*/  LDL.LU R7, [R1+0xb4] ;  /* 0x0000b40001077983 */ /* 0x000ee20000300800 */
[----:B------:R-:W-:-:S03]  /*cc30*/  ISETP.GT.AND P0, PT, R2, 0x15, PT ;  /* 0x000000150200780c */ /* 0x000fc60003f04270 */
[----:B------:R1:W-:Y:S01]  /*cc40*/  LDGSTS.E [R3+0x8800], [R4.64], P1 ;  /* 0x0880000004037fae */ /* 0x0003e20008921848 */
[-C--:B------:R-:W-:Y:S02]  /*cc50*/  IADD3 R28, P2, R28, R194.reuse, RZ ;  /* 0x000000c21c1c7210 */ /* 0x080fe40007f5e0ff */
[----:B------:R-:W-:-:S03]  /*cc60*/  IADD3 R10, P4, R10, R194, RZ ;  /* 0x000000c20a0a7210 */ /* 0x000fc60007f9e0ff */
[----:B------:R-:W-:Y:S01]  /*cc70*/  IMAD.X R29, R29, 0x1, R0, P2 ;  /* 0x000000011d1d7824 */ /* 0x000fe200010e0600 */
[----:B-1----:R-:W-:-:S04]  /*cc80*/  SEL R4, RZ, 0x4, !P0 ;  /* 0x00000004ff047807 */ /* 0x002fc80004000000 */
[----:B------:R-:W-:Y:S01]  /*cc90*/  SEL R4, R4, RZ, !P3 ;  /* 0x000000ff04047207 */ /* 0x000fe20005800000 */
[----:B------:R-:W-:-:S03]  /*cca0*/  IMAD.MOV.U32 R5, RZ, RZ, R29 ;  /* 0x000000ffff057224 */ /* 0x000fc600078e001d */
[----:B------:R-:W-:Y:S02]  /*ccb0*/  ISETP.NE.U32.AND P0, PT, R4, RZ, PT ;  /* 0x000000ff0400720c */ /* 0x000fe40003f05070 */
[----:B------:R-:W-:Y:S01]  /*ccc0*/  MOV R4, R28 ;  /* 0x0000001c00047202 */ /* 0x000fe20000000f00 */
[----:B------:R-:W-:-:S04]  /*ccd0*/  IMAD.X R20, R20, 0x1, R0, P4 ;  /* 0x0000000114147824 */ /* 0x000fc800020e0600 */
[----:B------:R1:W-:Y:S01]  /*cce0*/  LDGSTS.E [R3+0x8c00], [R4.64], P1 ;  /* 0x08c0000004037fae */ /* 0x0003e20008921848 */
[----:B------:R-:W-:-:S03]  /*ccf0*/  ISETP.GT.AND P1, PT, R2, 0x19, PT ;  /* 0x000000190200780c */ /* 0x000fc60003f24270 */
[----:B------:R-:W-:Y:S01]  /*cd00*/  STL [R1+0x380], R28 ;  /* 0x0003801c01007387 */ /* 0x000fe20000100800 */
[----:B-1----:R-:W-:Y:S02]  /*cd10*/  IMAD.MOV.U32 R4, RZ, RZ, R10 ;  /* 0x000000ffff047224 */ /* 0x002fe400078e000a */
[----:B------:R-:W-:Y:S01]  /*cd20*/  IMAD.MOV.U32 R5, RZ, RZ, R20 ;  /* 0x000000ffff057224 */ /* 0x000fe200078e0014 */
[----:B------:R-:W-:Y:S04]  /*cd30*/  STL [R1+0x37c], R29 ;  /* 0x00037c1d01007387 */ /* 0x000fe80000100800 */
[----:B------:R1:W-:Y:S04]  /*cd40*/  LDGSTS.E [R3+0xa800], [R4.64], P0 ;  /* 0x0a80000004037fae */ /* 0x0003e80008121848 */
[----:B------:R-:W-:Y:S04]  /*cd50*/  STL [R1+0x34], R10 ;  /* 0x0000340a01007387 */ /* 0x000fe80000100800 */
[----:B------:R1:W-:Y:S02]  /*cd60*/  STL [R1+0x30], R20 ;  /* 0x0000301401007387 */ /* 0x0003e40000100800 */
[----:B-1----:R-:W-:-:S04]  /*cd70*/  SEL R4, RZ, 0x4, !P1 ;  /* 0x00000004ff047807 */ /* 0x002fc80004800000 */
[----:B------:R-:W-:Y:S01]  /*cd80*/  SEL R4, R4, RZ, !P3 ;  /* 0x000000ff04047207 */ /* 0x000fe20005800000 */
[----:B------:R-:W3:Y:S04]  /*cd90*/  LDL.LU R20, [R1+0xbc] ;  /* 0x0000bc0001147983 */ /* 0x000ee80000300800 */
[----:B------:R-:W3:Y:S01]  /*cda0*/  LDL.LU R10, [R1+0xf4] ;  /* 0x0000f400010a7983 */ /* 0x000ee20000300800 */
[----:B------:R-:W-:Y:S02]  /*cdb0*/  ISETP.NE.U32.AND P1, PT, R4, RZ, PT ;  /* 0x000000ff0400720c */ /* 0x000fe40003f25070 */
[----:B-----5:R-:W-:-:S05]  /*cdc0*/  IADD3 R11, P2, R11, R194, RZ ;  /* 0x000000c20b0b7210 */ /* 0x020fca0007f5e0ff */
[--C-:B---3--:R-:W-:Y:S01]  /*cdd0*/  IMAD.X R21, R21, 0x1, R0.reuse, P2 ;  /* 0x0000000115157824 */ /* 0x108fe200010e0600 */
[----:B------:R-:W-:Y:S01]  /*cde0*/  IADD3 R6, P4, R6, R194, RZ ;  /* 0x000000c206067210 */ /* 0x000fe20007f9e0ff */
[----:B------:R-:W-:Y:S02]  /*cdf0*/  STL [R1+0x3c], R11 ;  /* 0x00003c0b01007387 */ /* 0x000fe40000100800 */
[----:B------:R-:W-:Y:S02]  /*ce00*/  IMAD.MOV.U32 R5, RZ, RZ, R21 ;  /* 0x000000ffff057224 */ /* 0x000fe400078e0015 */
[----:B------:R-:W-:Y:S01]  /*ce10*/  IMAD.X R23, R23, 0x1, R0, P4 ;  /* 0x0000000117177824 */ /* 0x000fe200020e0600 */
[----:B------:R1:W-:Y:S01]  /*ce20*/  STL [R1+0x38], R21 ;  /* 0x0000381501007387 */ /* 0x0003e20000100800 */
[----:B------:R-:W-:-:S03]  /*ce30*/  MOV R4, R11 ;  /* 0x0000000b00047202 */ /* 0x000fc60000000f00 */
[----:B------:R3:W-:Y:S04]  /*ce40*/  STL [R1+0x74], R6 ;  /* 0x0000740601007387 */ /* 0x0007e80000100800 */
[----:B------:R5:W-:Y:S04]  /*ce50*/  LDGSTS.E [R3+0xac00], [R4.64], P0 ;  /* 0x0ac0000004037fae */ /* 0x000be80008121848 */
[----:B-1----:R-:W4:Y:S04]  /*ce60*/  LDL.LU R21, [R1+0xb8] ;  /* 0x0000b80001157983 */ /* 0x002f280000300800 */
[----:B------:R-:W-:Y:S04]  /*ce70*/  STL [R1+0x70], R23 ;  /* 0x0000701701007387 */ /* 0x000fe80000100800 */
[----:B------:R-:W4:Y:S01]  /*ce80*/  LDL.LU R11, [R1+0xf0] ;  /* 0x0000f000010b7983 */ /* 0x000f220000300800 */
[----:B-----5:R-:W-:-:S02]  /*ce90*/  IMAD.MOV.U32 R4, RZ, RZ, R6 ;  /* 0x000000ffff047224 */ /* 0x020fc400078e0006 */
[----:B------:R-:W-:Y:S01]  /*cea0*/  IMAD.MOV.U32 R5, RZ, RZ, R23 ;  /* 0x000000ffff057224 */ /* 0x000fe200078e0017 */
[----:B------:R-:W-:Y:S01]  /*ceb0*/  ISETP.GT.AND P0, PT, R2, 0x1d, PT ;  /* 0x0000001d0200780c */ /* 0x000fe20003f04270 */
[----:B------:R-:W5:Y:S04]  /*cec0*/  LDL.LU R28, [R1+0xfc] ;  /* 0x0000fc00011c7983 */ /* 0x000f680000300800 */
[----:B------:R1:W-:Y:S01]  /*ced0*/  LDGSTS.E [R3+0xc800], [R4.64], P1 ;  /* 0x0c80000004037fae */ /* 0x0003e20008921848 */
[----:B--2---:R-:W-:-:S03]  /*cee0*/  IADD3 R8, P2, R8, R194, RZ ;  /* 0x000000c208087210 */ /* 0x004fc60007f5e0ff */
[----:B---3--:R-:W2:Y:S02]  /*cef0*/  LDL.LU R6, [R1+0x134] ;  /* 0x0001340001067983 */ /* 0x008ea40000300800 */
[--C-:B------:R-:W-:Y:S01]  /*cf00*/  IMAD.X R22, R22, 0x1, R0.reuse, P2 ;  /* 0x0000000116167824 */ /* 0x100fe200010e0600 */
[----:B------:R-:W-:Y:S02]  /*cf10*/  IADD3 R7, P4, R7, R194, RZ ;  /* 0x000000c207077210 */ /* 0x000fe40007f9e0ff */
[----:B-1----:R-:W-:Y:S01]  /*cf20*/  SEL R4, RZ, 0x4, !P0 ;  /* 0x00000004ff047807 */ /* 0x002fe20004000000 */
[----:B------:R1:W-:Y:S02]  /*cf30*/  STL [R1+0x7c], R8 ;  /* 0x00007c0801007387 */ /* 0x0003e40000100800 */
[----:B------:R-:W-:Y:S01]  /*cf40*/  IMAD.X R9, R9, 0x1, R0, P4 ;  /* 0x0000000109097824 */ /* 0x000fe200020e0600 */
[----:B------:R-:W-:Y:S01]  /*cf50*/  SEL R4, R4, RZ, !P3 ;  /* 0x000000ff04047207 */ /* 0x000fe20005800000 */
[----:B------:R-:W-:Y:S04]  /*cf60*/  STL [R1+0x78], R22 ;  /* 0x0000781601007387 */ /* 0x000fe80000100800 */
[----:B------:R-:W-:Y:S01]  /*cf70*/  STL [R1+0xb4], R7 ;  /* 0x0000b40701007387 */ /* 0x000fe20000100800 */
[----:B------:R-:W-:-:S03]  /*cf80*/  ISETP.NE.U32.AND P0, PT, R4, RZ, PT ;  /* 0x000000ff0400720c */ /* 0x000fc60003f05070 */
[----:B------:R-:W2:Y:S01]  /*cf90*/  LDL.LU R29, [R1+0xf8] ;  /* 0x0000f800011d7983 */ /* 0x000ea20000300800 */
[----:B------:R-:W-:Y:S01]  /*cfa0*/  MOV R4, R8 ;  /* 0x0000000800047202 */ /* 0x000fe20000000f00 */
[----:B------:R-:W-:Y:S02]  /*cfb0*/  IMAD.MOV.U32 R5, RZ, RZ, R22 ;  /* 0x000000ffff057224 */ /* 0x000fe400078e0016 */
[----:B------:R1:W-:Y:S04]  /*cfc0*/  STL [R1+0xb0], R9 ;  /* 0x0000b00901007387 */ /* 0x0003e80000100800 */
[----:B-1----:R-:W2:Y:S04]  /*cfd0*/  LDL.LU R8, [R1+0x130] ;  /* 0x0001300001087983 */ /* 0x002ea80000300800 */
[----:B------:R1:W-:Y:S02]  /*cfe0*/  LDGSTS.E [R3+0xcc00], [R4.64], P1 ;  /* 0x0cc0000004037fae */ /* 0x0003e40008921848 */
[----:B-1----:R-:W-:-:S02]  /*cff0*/  IMAD.MOV.U32 R5, RZ, RZ, R9 ;  /* 0x000000ffff057224 */ /* 0x002fc400078e0009 */
[----:B------:R-:W-:Y:S01]  /*d000*/  IMAD.MOV.U32 R4, RZ, RZ, R7 ;  /* 0x000000ffff047224 */ /* 0x000fe200078e0007 */
[----:B------:R-:W2:Y:S04]  /*d010*/  LDL.LU R9, [R1+0x138] ;  /* 0x0001380001097983 */ /* 0x000ea80000300800 */
[----:B------:R-:W2:Y:S04]  /*d020*/  LDL.LU R7, [R1+0x13c] ;  /* 0x00013c0001077983 */ /* 0x000ea80000300800 */
[----:B------:R-:W2:Y:S04]  /*d030*/  LDL.LU R23, [R1+0x170] ;  /* 0x0001700001177983 */ /* 0x000ea80000300800 */
[----:B------:R-:W2:Y:S01]  /*d040*/  LDL.LU R22, [R1+0x174] ;  /* 0x0001740001167983 */ /* 0x000ea20000300800 */
[----:B------:R-:W-:-:S03]  /*d050*/  ISETP.GT.AND P1, PT, R2, 0x21, PT ;  /* 0x000000210200780c */ /* 0x000fc60003f24270 */
[----:B------:R1:W-:Y:S01]  /*d060*/  LDGSTS.E [R3+0xe800], [R4.64], P0 ;  /* 0x0e80000004037fae */ /* 0x0003e20008121848 */
[-C--:B------:R-:W-:Y:S02]  /*d070*/  IADD3 R20, P2, R20, R194.reuse, RZ ;  /* 0x000000c214147210 */ /* 0x080fe40007f5e0ff */
[----:B-1----:R-:W-:Y:S02]  /*d080*/  SEL R4, RZ, 0x4, !P1 ;  /* 0x00000004ff047807 */ /* 0x002fe40004800000 */
[----:B------:R-:W-:Y:S02]  /*d090*/  IADD3 R10, P4, R10, R194, RZ ;  /* 0x000000c20a0a7210 */ /* 0x000fe40007f9e0ff */
[----:B------:R-:W-:Y:S01]  /*d0a0*/  SEL R4, R4, RZ, !P3 ;  /* 0x000000ff04047207 */ /* 0x000fe20005800000 */
[----:B------:R-:W-:Y:S03]  /*d0b0*/  STL [R1+0xbc], R20 ;  /* 0x0000bc1401007387 */ /* 0x000fe60000100800 */
[----:B------:R-:W-:-:S02]  /*d0c0*/  ISETP.NE.U32.AND P1, PT, R4, RZ, PT ;  /* 0x000000ff0400720c */ /* 0x000fc40003f25070 */
[----:B------:R-:W-:Y:S01]  /*d0d0*/  MOV R4, R20 ;  /* 0x0000001400047202 */ /* 0x000fe20000000f00 */
[----:B----4-:R-:W-:-:S04]  /*d0e0*/  IMAD.X R21, R21, 0x1, R0, P2 ;  /* 0x0000000115157824 */ /* 0x010fc800010e0600 */
        /* <DEDUP_REMOVED lines=8> */
[----:B------:R-:W-:Y:S01]  /*d170*/  ISETP.GT.AND P0, PT, R2, 0x25, PT ;  /* 0x000000250200780c */ /* 0x000fe20003f04270 */
[----:B-1----:R-:W-:-:S02]  /*d180*/  IMAD.MOV.U32 R5, RZ, RZ, R11 ;  /* 0x000000ffff057224 */ /* 0x002fc400078e000b */
[----:B------:R-:W-:Y:S01]  /*d190*/  IMAD.MOV.U32 R4, RZ, RZ, R10 ;  /* 0x000000ffff047224 */ /* 0x000fe200078e000a */
[----:B----4-:R-:W4:Y:S04]  /*d1a0*/  LDL.LU R11, [R1+0x1b0] ;  /* 0x0001b000010b7983 */ /* 0x010f280000300800 */
[----:B------:R-:W4:Y:S01]  /*d1b0*/  LDL.LU R10, [R1+0x1b4] ;  /* 0x0001b400010a7983 */ /* 0x000f220000300800 */
[----:B-----5:R-:W-:-:S03]  /*d1c0*/  IADD3 R28, P2, R28, R194, RZ ;  /* 0x000000c21c1c7210 */ /* 0x020fc60007f5e0ff */
[----:B------:R1:W-:Y:S01]  /*d1d0*/  LDGSTS.E [R3+0x10800], [R4.64], P1 ;  /* 0x1080000004037fae */ /* 0x0003e20008921848 */
[----:B--2---:R-:W-:Y:S01]  /*d1e0*/  IADD3 R6, P4, R6, R194, RZ ;  /* 0x000000c206067210 */ /* 0x004fe20007f9e0ff */
        /* <DEDUP_REMOVED lines=9> */
[-C--:B------:R-:W-:Y:S01]  /*d280*/  IADD3 R7, P2, R7, R194.reuse, RZ ;  /* 0x000000c207077210 */ /* 0x080fe20007f5e0ff */
[----:B------:R-:W-:Y:S01]  /*d290*/  STL [R1+0xfc], R28 ;  /* 0x0000fc1c01007387 */ /* 0x000fe20000100800 */
[----:B------:R-:W-:Y:S01]  /*d2a0*/  IADD3 R22, P4, R22, R194, RZ ;  /* 0x000000c216167210 */ /* 0x000fe20007f9e0ff */
[----:B-1----:R-:W-:Y:S02]  /*d2b0*/  IMAD.MOV.U32 R4, RZ, RZ, R6 ;  /* 0x000000ffff047224 */ /* 0x002fe400078e0006 */
[----:B------:R-:W-:Y:S01]  /*d2c0*/  IMAD.MOV.U32 R5, RZ, RZ, R8 ;  /* 0x000000ffff057224 */ /* 0x000fe200078e0008 */
        /* <DEDUP_REMOVED lines=9> */
[----:B--2---:R-:W2:Y:S04]  /*d360*/  LDL.LU R8, [R1+0x1bc] ;  /* 0x0001bc0001087983 */ /* 0x004ea80000300800 */
[----:B------:R-:W5:Y:S01]  /*d370*/  LDL.LU R6, [R1+0x1f4] ;  /* 0x0001f40001067983 */ /* 0x000f620000300800 */
[----:B------:R-:W-:-:S03]  /*d380*/  ISETP.NE.U32.AND P1, PT, R4, RZ, PT ;  /* 0x000000ff0400720c */ /* 0x000fc60003f25070 */
[----:B------:R-:W-:Y:S01]  /*d390*/  STL [R1+0x13c], R7 ;  /* 0x00013c0701007387 */ /* 0x000fe20000100800 */
[----:B------:R-:W-:-:S03]  /*d3a0*/  MOV R4, R7 ;  /* 0x0000000700047202 */ /* 0x000fc60000000f00 */
[----:B------:R1:W-:Y:S04]  /*d3b0*/  STL [R1+0x138], R9 ;  /* 0x0001380901007387 */ /* 0x0003e80000100800 */
[----:B------:R-:W-:Y:S04]  /*d3c0*/  STL [R1+0x174], R22 ;  /* 0x0001741601007387 */ /* 0x000fe80000100800 */
[----:B------:R1:W-:Y:S04]  /*d3d0*/  LDGSTS.E [R3+0x12c00], [R4.64], P0 ;  /* 0x12c0000004037fae */ /* 0x0003e80008121848 */
[----:B-1----:R-:W5:Y:S04]  /*d3e0*/  LDL.LU R9, [R1+0x1b8] ;  /* 0x0001b80001097983 */ /* 0x002f680000300800 */
[----:B------:R1:W-:Y:S04]  /*d3f0*/  STL [R1+0x170], R23 ;  /* 0x0001701701007387 */ /* 0x0003e80000100800 */
[----:B------:R-:W5:Y:S01]  /*d400*/  LDL.LU R7, [R1+0x1f0] ;  /* 0x0001f00001077983 */ /* 0x000f620000300800 */
[----:B------:R-:W-:-:S02]  /*d410*/  IMAD.MOV.U32 R4, RZ, RZ, R22 ;  /* 0x000000ffff047224 */ /* 0x000fc400078e0016 */
[----:B------:R-:W-:Y:S01]  /*d420*/  IMAD.MOV.U32 R5, RZ, RZ, R23 ;  /* 0x000000ffff057224 */ /* 0x000fe200078e0017 */
[----:B------:R-:W-:-:S04]  /*d430*/  ISETP.GT.AND P0, PT, R2, 0x2d, PT ;  /* 0x0000002d0200780c */ /* 0x000fc80003f04270 */
[----:B------:R1:W-:Y:S02]  /*d440*/  LDGSTS.E [R3+0x14800], [R4.64], P1 ;  /* 0x1480000004037fae */ /* 0x0003e40008921848 */
[----:B-1----:R-:W-:-:S04]  /*d450*/  SEL R4, RZ, 0x4, !P0 ;  /* 0x00000004ff047807 */ /* 0x002fc80004000000 */
[----:B------:R-:W-:-:S04]  /*d460*/  SEL R4, R4, RZ, !P3 ;  /* 0x000000ff04047207 */ /* 0x000fc80005800000 */
[----:B------:R-:W-:Y:S02]  /*d470*/  ISETP.NE.U32.AND P0, PT, R4, RZ, PT ;  /* 0x000000ff0400720c */ /* 0x000fe40003f05070 */
[----:B---3--:R-:W-:-:S05]  /*d480*/  IADD3 R20, P2, R20, R194, RZ ;  /* 0x000000c214147210 */ /* 0x008fca0007f5e0ff */
[----:B------:R-:W-:Y:S01]  /*d490*/  IMAD.X R21, R21, 0x1, R0, P2 ;  /* 0x0000000115157824 */ /* 0x000fe200010e0600 */
[----:B------:R-:W-:Y:S04]  /*d4a0*/  STL [R1+0x17c], R20 ;  /* 0x00017c1401007387 */ /* 0x000fe80000100800 */
[----:B------:R1:W-:Y:S01]  /*d4b0*/  STL [R1+0x178], R21 ;  /* 0x0001781501007387 */ /* 0x0003e20000100800 */
[----:B----4-:R-:W-:-:S05]  /*d4c0*/  IADD3 R10, P4, R10, R194, RZ ;  /* 0x000000c20a0a7210 */ /* 0x010fca0007f9e0ff */
[----:B------:R-:W-:Y:S01]  /*d4d0*/  IMAD.X R11, R11, 0x1, R0, P4 ;  /* 0x000000010b0b7824 */ /* 0x000fe200020e0600 */
[----:B------:R-:W-:Y:S04]  /*d4e0*/  STL [R1+0x1b4], R10 ;  /* 0x0001b40a01007387 */ /* 0x000fe80000100800 */
[----:B------:R-:W3:Y:S04]  /*d4f0*/  LDL.LU R30, [R1+0x1fc] ;  /* 0x0001fc00011e7983 */ /* 0x000ee80000300800 */
[----:B------:R4:W-:Y:S04]  /*d500*/  STL [R1+0x1b0], R11 ;  /* 0x0001b00b01007387 */ /* 0x0009e80000100800 */
[----:B------:R-:W3:Y:S04]  /*d510*/  LDL.LU R28, [R1+0x234] ;  /* 0x00023400011c7983 */ /* 0x000ee80000300800 */
[----:B------:R-:W3:Y:S04]  /*d520*/  LDL.LU R31, [R1+0x1f8] ;  /* 0x0001f800011f7983 */ /* 0x000ee80000300800 */
[----:B------:R-:W3:Y:S04]  /*d530*/  LDL.LU R29, [R1+0x230] ;  /* 0x00023000011d7983 */ /* 0x000ee80000300800 */
[----:B------:R-:W3:Y:S04]  /*d540*/  LDL.LU R23, [R1+0x238] ;  /* 0x0002380001177983 */ /* 0x000ee80000300800 */
[----:B------:R-:W3:Y:S01]  /*d550*/  LDL.LU R22, [R1+0x23c] ;  /* 0x00023c0001167983 */ /* 0x000ee20000300800 */
[----:B------:R-:W-:Y:S01]  /*d560*/  IMAD.MOV.U32 R5, RZ, RZ, R21 ;  /* 0x000000ffff057224 */ /* 0x000fe200078e0015 */
[----:B------:R-:W-:-:S02]  /*d570*/  MOV R4, R20 ;  /* 0x0000001400047202 */ /* 0x000fc40000000f00 */
[----:B-1----:R-:W3:Y:S04]  /*d580*/  LDL.LU R21, [R1+0x270] ;  /* 0x0002700001157983 */ /* 0x002ee80000300800 */
[----:B------:R-:W3:Y:S04]  /*d590*/  LDL.LU R20, [R1+0x274] ;  /* 0x0002740001147983 */ /* 0x000ee80000300800 */
[----:B------:R1:W-:Y:S01]  /*d5a0*/  LDGSTS.E [R3+0x14c00], [R4.64], P1 ;  /* 0x14c0000004037fae */ /* 0x0003e20008921848 */
[----:B------:R-:W-:Y:S02]  /*d5b0*/  ISETP.GT.AND P1, PT, R2, 0x31, PT ;  /* 0x000000310200780c */ /* 0x000fe40003f24270 */
[----:B--2---:R-:W-:-:S02]  /*d5c0*/  IADD3 R8, P2, R8, R194, RZ ;  /* 0x000000c208087210 */ /* 0x004fc40007f5e0ff */
[----:B-----5:R-:W-:-:S03]  /*d5d0*/  IADD3 R6, P4, R6, R194, RZ ;  /* 0x000000c206067210 */ /* 0x020fc60007f9e0ff */
[----:B------:R-:W-:Y:S01]  /*d5e0*/  STL [R1+0x1bc], R8 ;  /* 0x0001bc0801007387 */ /* 0x000fe20000100800 */
[----:B-1----:R-:W-:Y:S02]  /*d5f0*/  IMAD.MOV.U32 R4, RZ, RZ, R10 ;  /* 0x000000ffff047224 */ /* 0x002fe400078e000a */
[----:B------:R-:W-:-:S05]  /*d600*/  IMAD.MOV.U32 R5, RZ, RZ, R11 ;  /* 0x000000ffff057224 */ /* 0x000fca00078e000b */
[----:B------:R1:W-:Y:S01]  /*d610*/  LDGSTS.E [R3+0x16800], [R4.64], P0 ;  /* 0x1680000004037fae */ /* 0x0003e20008121848 */
[----:B------:R-:W-:-:S05]  /*d620*/  IMAD.X R9, R9, 0x1, R0, P2 ;  /* 0x0000000109097824 */ /* 0x000fca00010e0600 */
[----:B------:R2:W-:Y:S01]  /*d630*/  STL [R1+0x1b8], R9 ;  /* 0x0001b80901007387 */ /* 0x0005e20000100800 */
[----:B------:R-:W-:-:S03]  /*d640*/  IMAD.X R7, R7, 0x1, R0, P4 ;  /* 0x0000000107077824 */ /* 0x000fc600020e0600 */
[----:B------:R-:W-:Y:S04]  /*d650*/  STL [R1+0x1f4], R6 ;  /* 0x0001f40601007387 */ /* 0x000fe80000100800 */
[----:B------:R5:W-:Y:S04]  /*d660*/  STL [R1+0x1f0], R7 ;  /* 0x0001f00701007387 */ /* 0x000be80000100800 */
[----:B----4-:R-:W4:Y:S04]  /*d670*/  LDL.LU R11, [R1+0x278] ;  /* 0x00027800010b7983 */ /* 0x010f280000300800 */
[----:B------:R-:W4:Y:S01]  /*d680*/  LDL.LU R10, [R1+0x27c] ;  /* 0x00027c00010a7983 */ /* 0x000f220000300800 */
[----:B-1----:R-:W-:-:S04]  /*d690*/  SEL R4, RZ, 0x4, !P1 ;  /* 0x00000004ff047807 */ /* 0x002fc80004800000 */
[----:B------:R-:W-:Y:S01]  /*d6a0*/  SEL R4, R4, RZ, !P3 ;  /* 0x000000ff04047207 */ /* 0x000fe20005800000 */
[----:B------:R-:W-:Y:S02]  /*d6b0*/  IMAD.MOV.U32 R5, RZ, RZ, R9 ;  /* 0x000000ffff057224 */ /* 0x000fe400078e0009 */
[----:B--2---:R-:W2:Y:S01]  /*d6c0*/  LDL.LU R9, [R1+0x2b0] ;  /* 0x0002b00001097983 */ /* 0x004ea20000300800 */
[----:B------:R-:W-:Y:S02]  /*d6d0*/  ISETP.NE.U32.AND P1, PT, R4, RZ, PT ;  /* 0x000000ff0400720c */ /* 0x000fe40003f25070 */
[----:B------:R-:W-:Y:S02]  /*d6e0*/  MOV R4, R8 ;  /* 0x0000000800047202 */ /* 0x000fe40000000f00 */
[----:B------:R-:W2:Y:S04]  /*d6f0*/  LDL.LU R8, [R1+0x2b4] ;  /* 0x0002b40001087983 */ /* 0x000ea80000300800 */
[----:B------:R1:W-:Y:S02]  /*d700*/  LDGSTS.E [R3+0x16c00], [R4.64], P0 ;  /* 0x16c0000004037fae */ /* 0x0003e40008121848 */
[----:B-1----:R-:W-:-:S02]  /*d710*/  IMAD.MOV.U32 R5, RZ, RZ, R7 ;  /* 0x000000ffff057224 */ /* 0x002fc400078e0007 */
[----:B------:R-:W-:Y:S01]  /*d720*/  IMAD.MOV.U32 R4, RZ, RZ, R6 ;  /* 0x000000ffff047224 */ /* 0x000fe200078e0006 */
[----:B-----5:R-:W5:Y:S04]  /*d730*/  LDL.LU R7, [R1+0x2b8] ;  /* 0x0002b80001077983 */ /* 0x020f680000300800 */
[----:B------:R-:W5:Y:S01]  /*d740*/  LDL.LU R6, [R1+0x2bc] ;  /* 0x0002bc0001067983 */ /* 0x000f620000300800 */
[----:B------:R-:W-:-:S03]  /*d750*/  ISETP.GT.AND P0, PT, R2, 0x35, PT ;  /* 0x000000350200780c */ /* 0x000fc60003f04270 */
[----:B------:R1:W-:Y:S02]  /*d760*/  LDGSTS.E [R3+0x18800], [R4.64], P1 ;  /* 0x1880000004037fae */ /* 0x0003e40008921848 */
[----:B-1----:R-:W-:-:S04]  /*d770*/  SEL R4, RZ, 0x4, !P0 ;  /* 0x00000004ff047807 */ /* 0x002fc80004000000 */
[----:B------:R-:W-:-:S04]  /*d780*/  SEL R4, R4, RZ, !P3 ;  /* 0x000000ff04047207 */ /* 0x000fc80005800000 */
[----:B------:R-:W-:Y:S01]  /*d790*/  ISETP.NE.U32.AND P0, PT, R4, RZ, PT ;  /* 0x000000ff0400720c */ /* 0x000fe20003f05070 */
[----:B------:R-:W1:Y:S02]  /*d7a0*/  S2R R196, SR_TID.X ;  /* 0x0000000000c47919 */ /* 0x000e640000002100 */
[----:B-1----:R-:W-:-:S05]  /*d7b0*/  LOP3.LUT R196, R196, 0xff, RZ, 0xc0, !PT ;  /* 0x000000ffc4c47812 */ /* 0x002fca00078ec0ff */
[----:B------:R-:W-:Y:S01]  /*d7c0*/  IMAD.SHL.U32 R196, R196, 0x4, RZ ;  /* 0x00000004c4c47824 */ /* 0x000fe200078e00ff */
[----:B---3--:R-:W-:-:S04]  /*d7d0*/  IADD3 R30, P2, R30, R194, RZ ;  /* 0x000000c21e1e7210 */ /* 0x008fc80007f5e0ff */
[----:B------:R-:W-:Y:S02]  /*d7e0*/  MOV R4, R30 ;  /* 0x0000001e00047202 */ /* 0x000fe40000000f00 */
[----:B------:R-:W-:Y:S01]  /*d7f0*/  IADD3 R28, P4, R28, R194, RZ ;  /* 0x000000c21c1c7210 */ /* 0x000fe20007f9e0ff */
[----:B------:R-:W-:-:S04]  /*d800*/  IMAD.X R31, R31, 0x1, R0, P2 ;  /* 0x000000011f1f7824 */ /* 0x000fc800010e0600 */
[----:B------:R-:W-:Y:S02]  /*d810*/  IMAD.MOV.U32 R5, RZ, RZ, R31 ;  /* 0x000000ffff057224 */ /* 0x000fe400078e001f */
[----:B------:R-:W-:-:S03]  /*d820*/  IMAD.X R29, R29, 0x1, R0, P4 ;  /* 0x000000011d1d7824 */ /* 0x000fc600020e0600 */
[----:B------:R1:W-:Y:S01]  /*d830*/  LDGSTS.E [R3+0x18c00], [R4.64], P1 ;  /* 0x18c0000004037fae */ /* 0x0003e20008921848 */
[----:B------:R-:W-:Y:S02]  /*d840*/  ISETP.GT.AND P1, PT, R2, 0x39, PT ;  /* 0x000000390200780c */ /* 0x000fe40003f24270 */
[----:B------:R-:W-:Y:S01]  /*d850*/  IADD3 R22, P2, R22, R194, RZ ;  /* 0x000000c216167210 */ /* 0x000fe20007f5e0ff */
[----:B-1----:R-:W-:Y:S02]  /*d860*/  IMAD.MOV.U32 R4, RZ, RZ, R28 ;  /* 0x000000ffff047224 */ /* 0x002fe400078e001c */
[----:B------:R-:W-:-:S05]  /*d870*/  IMAD.MOV.U32 R5, RZ, RZ, R29 ;  /* 0x000000ffff057224 */ /* 0x000fca00078e001d */
[----:B------:R1:W-:Y:S01]  /*d880*/  LDGSTS.E [R3+0x1a800], [R4.64], P0 ;  /* 0x1a80000004037fae */ /* 0x0003e20008121848 */
[----:B------:R-:W-:Y:S01]  /*d890*/  IMAD.X R23, R23, 0x1, R0, P2 ;  /* 0x0000000117177824 */ /* 0x000fe200010e0600 */
[----:B------:R-:W-:Y:S02]  /*d8a0*/  IADD3 R20, P4, R20, R194, RZ ;  /* 0x000000c214147210 */ /* 0x000fe40007f9e0ff */
[----:B-1----:R-:W-:-:S04]  /*d8b0*/  SEL R4, RZ, 0x4, !P1 ;  /* 0x00000004ff047807 */ /* 0x002fc80004800000 */
[----:B------:R-:W-:Y:S01]  /*d8c0*/  SEL R4, R4, RZ, !P3 ;  /* 0x000000ff04047207 */ /* 0x000fe20005800000 */
[----:B------:R-:W-:-:S03]  /*d8d0*/  IMAD.MOV.U32 R5, RZ, RZ, R23 ;  /* 0x000000ffff057224 */ /* 0x000fc600078e0017 */
[----:B------:R-:W-:Y:S02]  /*d8e0*/  ISETP.NE.U32.AND P1, PT, R4, RZ, PT ;  /* 0x000000ff0400720c */ /* 0x000fe40003f25070 */
[----:B------:R-:W-:Y:S01]  /*d8f0*/  MOV R4, R22 ;  /* 0x0000001600047202 */ /* 0x000fe20000000f00 */
[----:B------:R-:W-:-:S04]  /*d900*/  IMAD.X R21, R21, 0x1, R0, P4 ;  /* 0x0000000115157824 */ /* 0x000fc800020e0600 */
[----:B------:R1:W-:Y:S01]  /*d910*/  LDGSTS.E [R3+0x1ac00], [R4.64], P0 ;  /* 0x1ac0000004037fae */ /* 0x0003e20008121848 */
[----:B------:R-:W-:Y:S01]  /*d920*/  ISETP.GT.AND P0, PT, R2, 0x3d, PT ;  /* 0x0000003d0200780c */ /* 0x000fe20003f04270 */
[----:B-1----:R-:W-:Y:S02]  /*d930*/  IMAD.MOV.U32 R4, RZ, RZ, R20 ;  /* 0x000000ffff047224 */ /* 0x002fe400078e0014 */
[----:B------:R-:W-:-:S05]  /*d940*/  IMAD.MOV.U32 R5, RZ, RZ, R21 ;  /* 0x000000ffff057224 */ /* 0x000fca00078e0015 */
[----:B------:R1:W-:Y:S02]  /*d950*/  LDGSTS.E [R3+0x1c800], [R4.64], P1 ;  /* 0x1c80000004037fae */ /* 0x0003e40008921848 */
[----:B-1----:R-:W-:Y:S02]  /*d960*/  SEL R4, RZ, 0x4, !P0 ;  /* 0x00000004ff047807 */ /* 0x002fe40004000000 */
[----:B----4-:R-:W-:Y:S02]  /*d970*/  IADD3 R10, P2, R10, R194, RZ ;  /* 0x000000c20a0a7210 */ /* 0x010fe40007f5e0ff */
[----:B------:R-:W-:-:S03]  /*d980*/  SEL R4, R4, RZ, !P3 ;  /* 0x000000ff04047207 */ /* 0x000fc60005800000 */
[----:B------:R-:W-:Y:S01]  /*d990*/  IMAD.X R11, R11, 0x1, R0, P2 ;  /* 0x000000010b0b7824 */ /* 0x000fe200010e0600 */
[----:B------:R-:W-:Y:S01]  /*d9a0*/  ISETP.NE.U32.AND P0, PT, R4, RZ, PT ;  /* 0x000000ff0400720c */ /* 0x000fe20003f05070 */
[----:B------:R-:W-:-:S03]  /*d9b0*/  IMAD.MOV.U32 R4, RZ, RZ, R10 ;  /* 0x000000ffff047224 */ /* 0x000fc600078e000a */
[----:B------:R-:W-:-:S05]  /*d9c0*/  MOV R5, R11 ;  /* 0x0000000b00057202 */ /* 0x000fca0000000f00 */
[----:B------:R1:W-:Y:S01]  /*d9d0*/  LDGSTS.E [R3+0x1cc00], [R4.64], P1 ;  /* 0x1cc0000004037fae */ /* 0x0003e20008921848 */
[----:B--2---:R-:W-:-:S05]  /*d9e0*/  IADD3 R8, P1, R8, R194, RZ ;  /* 0x000000c208087210 */ /* 0x004fca0007f3e0ff */
[----:B------:R-:W-:Y:S02]  /*d9f0*/  IMAD.X R9, R9, 0x1, R0, P1 ;  /* 0x0000000109097824 */ /* 0x000fe400008e0600 */
[----:B-1----:R-:W-:Y:S02]  /*da00*/  IMAD.MOV.U32 R4, RZ, RZ, R8 ;  /* 0x000000ffff047224 */ /* 0x002fe400078e0008 */
[----:B------:R-:W-:-:S05]  /*da10*/  IMAD.MOV.U32 R5, RZ, RZ, R9 ;  /* 0x000000ffff057224 */ /* 0x000fca00078e0009 */
[----:B------:R1:W-:Y:S01]  /*da20*/  LDGSTS.E [R3+0x1e800], [R4.64], P0 ;  /* 0x1e80000004037fae */ /* 0x0003e20008121848 */
[----:B-----5:R-:W-:-:S05]  /*da30*/  IADD3 R6, P2, R6, R194, RZ ;  /* 0x000000c206067210 */ /* 0x020fca0007f5e0ff */
[----:B------:R-:W-:Y:S02]  /*da40*/  IMAD.X R7, R7, 0x1, R0, P2 ;  /* 0x0000000107077824 */ /* 0x000fe400010e0600 */
[----:B-1----:R-:W-:-:S03]  /*da50*/  IMAD.MOV.U32 R4, RZ, RZ, R6 ;  /* 0x000000ffff047224 */ /* 0x002fc600078e0006 */
[----:B------:R-:W-:Y:S01]  /*da60*/  MOV R5, R7 ;  /* 0x0000000700057202 */ /* 0x000fe20000000f00 */
[----:B------:R-:W-:Y:S04]  /*da70*/  STL [R1+0x1fc], R30 ;  /* 0x0001fc1e01007387 */ /* 0x000fe80000100800 */
[----:B------:R1:W-:Y:S01]  /*da80*/  LDGSTS.E [R3+0x1ec00], [R4.64], P0 ;  /* 0x1ec0000004037fae */ /* 0x0003e20008121848 */
[----:B------:R-:W-:-:S03]  /*da90*/  ISETP.GT.AND P0, PT, R2, 0x2, PT ;  /* 0x000000020200780c */ /* 0x000fc60003f04270 */
[----:B------:R-:W-:Y:S04]  /*daa0*/  STL [R1+0x1f8], R31 ;  /* 0x0001f81f01007387 */ /* 0x000fe80000100800 */
[----:B------:R-:W-:Y:S04]  /*dab0*/  STL [R1+0x234], R28 ;  /* 0x0002341c01007387 */ /* 0x000fe80000100800 */
[----:B------:R-:W-:Y:S01]  /*dac0*/  STL [R1+0x230], R29 ;  /* 0x0002301d01007387 */ /* 0x000fe20000100800 */
[----:B-1----:R-:W-:-:S03]  /*dad0*/  SEL R3, RZ, 0x4, !P0 ;  /* 0x00000004ff037807 */ /* 0x002fc60004000000 */
[----:B------:R-:W-:Y:S04]  /*dae0*/  STL [R1+0x23c], R22 ;  /* 0x00023c1601007387 */ /* 0x000fe80000100800 */
[----:B------:R-:W-:Y:S01]  /*daf0*/  STL [R1+0x238], R23 ;  /* 0x0002381701007387 */ /* 0x000fe20000100800 */
[----:B------:R-:W-:-:S03]  /*db00*/  SEL R3, R3, RZ, !P3 ;  /* 0x000000ff03037207 */ /* 0x000fc60005800000 */
[----:B------:R-:W-:Y:S04]  /*db10*/  STL [R1+0x274], R20 ;  /* 0x0002741401007387 */ /* 0x000fe80000100800 */
[----:B------:R-:W-:Y:S04]  /*db20*/  STL [R1+0x270], R21 ;  /* 0x0002701501007387 */ /* 0x000fe80000100800 */
[----:B------:R-:W-:Y:S04]  /*db30*/  STL [R1+0x27c], R10 ;  /* 0x00027c0a01007387 */ /* 0x000fe80000100800 */
[----:B------:R1:W-:Y:S01]  /*db40*/  STL [R1+0x278], R11 ;  /* 0x0002780b01007387 */ /* 0x0003e20000100800 */
[----:B------:R-:W-:-:S03]  /*db50*/  ISETP.NE.U32.AND P1, PT, R3, RZ, PT ;  /* 0x000000ff0300720c */ /* 0x000fc60003f25070 */
[----:B------:R-:W-:Y:S01]  /*db60*/  STL [R1+0x2b4], R8 ;  /* 0x0002b40801007387 */ /* 0x000fe20000100800 */
[----:B------:R-:W-:-:S03]  /*db70*/  IMAD.U32 R3, RZ, RZ, UR5 ;  /* 0x00000005ff037e24 */ /* 0x000fc6000f8e00ff */
[----:B------:R-:W-:Y:S04]  /*db80*/  STL [R1+0x2b0], R9 ;  /* 0x0002b00901007387 */ /* 0x000fe80000100800 */
[----:B------:R2:W-:Y:S04]  /*db90*/  STL [R1+0x2bc], R6 ;  /* 0x0002bc0601007387 */ /* 0x0005e80000100800 */
[----:B------:R3:W-:Y:S04]  /*dba0*/  STL [R1+0x2b8], R7 ;  /* 0x0002b80701007387 */ /* 0x0007e80000100800 */
[----:B-1----:R-:W4:Y:S01]  /*dbb0*/  LDL.LU R11, [R1+0x3a4] ;  /* 0x0003a400010b7983 */ /* 0x002f220000300800 */
[----:B--2---:R-:W-:-:S05]  /*dbc0*/  LOP3.LUT R6, R196, 0x40, RZ, 0x3c, !PT ;  /* 0x00000040c4067812 */ /* 0x004fca00078e3cff */
[----:B------:R-:W-:Y:S02]  /*dbd0*/  IMAD R3, R3, 0x20000, R6 ;  /* 0x0002000003037824 */ /* 0x000fe400078e0206 */
[----:B------:R-:W2:Y:S04]  /*dbe0*/  LDL.LU R6, [R1+0x3a8] ;  /* 0x0003a80001067983 */ /* 0x000ea80000300800 */
[----:B------:R-:W5:Y:S04]  /*dbf0*/  LDL.LU R22, [R1+0x3ac] ;  /* 0x0003ac0001167983 */ /* 0x000f680000300800 */
[----:B------:R-:W5:Y:S04]  /*dc00*/  LDL.LU R9, [R1+0x3b0] ;  /* 0x0003b00001097983 */ /* 0x000f680000300800 */
[----:B------:R-:W5:Y:S04]  /*dc10*/  LDL.LU R8, [R1+0x384] ;  /* 0x0003840001087983 */ /* 0x000f680000300800 */
[----:B---3--:R-:W3:Y:S01]  /*dc20*/  LDL.LU R7, [R1+0x388] ;  /* 0x0003880001077983 */ /* 0x008ee20000300800 */
[----:B------:R-:W-:-:S02]  /*dc30*/  IADD3 R212, P0, R212, R194, RZ ;  /* 0x000000c2d4d47210 */ /* 0x000fc40007f1e0ff */
[-C--:B------:R-:W-:Y:S01]  /*dc40*/  IADD3 R214, P2, R214, R194.reuse, RZ ;  /* 0x000000c2d6d67210 */ /* 0x080fe20007f5e0ff */
[----:B------:R-:W3:Y:S02]  /*dc50*/  LDL.LU R29, [R1+0x38c] ;  /* 0x00038c00011d7983 */ /* 0x000ee40000300800 */
[----:B------:R-:W-:Y:S02]  /*dc60*/  IMAD.X R211, R211, 0x1, R0, P0 ;  /* 0x00000001d3d37824 */ /* 0x000fe400000e0600 */
[----:B------:R-:W-:Y:S01]  /*dc70*/  IMAD.MOV.U32 R4, RZ, RZ, R212 ;  /* 0x000000ffff047224 */ /* 0x000fe200078e00d4 */
[----:B------:R-:W-:Y:S01]  /*dc80*/  ISETP.GT.AND P0, PT, R2, 0x6, PT ;  /* 0x000000060200780c */ /* 0x000fe20003f04270 */
[----:B------:R-:W-:Y:S01]  /*dc90*/  IMAD.X R213, R213, 0x1, R0, P2 ;  /* 0x00000001d5d57824 */ /* 0x000fe200010e0600 */
[----:B------:R-:W-:Y:S01]  /*dca0*/  MOV R5, R211 ;  /* 0x000000d300057202 */ /* 0x000fe20000000f00 */
[----:B------:R-:W3:Y:S04]  /*dcb0*/  LDL.LU R28, [R1+0x390] ;  /* 0x00039000011c7983 */ /* 0x000ee80000300800 */
[----:B------:R1:W-:Y:S01]  /*dcc0*/  LDGSTS.E [R3+0x1000], [R4.64], P1 ;  /* 0x0100000004037fae */ /* 0x0003e20008921848 */
[----:B------:R-:W-:-:S02]  /*dcd0*/  IADD3 R228, P4, R228, R194, RZ ;  /* 0x000000c2e4e47210 */ /* 0x000fc40007f9e0ff */
[----:B------:R-:W-:Y:S01]  /*dce0*/  IADD3 R230, P2, R230, R194, RZ ;  /* 0x000000c2e6e67210 */ /* 0x000fe20007f5e0ff */
[----:B------:R-:W3:Y:S01]  /*dcf0*/  LDL.LU R20, [R1+0x40] ;  /* 0x0000400001147983 */ /* 0x000ee20000300800 */
[----:B-1----:R-:W-:Y:S01]  /*dd00*/  SEL R4, RZ, 0x4, !P0 ;  /* 0x00000004ff047807 */ /* 0x002fe20004000000 */
[----:B------:R-:W-:Y:S02]  /*dd10*/  IMAD.MOV.U32 R5, RZ, RZ, R213 ;  /* 0x000000ffff057224 */ /* 0x000fe400078e00d5 */
[----:B------:R-:W3:Y:S01]  /*dd20*/  LDL.LU R10, [R1+0x44] ;  /* 0x00004400010a7983 */ /* 0x000ee20000300800 */
[----:B------:R-:W-:Y:S01]  /*dd30*/  SEL R4, R4, RZ, !P3 ;  /* 0x000000ff04047207 */ /* 0x000fe20005800000 */
[----:B------:R-:W-:-:S03]  /*dd40*/  IMAD.X R227, R227, 0x1, R0, P4 ;  /* 0x00000001e3e37824 */ /* 0x000fc600020e0600 */
[----:B------:R-:W-:Y:S01]  /*dd50*/  ISETP.NE.U32.AND P0, PT, R4, RZ, PT ;  /* 0x000000ff0400720c */ /* 0x000fe20003f05070 */
[----:B------:R-:W-:-:S05]  /*dd60*/  IMAD.MOV.U32 R4, RZ, RZ, R214 ;  /* 0x000000ffff047224 */ /* 0x000fca00078e00d6 */
[----:B------:R1:W-:Y:S01]  /*dd70*/  LDGSTS.E [R3+0x1400], [R4.64], P1 ;  /* 0x0140000004037fae */ /* 0x0003e20008921848 */
[----:B------:R-:W-:Y:S01]  /*dd80*/  ISETP.GT.AND P1, PT, R2, 0xa, PT ;  /* 0x0000000a0200780c */ /* 0x000fe20003f24270 */
        /* <DEDUP_REMOVED lines=12> */
[----:B------:R-:W-:Y:S02]  /*de50*/  ISETP.GT.AND P0, PT, R2, 0xe, PT ;  /* 0x0000000e0200780c */ /* 0x000fe40003f04270 */
[----:B------:R-:W-:Y:S01]  /*de60*/  IADD3 R246, P2, R246, R194, RZ ;  /* 0x000000c2f6f67210 */ /* 0x000fe20007f5e0ff */
[----:B-1----:R-:W-:Y:S01]  /*de70*/  IMAD.MOV.U32 R4, RZ, RZ, R244 ;  /* 0x000000ffff047224 */ /* 0x002fe200078e00f4 */
[----:B------:R-:W-:-:S05]  /*de80*/  MOV R5, R243 ;  /* 0x000000f300057202 */ /* 0x000fca0000000f00 */
[----:B------:R1:W-:Y:S01]  /*de90*/  LDGSTS.E [R3+0x5000], [R4.64], P1 ;  /* 0x0500000004037fae */ /* 0x0003e20008921848 */
[----:B------:R-:W-:Y:S01]  /*dea0*/  IMAD.X R245, R245, 0x1, R0, P2 ;  /* 0x00000001f5f57824 */ /* 0x000fe200010e0600 */
[----:B-1----:R-:W-:-:S04]  /*deb0*/  SEL R4, RZ, 0x4, !P0 ;  /* 0x00000004ff047807 */ /* 0x002fc80004000000 */
[----:B------:R-:W-:Y:S01]  /*dec0*/  SEL R4, R4, RZ, !P3 ;  /* 0x000000ff04047207 */ /* 0x000fe20005800000 */
[----:B------:R-:W-:-:S03]  /*ded0*/  IMAD.MOV.U32 R5, RZ, RZ, R245 ;  /* 0x000000ffff057224 */ /* 0x000fc600078e00f5 */
[----:B------:R-:W-:Y:S01]  /*dee0*/  ISETP.NE.U32.AND P0, PT, R4, RZ, PT ;  /* 0x000000ff0400720c */ /* 0x000fe20003f05070 */
[----:B------:R-:W-:-:S05]  /*def0*/  IMAD.MOV.U32 R4, RZ, RZ, R246 ;  /* 0x000000ffff047224 */ /* 0x000fca00078e00f6 */
[----:B------:R1:W-:Y:S01]  /*df00*/  LDGSTS.E [R3+0x5400], [R4.64], P1 ;  /* 0x0540000004037fae */ /* 0x0003e20008921848 */
[----:B------:R-:W-:Y:S02]  /*df10*/  ISETP.GT.AND P1, PT, R2, 0x12, PT ;  /* 0x000000120200780c */ /* 0x000fe40003f24270 */
[----:B--2---:R-:W-:-:S05]  /*df20*/  IADD3 R6, P4, R6, R194, RZ ;  /* 0x000000c206067210 */ /* 0x004fca0007f9e0ff */
[----:B----4-:R-:W-:Y:S01]  /*df30*/  IMAD.X R11, R11, 0x1, R0, P4 ;  /* 0x000000010b0b7824 */ /* 0x010fe200020e0600 */
[----:B------:R-:W-:Y:S04]  /*df40*/  STL [R1+0x3a8], R6 ;  /* 0x0003a80601007387 */ /* 0x000fe80000100800 */
[----:B------:R2:W-:Y:S01]  /*df50*/  STL [R1+0x3a4], R11 ;  /* 0x0003a40b01007387 */ /* 0x0005e20000100800 */
[----:B-1----:R-:W-:-:S03]  /*df60*/  MOV R5, R11 ;  /* 0x0000000b00057202 */ /* 0x002fc60000000f00 */
[----:B------:R-:W4:Y:S01]  /*df70*/  LDL.LU R21, [R1+0x48] ;  /* 0x0000480001157983 */ /* 0x000f220000300800 */
[----:B------:R-:W-:-:S03]  /*df80*/  IMAD.MOV.U32 R4, RZ, RZ, R6 ;  /* 0x000000ffff047224 */ /* 0x000fc600078e0006 */
[----:B--2---:R-:W2:Y:S04]  /*df90*/  LDL.LU R11, [R1+0x4c] ;  /* 0x00004c00010b7983 */ /* 0x004ea80000300800 */
[----:B------:R-:W4:Y:S04]  /*dfa0*/  LDL.LU R23, [R1+0x80] ;  /* 0x0000800001177983 */ /* 0x000f280000300800 */
[----:B------:R-:W4:Y:S01]  /*dfb0*/  LDL.LU R6, [R1+0x84] ;  /* 0x0000840001067983 */ /* 0x000f220000300800 */
[----:B-----5:R-:W-:-:S03]  /*dfc0*/  IADD3 R9, P2, R9, R194, RZ ;  /* 0x000000c209097210 */ /* 0x020fc60007f5e0ff */
[----:B------:R1:W-:Y:S01]  /*dfd0*/  LDGSTS.E [R3+0x7000], [R4.64], P0 ;  /* 0x0700000004037fae */ /* 0x0003e20008121848 */
[----:B---3--:R-:W-:Y:S01]  /*dfe0*/  IADD3 R7, P4, R7, R194, RZ ;  /* 0x000000c207077210 */ /* 0x008fe20007f9e0ff */
[----:B------:R-:W-:Y:S01]  /*dff0*/  IMAD.X R22, R22, 0x1, R0, P2 ;  /* 0x0000000116167824 */ /* 0x000fe200010e0600 */
[----:B-1----:R-:W-:-:S04]  /*e000*/  SEL R4, RZ, 0x4, !P1 ;  /* 0x00000004ff047807 */ /* 0x002fc80004800000 */
[----:B------:R-:W-:Y:S01]  /*e010*/  SEL R4, R4, RZ, !P3 ;  /* 0x000000ff04047207 */ /* 0x000fe20005800000 */
[----:B------:R-:W-:Y:S02]  /*e020*/  IMAD.X R8, R8, 0x1, R0, P4 ;  /* 0x0000000108087824 */ /* 0x000fe400020e0600 */
[----:B------:R-:W-:Y:S01]  /*e030*/  IMAD.MOV.U32 R5, RZ, RZ, R22 ;  /* 0x000000ffff057224 */ /* 0x000fe200078e0016 */
[----:B------:R-:W-:Y:S01]  /*e040*/  ISETP.NE.U32.AND P1, PT, R4, RZ, PT ;  /* 0x000000ff0400720c */ /* 0x000fe20003f25070 */
[----:B------:R-:W-:Y:S01]  /*e050*/  IMAD.MOV.U32 R4, RZ, RZ, R9 ;  /* 0x000000ffff047224 */ /* 0x000fe200078e0009 */
[----:B------:R-:W-:Y:S04]  /*e060*/  STL [R1+0x3b0], R9 ;  /* 0x0003b00901007387 */ /* 0x000fe80000100800 */
[----:B------:R1:W-:Y:S04]  /*e070*/  STL [R1+0x3ac], R22 ;  /* 0x0003ac1601007387 */ /* 0x0003e80000100800 */
[----:B------:R-:W-:Y:S04]  /*e080*/  STL [R1+0x388], R7 ;  /* 0x0003880701007387 */ /* 0x000fe80000100800 */
[----:B------:R3:W-:Y:S04]  /*e090*/  LDGSTS.E [R3+0x7400], [R4.64], P0 ;  /* 0x0740000004037fae */ /* 0x0007e80008121848 */
[----:B------:R5:W-:Y:S04]  /*e0a0*/  STL [R1+0x384], R8 ;  /* 0x0003840801007387 */ /* 0x000be80000100800 */
[----:B-1----:R-:W4:Y:S01]  /*e0b0*/  LDL.LU R22, [R1+0x88] ;  /* 0x0000880001167983 */ /* 0x002f220000300800 */
[----:B---3--:R-:W-:-:S03]  /*e0c0*/  MOV R5, R8 ;  /* 0x0000000800057202 */ /* 0x008fc60000000f00 */
[----:B-----5:R-:W3:Y:S01]  /*e0d0*/  LDL.LU R8, [R1+0x8c] ;  /* 0x00008c0001087983 */ /* 0x020ee20000300800 */
        /* <DEDUP_REMOVED lines=15> */
[----:B------:R-:W-:-:S03]  /*e1d0*/  ISETP.GT.AND P1, PT, R2, 0x1a, PT ;  /* 0x0000001a0200780c */ /* 0x000fc60003f24270 */
[----:B------:R-:W-:Y:S01]  /*e1e0*/  STL [R1+0x390], R28 ;  /* 0x0003901c01007387 */ /* 0x000fe20000100800 */
[----:B-1----:R-:W-:Y:S01]  /*e1f0*/  IMAD.MOV.U32 R4, RZ, RZ, R10 ;  /* 0x000000ffff047224 */ /* 0x002fe200078e000a */
[----:B------:R-:W-:Y:S02]  /*e200*/  MOV R5, R20 ;  /* 0x0000001400057202 */ /* 0x000fe40000000f00 */
        /* <DEDUP_REMOVED lines=9> */
[----:B--2---:R-:W-:-:S05]  /*e2a0*/  IADD3 R11, P2, R11, R194, RZ ;  /* 0x000000c20b0b7210 */ /* 0x004fca0007f5e0ff */
[--C-:B----4-:R-:W-:Y:S01]  /*e2b0*/  IMAD.X R21, R21, 0x1, R0.reuse, P2 ;  /* 0x0000000115157824 */ /* 0x110fe200010e0600 */
[----:B------:R-:W-:Y:S01]  /*e2c0*/  IADD3 R6, P4, R6, R194, RZ ;  /* 0x000000c206067210 */ /* 0x000fe20007f9e0ff */
[----:B------:R-:W-:Y:S02]  /*e2d0*/  STL [R1+0x4c], R11 ;  /* 0x00004c0b01007387 */ /* 0x000fe40000100800 */
[----:B------:R-:W-:Y:S02]  /*e2e0*/  IMAD.MOV.U32 R5, RZ, RZ, R21 ;  /* 0x000000ffff057224 */ /* 0x000fe400078e0015 */
[----:B------:R-:W-:Y:S01]  /*e2f0*/  IMAD.X R23, R23, 0x1, R0, P4 ;  /* 0x0000000117177824 */ /* 0x000fe200020e0600 */
[----:B------:R1:W-:Y:S01]  /*e300*/  STL [R1+0x48], R21 ;  /* 0x0000481501007387 */ /* 0x0003e20000100800 */
[----:B------:R-:W-:-:S03]  /*e310*/  IMAD.MOV.U32 R4, RZ, RZ, R11 ;  /* 0x000000ffff047224 */ /* 0x000fc600078e000b */
[----:B------:R2:W-:Y:S04]  /*e320*/  STL [R1+0x84], R6 ;  /* 0x0000840601007387 */ /* 0x0005e80000100800 */
[----:B------:R4:W-:Y:S04]  /*e330*/  LDGSTS.E [R3+0xb400], [R4.64], P0 ;  /* 0x0b40000004037fae */ /* 0x0009e80008121848 */
[----:B-1----:R-:W5:Y:S04]  /*e340*/  LDL.LU R21, [R1+0xc8] ;  /* 0x0000c80001157983 */ /* 0x002f680000300800 */
[----:B------:R-:W-:Y:S04]  /*e350*/  STL [R1+0x80], R23 ;  /* 0x0000801701007387 */ /* 0x000fe80000100800 */
[----:B------:R-:W5:Y:S01]  /*e360*/  LDL.LU R11, [R1+0x100] ;  /* 0x00010000010b7983 */ /* 0x000f620000300800 */
[----:B----4-:R-:W-:Y:S01]  /*e370*/  IMAD.MOV.U32 R4, RZ, RZ, R6 ;  /* 0x000000ffff047224 */ /* 0x010fe200078e0006 */
[----:B------:R-:W-:-:S02]  /*e380*/  MOV R5, R23 ;  /* 0x0000001700057202 */ /* 0x000fc40000000f00 */
[----:B------:R-:W-:Y:S01]  /*e390*/  ISETP.GT.AND P0, PT, R2, 0x1e, PT ;  /* 0x0000001e0200780c */ /* 0x000fe20003f04270 */
[----:B------:R-:W4:Y:S04]  /*e3a0*/  LDL.LU R28, [R1+0x10c] ;  /* 0x00010c00011c7983 */ /* 0x000f280000300800 */
[----:B------:R1:W-:Y:S04]  /*e3b0*/  LDGSTS.E [R3+0xd000], [R4.64], P1 ;  /* 0x0d00000004037fae */ /* 0x0003e80008921848 */
[----:B--2---:R-:W2:Y:S01]  /*e3c0*/  LDL.LU R6, [R1+0x144] ;  /* 0x0001440001067983 */ /* 0x004ea20000300800 */
[----:B---3--:R-:W-:-:S02]  /*e3d0*/  IADD3 R8, P2, R8, R194, RZ ;  /* 0x000000c208087210 */ /* 0x008fc40007f5e0ff */
[----:B-1----:R-:W-:-:S03]  /*e3e0*/  SEL R4, RZ, 0x4, !P0 ;  /* 0x00000004ff047807 */ /* 0x002fc60004000000 */
[----:B------:R-:W-:Y:S01]  /*e3f0*/  IMAD.X R22, R22, 0x1, R0, P2 ;  /* 0x0000000116167824 */ /* 0x000fe200010e0600 */
[----:B------:R-:W-:Y:S01]  /*e400*/  IADD3 R7, P4, R7, R194, RZ ;  /* 0x000000c207077210 */ /* 0x000fe20007f9e0ff */
[----:B------:R1:W-:Y:S01]  /*e410*/  STL [R1+0x8c], R8 ;  /* 0x00008c0801007387 */ /* 0x0003e20000100800 */
[----:B------:R-:W-:-:S03]  /*e420*/  SEL R4, R4, RZ, !P3 ;  /* 0x000000ff04047207 */ /* 0x000fc60005800000 */
[----:B------:R-:W-:Y:S01]  /*e430*/  STL [R1+0x88], R22 ;  /* 0x0000881601007387 */ /* 0x000fe20000100800 */
[----:B------:R-:W-:-:S03]  /*e440*/  IMAD.X R9, R9, 0x1, R0, P4 ;  /* 0x0000000109097824 */ /* 0x000fc600020e0600 */
[----:B------:R-:W-:Y:S01]  /*e450*/  STL [R1+0xc4], R7 ;  /* 0x0000c40701007387 */ /* 0x000fe20000100800 */
[----:B------:R-:W-:-:S03]  /*e460*/  ISETP.NE.U32.AND P0, PT, R4, RZ, PT ;  /* 0x000000ff0400720c */ /* 0x000fc60003f05070 */
[----:B------:R-:W2:Y:S01]  /*e470*/  LDL.LU R29, [R1+0x108] ;  /* 0x00010800011d7983 */ /* 0x000ea20000300800 */
[----:B------:R-:W-:Y:S02]  /*e480*/  IMAD.MOV.U32 R4, RZ, RZ, R8 ;  /* 0x000000ffff047224 */ /* 0x000fe400078e0008 */
[----:B------:R-:W-:Y:S01]  /*e490*/  IMAD.MOV.U32 R5, RZ, RZ, R22 ;  /* 0x000000ffff057224 */ /* 0x000fe200078e0016 */
[----:B------:R1:W-:Y:S04]  /*e4a0*/  STL [R1+0xc0], R9 ;  /* 0x0000c00901007387 */ /* 0x0003e80000100800 */
[----:B-1----:R-:W2:Y:S04]  /*e4b0*/  LDL.LU R8, [R1+0x140] ;  /* 0x0001400001087983 */ /* 0x002ea80000300800 */
[----:B------:R1:W-:Y:S02]  /*e4c0*/  LDGSTS.E [R3+0xd400], [R4.64], P1 ;  /* 0x0d40000004037fae */ /* 0x0003e40008921848 */
[----:B-1----:R-:W-:Y:S01]  /*e4d0*/  MOV R5, R9 ;  /* 0x0000000900057202 */ /* 0x002fe20000000f00 */
        /* <DEDUP_REMOVED lines=12> */
[----:B------:R-:W-:Y:S01]  /*e5a0*/  ISETP.NE.U32.AND P1, PT, R4, RZ, PT ;  /* 0x000000ff0400720c */ /* 0x000fe20003f25070 */
[----:B------:R-:W-:-:S02]  /*e5b0*/  IMAD.MOV.U32 R4, RZ, RZ, R20 ;  /* 0x000000ffff047224 */ /* 0x000fc400078e0014 */
[----:B-----5:R-:W-:-:S04]  /*e5c0*/  IMAD.X R21, R21, 0x1, R0, P2 ;  /* 0x0000000115157824 */ /* 0x020fc800010e0600 */
        /* <DEDUP_REMOVED lines=11> */
[----:B-----5:R-:W5:Y:S04]  /*e680*/  LDL.LU R11, [R1+0x1c0] ;  /* 0x0001c000010b7983 */ /* 0x020f680000300800 */
[----:B------:R-:W5:Y:S01]  /*e690*/  LDL.LU R10, [R1+0x1c4] ;  /* 0x0001c400010a7983 */ /* 0x000f620000300800 */
[----:B----4-:R-:W-:-:S03]  /*e6a0*/  IADD3 R28, P2, R28, R194, RZ ;  /* 0x000000c21c1c7210 */ /* 0x010fc60007f5e0ff */
[----:B------:R1:W-:Y:S01]  /*e6b0*/  LDGSTS.E [R3+0x11000], [R4.64], P1 ;  /* 0x1100000004037fae */ /* 0x0003e20008921848 */
[----:B--2---:R-:W-:Y:S02]  /*e6c0*/  IADD3 R6, P4, R6, R194, RZ ;  /* 0x000000c206067210 */ /* 0x004fe40007f9e0ff */
[----:B-1----:R-:W-:Y:S01]  /*e6d0*/  SEL R4, RZ, 0x4, !P0 ;  /* 0x00000004ff047807 */ /* 0x002fe20004000000 */
[----:B------:R-:W-:-:S03]  /*e6e0*/  IMAD.X R29, R29, 0x1, R0, P2 ;  /* 0x000000011d1d7824 */ /* 0x000fc600010e0600 */
        /* <DEDUP_REMOVED lines=10> */
[-C--:B------:R-:W-:Y:S01]  /*e790*/  IADD3 R7, P2, R7, R194.reuse, RZ ;  /* 0x000000c207077210 */ /* 0x080fe20007f5e0ff */
[----:B------:R-:W-:Y:S04]  /*e7a0*/  STL [R1+0x108], R29 ;  /* 0x0001081d01007387 */ /* 0x000fe80000100800 */
[----:B------:R1:W-:Y:S01]  /*e7b0*/  LDGSTS.E [R3+0x13000], [R4.64], P0 ;  /* 0x1300000004037fae */ /* 0x0003e20008121848 */
[----:B------:R-:W-:Y:S01]  /*e7c0*/  IADD3 R22, P4, R22, R194, RZ ;  /* 0x000000c216167210 */ /* 0x000fe20007f9e0ff */
[----:B------:R-:W-:-:S02]  /*e7d0*/  IMAD.X R9, R9, 0x1, R0, P2 ;  /* 0x0000000109097824 */ /* 0x000fc400010e0600 */
[----:B------:R-:W-:Y:S02]  /*e7e0*/  STL [R1+0x144], R6 ;  /* 0x0001440601007387 */ /* 0x000fe40000100800 */
[----:B------:R-:W-:Y:S02]  /*e7f0*/  IMAD.X R23, R23, 0x1, R0, P4 ;  /* 0x0000000117177824 */ /* 0x000fe400020e0600 */
[----:B------:R2:W-:Y:S01]  /*e800*/  STL [R1+0x140], R8 ;  /* 0x0001400801007387 */ /* 0x0005e20000100800 */
[----:B-1----:R-:W-:Y:S01]  /*e810*/  SEL R4, RZ, 0x4, !P1 ;  /* 0x00000004ff047807 */ /* 0x002fe20004800000 */
[----:B------:R-:W-:-:S03]  /*e820*/  IMAD.MOV.U32 R5, RZ, RZ, R9 ;  /* 0x000000ffff057224 */ /* 0x000fc600078e0009 */
[----:B------:R-:W-:Y:S01]  /*e830*/  SEL R4, R4, RZ, !P3 ;  /* 0x000000ff04047207 */ /* 0x000fe20005800000 */
[----:B--2---:R-:W2:Y:S04]  /*e840*/  LDL.LU R8, [R1+0x1cc] ;  /* 0x0001cc0001087983 */ /* 0x004ea80000300800 */
[----:B------:R-:W4:Y:S01]  /*e850*/  LDL.LU R6, [R1+0x204] ;  /* 0x0002040001067983 */ /* 0x000f220000300800 */
[----:B------:R-:W-:-:S03]  /*e860*/  ISETP.NE.U32.AND P1, PT, R4, RZ, PT ;  /* 0x000000ff0400720c */ /* 0x000fc60003f25070 */
[----:B------:R-:W-:Y:S01]  /*e870*/  STL [R1+0x14c], R7 ;  /* 0x00014c0701007387 */ /* 0x000fe20000100800 */
[----:B------:R-:W-:-:S03]  /*e880*/  IMAD.MOV.U32 R4, RZ, RZ, R7 ;  /* 0x000000ffff047224 */ /* 0x000fc600078e0007 */
[----:B------:R1:W-:Y:S04]  /*e890*/  STL [R1+0x148], R9 ;  /* 0x0001480901007387 */ /* 0x0003e80000100800 */
[----:B------:R-:W-:Y:S04]  /*e8a0*/  STL [R1+0x184], R22 ;  /* 0x0001841601007387 */ /* 0x000fe80000100800 */
[----:B------:R1:W-:Y:S04]  /*e8b0*/  LDGSTS.E [R3+0x13400], [R4.64], P0 ;  /* 0x1340000004037fae */ /* 0x0003e80008121848 */
[----:B-1----:R-:W4:Y:S04]  /*e8c0*/  LDL.LU R9, [R1+0x1c8] ;  /* 0x0001c80001097983 */ /* 0x002f280000300800 */
[----:B------:R1:W-:Y:S04]  /*e8d0*/  STL [R1+0x180], R23 ;  /* 0x0001801701007387 */ /* 0x0003e80000100800 */
[----:B------:R-:W4:Y:S01]  /*e8e0*/  LDL.LU R7, [R1+0x200] ;  /* 0x0002000001077983 */ /* 0x000f220000300800 */
[----:B------:R-:W-:Y:S01]  /*e8f0*/  IMAD.MOV.U32 R4, RZ, RZ, R22 ;  /* 0x000000ffff047224 */ /* 0x000fe200078e0016 */
[----:B------:R-:W-:-:S02]  /*e900*/  MOV R5, R23 ;  /* 0x0000001700057202 */ /* 0x000fc40000000f00 */
[----:B------:R-:W-:-:S03]  /*e910*/  ISETP.GT.AND P0, PT, R2, 0x2e, PT ;  /* 0x0000002e0200780c */ /* 0x000fc60003f04270 */
        /* <DEDUP_REMOVED lines=8> */
[----:B-----5:R-:W-:-:S05]  /*e9a0*/  IADD3 R10, P4, R10, R194, RZ ;  /* 0x000000c20a0a7210 */ /* 0x020fca0007f9e0ff */
[----:B------:R-:W-:Y:S01]  /*e9b0*/  IMAD.X R11, R11, 0x1, R0, P4 ;  /* 0x000000010b0b7824 */ /* 0x000fe200020e0600 */
[----:B------:R-:W-:Y:S04]  /*e9c0*/  STL [R1+0x1c4], R10 ;  /* 0x0001c40a01007387 */ /* 0x000fe80000100800 */
[----:B------:R-:W3:Y:S04]  /*e9d0*/  LDL.LU R30, [R1+0x20c] ;  /* 0x00020c00011e7983 */ /* 0x000ee80000300800 */
[----:B------:R5:W-:Y:S04]  /*e9e0*/  STL [R1+0x1c0], R11 ;  /* 0x0001c00b01007387 */ /* 0x000be80000100800 */
[----:B------:R-:W3:Y:S04]  /*e9f0*/  LDL.LU R28, [R1+0x244] ;  /* 0x00024400011c7983 */ /* 0x000ee80000300800 */
[----:B------:R-:W3:Y:S04]  /*ea00*/  LDL.LU R31, [R1+0x208] ;  /* 0x00020800011f7983 */ /* 0x000ee80000300800 */
[----:B------:R-:W3:Y:S04]  /*ea10*/  LDL.LU R29, [R1+0x240] ;  /* 0x00024000011d7983 */ /* 0x000ee80000300800 */
[----:B------:R-:W3:Y:S01]  /*ea20*/  LDL.LU R23, [R1+0x248] ;  /* 0x0002480001177983 */ /* 0x000ee20000300800 */
[----:B------:R-:W-:-:S03]  /*ea30*/  IMAD.MOV.U32 R5, RZ, RZ, R21 ;  /* 0x000000ffff057224 */ /* 0x000fc600078e0015 */
[----:B------:R-:W3:Y:S01]  /*ea40*/  LDL.LU R22, [R1+0x24c] ;  /* 0x00024c0001167983 */ /* 0x000ee20000300800 */
[----:B------:R-:W-:-:S03]  /*ea50*/  IMAD.MOV.U32 R4, RZ, RZ, R20 ;  /* 0x000000ffff047224 */ /* 0x000fc600078e0014 */
[----:B-1----:R-:W3:Y:S04]  /*ea60*/  LDL.LU R21, [R1+0x280] ;  /* 0x0002800001157983 */ /* 0x002ee80000300800 */
[----:B------:R-:W3:Y:S04]  /*ea70*/  LDL.LU R20, [R1+0x284] ;  /* 0x0002840001147983 */ /* 0x000ee80000300800 */
[----:B------:R1:W-:Y:S01]  /*ea80*/  LDGSTS.E [R3+0x15400], [R4.64], P1 ;  /* 0x1540000004037fae */ /* 0x0003e20008921848 */
[----:B------:R-:W-:Y:S01]  /*ea90*/  ISETP.GT.AND P1, PT, R2, 0x32, PT ;  /* 0x000000320200780c */ /* 0x000fe20003f24270 */
[----:B-1----:R-:W-:Y:S01]  /*eaa0*/  IMAD.MOV.U32 R4, RZ, RZ, R10 ;  /* 0x000000ffff047224 */ /* 0x002fe200078e000a */
[----:B------:R-:W-:-:S05]  /*eab0*/  MOV R5, R11 ;  /* 0x0000000b00057202 */ /* 0x000fca0000000f00 */
[----:B------:R1:W-:Y:S01]  /*eac0*/  LDGSTS.E [R3+0x17000], [R4.64], P0 ;  /* 0x1700000004037fae */ /* 0x0003e20008121848 */
[-C--:B--2---:R-:W-:Y:S02]  /*ead0*/  IADD3 R8, P2, R8, R194.reuse, RZ ;  /* 0x000000c208087210 */ /* 0x084fe40007f5e0ff */
[----:B----4-:R-:W-:-:S03]  /*eae0*/  IADD3 R6, P4, R6, R194, RZ ;  /* 0x000000c206067210 */ /* 0x010fc60007f9e0ff */
[----:B------:R-:W-:Y:S01]  /*eaf0*/  STL [R1+0x1cc], R8 ;  /* 0x0001cc0801007387 */ /* 0x000fe20000100800 */
[----:B-1----:R-:W-:Y:S01]  /*eb00*/  SEL R4, RZ, 0x4, !P1 ;  /* 0x00000004ff047807 */ /* 0x002fe20004800000 */
[----:B------:R-:W-:-:S05]  /*eb10*/  IMAD.X R9, R9, 0x1, R0, P2 ;  /* 0x0000000109097824 */ /* 0x000fca00010e0600 */
[----:B------:R1:W-:Y:S01]  /*eb20*/  STL [R1+0x1c8], R9 ;  /* 0x0001c80901007387 */ /* 0x0003e20000100800 */
[----:B------:R-:W-:-:S03]  /*eb30*/  IMAD.X R7, R7, 0x1, R0, P4 ;  /* 0x0000000107077824 */ /* 0x000fc600020e0600 */
[----:B------:R-:W-:Y:S04]  /*eb40*/  STL [R1+0x204], R6 ;  /* 0x0002040601007387 */ /* 0x000fe80000100800 */
[----:B------:R2:W-:Y:S04]  /*eb50*/  STL [R1+0x200], R7 ;  /* 0x0002000701007387 */ /* 0x0005e80000100800 */
[----:B-----5:R-:W4:Y:S04]  /*eb60*/  LDL.LU R11, [R1+0x288] ;  /* 0x00028800010b7983 */ /* 0x020f280000300800 */
[----:B------:R-:W5:Y:S01]  /*eb70*/  LDL.LU R10, [R1+0x28c] ;  /* 0x00028c00010a7983 */ /* 0x000f620000300800 */
[----:B------:R-:W-:Y:S01]  /*eb80*/  SEL R4, R4, RZ, !P3 ;  /* 0x000000ff04047207 */ /* 0x000fe20005800000 */
[----:B------:R-:W-:-:S02]  /*eb90*/  IMAD.MOV.U32 R5, RZ, RZ, R9 ;  /* 0x000000ffff057224 */ /* 0x000fc400078e0009 */
[----:B-1----:R-:W4:Y:S01]  /*eba0*/  LDL.LU R9, [R1+0x2c0] ;  /* 0x0002c00001097983 */ /* 0x002f220000300800 */
[----:B------:R-:W-:Y:S01]  /*ebb0*/  ISETP.NE.U32.AND P1, PT, R4, RZ, PT ;  /* 0x000000ff0400720c */ /* 0x000fe20003f25070 */
[----:B------:R-:W-:Y:S02]  /*ebc0*/  IMAD.MOV.U32 R4, RZ, RZ, R8 ;  /* 0x000000ffff047224 */ /* 0x000fe400078e0008 */
[----:B------:R-:W4:Y:S04]  /*ebd0*/  LDL.LU R8, [R1+0x2c4] ;  /* 0x0002c40001087983 */ /* 0x000f280000300800 */
[----:B------:R1:W-:Y:S02]  /*ebe0*/  LDGSTS.E [R3+0x17400], [R4.64], P0 ;  /* 0x1740000004037fae */ /* 0x0003e40008121848 */
[----:B-1----:R-:W-:Y:S01]  /*ebf0*/  MOV R5, R7 ;  /* 0x0000000700057202 */ /* 0x002fe20000000f00 */
[----:B------:R-:W-:Y:S01]  /*ec00*/  IMAD.MOV.U32 R4, RZ, RZ, R6 ;  /* 0x000000ffff047224 */ /* 0x000fe200078e0006 */
[----:B--2---:R-:W2:Y:S04]  /*ec10*/  LDL.LU R7, [R1+0x2c8] ;  /* 0x0002c80001077983 */ /* 0x004ea80000300800 */
[----:B------:R-:W2:Y:S01]  /*ec20*/  LDL.LU R6, [R1+0x2cc] ;  /* 0x0002cc0001067983 */ /* 0x000ea20000300800 */
[----:B------:R-:W-:-:S03]  /*ec30*/  ISETP.GT.AND P0, PT, R2, 0x36, PT ;  /* 0x000000360200780c */ /* 0x000fc60003f04270 */
[----:B------:R1:W-:Y:S02]  /*ec40*/  LDGSTS.E [R3+0x19000], [R4.64], P1 ;  /* 0x1900000004037fae */ /* 0x0003e40008921848 */
[----:B-1----:R-:W-:-:S04]  /*ec50*/  SEL R4, RZ, 0x4, !P0 ;  /* 0x00000004ff047807 */ /* 0x002fc80004000000 */
[----:B------:R-:W-:-:S04]  /*ec60*/  SEL R4, R4, RZ, !P3 ;  /* 0x000000ff04047207 */ /* 0x000fc80005800000 */
[----:B------:R-:W-:Y:S02]  /*ec70*/  ISETP.NE.U32.AND P0, PT, R4, RZ, PT ;  /* 0x000000ff0400720c */ /* 0x000fe40003f05070 */
[-C--:B---3--:R-:W-:Y:S02]  /*ec80*/  IADD3 R30, P2, R30, R194.reuse, RZ ;  /* 0x000000c21e1e7210 */ /* 0x088fe40007f5e0ff */
[----:B------:R-:W-:-:S03]  /*ec90*/  IADD3 R28, P4, R28, R194, RZ ;  /* 0x000000c21c1c7210 */ /* 0x000fc60007f9e0ff */
[----:B------:R-:W-:Y:S02]  /*eca0*/  IMAD.X R31, R31, 0x1, R0, P2 ;  /* 0x000000011f1f7824 */ /* 0x000fe400010e0600 */
[----:B------:R-:W-:Y:S02]  /*ecb0*/  IMAD.MOV.U32 R4, RZ, RZ, R30 ;  /* 0x000000ffff047224 */ /* 0x000fe400078e001e */
        /* <DEDUP_REMOVED lines=22> */
[----:B------:R-:W-:Y:S02]  /*ee20*/  SEL R4, R4, RZ, !P3 ;  /* 0x000000ff04047207 */ /* 0x000fe40005800000 */
[----:B-----5:R-:W-:Y:S02]  /*ee30*/  IADD3 R10, P2, R10, R194, RZ ;  /* 0x000000c20a0a7210 */ /* 0x020fe40007f5e0ff */
[----:B------:R-:W-:-:S03]  /*ee40*/  ISETP.NE.U32.AND P0, PT, R4, RZ, PT ;  /* 0x000000ff0400720c */ /* 0x000fc60003f05070 */
[----:B----4-:R-:W-:Y:S02]  /*ee50*/  IMAD.X R11, R11, 0x1, R0, P2 ;  /* 0x000000010b0b7824 */ /* 0x010fe400010e0600 */
[----:B------:R-:W-:Y:S02]  /*ee60*/  IMAD.MOV.U32 R4, RZ, RZ, R10 ;  /* 0x000000ffff047224 */ /* 0x000fe400078e000a */
[----:B------:R-:W-:Y:S01]  /*ee70*/  IMAD.MOV.U32 R5, RZ, RZ, R11 ;  /* 0x000000ffff057224 */ /* 0x000fe200078e000b */
[----:B------:R-:W-:Y:S04]  /*ee80*/  STL [R1+0x20c], R30 ;  /* 0x00020c1e01007387 */ /* 0x000fe80000100800 */
[----:B------:R1:W-:Y:S01]  /*ee90*/  LDGSTS.E [R3+0x1d400], [R4.64], P1 ;  /* 0x1d40000004037fae */ /* 0x0003e20008921848 */
[----:B------:R-:W-:-:S03]  /*eea0*/  IADD3 R8, P1, R8, R194, RZ ;  /* 0x000000c208087210 */ /* 0x000fc60007f3e0ff */
[----:B------:R-:W-:Y:S04]  /*eeb0*/  STL [R1+0x208], R31 ;  /* 0x0002081f01007387 */ /* 0x000fe80000100800 */
[----:B------:R-:W-:Y:S01]  /*eec0*/  STL [R1+0x244], R28 ;  /* 0x0002441c01007387 */ /* 0x000fe20000100800 */
[----:B------:R-:W-:-:S03]  /*eed0*/  IMAD.X R9, R9, 0x1, R0, P1 ;  /* 0x0000000109097824 */ /* 0x000fc600008e0600 */
[----:B------:R-:W-:Y:S01]  /*eee0*/  STL [R1+0x240], R29 ;  /* 0x0002401d01007387 */ /* 0x000fe20000100800 */
[----:B--2---:R-:W-:-:S03]  /*eef0*/  IADD3 R6, P2, R6, R194, RZ ;  /* 0x000000c206067210 */ /* 0x004fc60007f5e0ff */
[----:B------:R-:W-:Y:S04]  /*ef00*/  STL [R1+0x24c], R22 ;  /* 0x00024c1601007387 */ /* 0x000fe80000100800 */
[----:B------:R2:W-:Y:S01]  /*ef10*/  STL [R1+0x248], R23 ;  /* 0x0002481701007387 */ /* 0x0005e20000100800 */
[----:B------:R-:W-:-:S03]  /*ef20*/  IMAD.X R7, R7, 0x1, R0, P2 ;  /* 0x0000000107077824 */ /* 0x000fc600010e0600 */
[----:B------:R-:W-:Y:S04]  /*ef30*/  STL [R1+0x284], R20 ;  /* 0x0002841401007387 */ /* 0x000fe80000100800 */
[----:B------:R3:W-:Y:S04]  /*ef40*/  STL [R1+0x280], R21 ;  /* 0x0002801501007387 */ /* 0x0007e80000100800 */
[----:B------:R-:W-:Y:S04]  /*ef50*/  STL [R1+0x28c], R10 ;  /* 0x00028c0a01007387 */ /* 0x000fe80000100800 */
[----:B------:R-:W-:Y:S04]  /*ef60*/  STL [R1+0x288], R11 ;  /* 0x0002880b01007387 */ /* 0x000fe80000100800 */
[----:B------:R-:W-:Y:S04]  /*ef70*/  STL [R1+0x2c4], R8 ;  /* 0x0002c40801007387 */ /* 0x000fe80000100800 */
[----:B------:R-:W-:Y:S04]  /*ef80*/  STL [R1+0x2c0], R9 ;  /* 0x0002c00901007387 */ /* 0x000fe80000100800 */
[----:B------:R-:W-:Y:S04]  /*ef90*/  STL [R1+0x2cc], R6 ;  /* 0x0002cc0601007387 */ /* 0x000fe80000100800 */
[----:B------:R4:W-:Y:S04]  /*efa0*/  STL [R1+0x2c8], R7 ;  /* 0x0002c80701007387 */ /* 0x0009e80000100800 */
[----:B--2---:R-:W2:Y:S04]  /*efb0*/  LDL.LU R23, [R1+0x10] ;  /* 0x0000100001177983 */ /* 0x004ea80000300800 */
[----:B------:R-:W5:Y:S01]  /*efc0*/  LDL.LU R22, [R1+0x3b4] ;  /* 0x0003b40001167983 */ /* 0x000f620000300800 */
[----:B-1----:R-:W-:Y:S01]  /*efd0*/  MOV R4, R8 ;  /* 0x0000000800047202 */ /* 0x002fe20000000f00 */
[----:B------:R-:W-:-:S02]  /*efe0*/  IMAD.MOV.U32 R5, RZ, RZ, R9 ;  /* 0x000000ffff057224 */ /* 0x000fc400078e0009 */
[----:B---3--:R-:W3:Y:S04]  /*eff0*/  LDL.LU R21, [R1+0x14] ;  /* 0x0000140001157983 */ /* 0x008ee80000300800 */
[----:B------:R1:W-:Y:S02]  /*f000*/  LDGSTS.E [R3+0x1f000], [R4.64], P0 ;  /* 0x1f00000004037fae */ /* 0x0003e40008121848 */
[----:B-1----:R-:W-:Y:S02]  /*f010*/  IMAD.MOV.U32 R5, RZ, RZ, R7 ;  /* 0x000000ffff057224 */ /* 0x002fe400078e0007 */
[----:B----4-:R-:W4:Y:S04]  /*f020*/  LDL.LU R7, [R1+0x398] ;  /* 0x0003980001077983 */ /* 0x010f280000300800 */
[----:B------:R-:W3:Y:S04]  /*f030*/  LDL.LU R20, [R1+0x18] ;  /* 0x0000180001147983 */ /* 0x000ee80000300800 */
[----:B------:R-:W3:Y:S04]  /*f040*/  LDL.LU R10, [R1+0x394] ;  /* 0x00039400010a7983 */ /* 0x000ee80000300800 */
[----:B------:R-:W1:Y:S01]  /*f050*/  S2R R196, SR_TID.X ;  /* 0x0000000000c47919 */ /* 0x000e620000002100 */
[----:B------:R-:W-:Y:S01]  /*f060*/  IMAD.MOV.U32 R4, RZ, RZ, R6 ;  /* 0x000000ffff047224 */ /* 0x000fe200078e0006 */
[----:B------:R-:W-:-:S02]  /*f070*/  IADD3 R218, P2, R218, R194, RZ ;  /* 0x000000c2dada7210 */ /* 0x000fc40007f5e0ff */
[----:B------:R-:W3:Y:S04]  /*f080*/  LDL.LU R11, [R1+0x1c] ;  /* 0x00001c00010b7983 */ /* 0x000ee80000300800 */
[----:B------:R1:W-:Y:S01]  /*f090*/  LDGSTS.E [R3+0x1f400], [R4.64], P0 ;  /* 0x1f40000004037fae */ /* 0x0003e20008121848 */
[----:B------:R-:W-:Y:S02]  /*f0a0*/  ISETP.GT.AND P0, PT, R2, 0x3, PT ;  /* 0x000000030200780c */ /* 0x000fe40003f04270 */
[----:B-1----:R-:W-:Y:S01]  /*f0b0*/  LOP3.LUT R196, R196, 0xff, RZ, 0xc0, !PT ;  /* 0x000000ffc4c47812 */ /* 0x002fe200078ec0ff */
[----:B------:R-:W-:Y:S01]  /*f0c0*/  IMAD.X R217, R217, 0x1, R0, P2 ;  /* 0x00000001d9d97824 */ /* 0x000fe200010e0600 */
[----:B------:R-:W-:Y:S01]  /*f0d0*/  SEL R3, RZ, 0x4, !P0 ;  /* 0x00000004ff037807 */ /* 0x000fe20004000000 */
[----:B------:R-:W3:Y:S03]  /*f0e0*/  LDL.LU R9, [R1+0x360] ;  /* 0x0003600001097983 */ /* 0x000ee60000300800 */
[----:B------:R-:W-:Y:S01]  /*f0f0*/  SEL R3, R3, RZ, !P3 ;  /* 0x000000ff03037207 */ /* 0x000fe20005800000 */
[----:B------:R-:W-:Y:S01]  /*f100*/  IMAD.SHL.U32 R196, R196, 0x4, RZ ;  /* 0x00000004c4c47824 */ /* 0x000fe200078e00ff */
[----:B------:R-:W-:Y:S01]  /*f110*/  IADD3 R216, P0, R216, R194, RZ ;  /* 0x000000c2d8d87210 */ /* 0x000fe20007f1e0ff */
[----:B------:R-:W3:Y:S01]  /*f120*/  LDL.LU R8, [R1+0x50] ;  /* 0x0000500001087983 */ /* 0x000ee20000300800 */
[----:B------:R-:W-:Y:S01]  /*f130*/  ISETP.NE.U32.AND P1, PT, R3, RZ, PT ;  /* 0x000000ff0300720c */ /* 0x000fe20003f25070 */
[----:B------:R-:W-:Y:S01]  /*f140*/  IMAD.U32 R3, RZ, RZ, UR5 ;  /* 0x00000005ff037e24 */ /* 0x000fe2000f8e00ff */
[----:B------:R-:W-:-:S02]  /*f150*/  LOP3.LUT R6, R196, 0x60, RZ, 0x3c, !PT ;  /* 0x00000060c4067812 */ /* 0x000fc400078e3cff */
[----:B------:R-:W-:Y:S01]  /*f160*/  IADD3.X R215, R215, R0, RZ, P0, !PT ;  /* 0x00000000d7d77210 */ /* 0x000fe200007fe4ff */
[----:B------:R-:W-:Y:S02]  /*f170*/  IMAD.MOV.U32 R4, RZ, RZ, R216 ;  /* 0x000000ffff047224 */ /* 0x000fe400078e00d8 */
[----:B------:R-:W-:Y:S02]  /*f180*/  IMAD R3, R3, 0x20000, R6 ;  /* 0x0002000003037824 */ /* 0x000fe400078e0206 */
[----:B------:R-:W-:Y:S01]  /*f190*/  IMAD.MOV.U32 R5, RZ, RZ, R215 ;  /* 0x000000ffff057224 */ /* 0x000fe200078e00d7 */
[----:B------:R-:W-:Y:S01]  /*f1a0*/  ISETP.GT.AND P0, PT, R2, 0x7, PT ;  /* 0x000000070200780c */ /* 0x000fe20003f04270 */
[----:B------:R-:W3:Y:S04]  /*f1b0*/  LDL.LU R6, [R1+0x54] ;  /* 0x0000540001067983 */ /* 0x000ee80000300800 */
[----:B------:R1:W-:Y:S01]  /*f1c0*/  LDGSTS.E [R3+0x1800], [R4.64], P1 ;  /* 0x0180000004037fae */ /* 0x0003e20008921848 */
[----:B------:R-:W-:-:S02]  /*f1d0*/  IADD3 R232, P2, R232, R194, RZ ;  /* 0x000000c2e8e87210 */ /* 0x000fc40007f5e0ff */
[----:B-1----:R-:W-:-:S04]  /*f1e0*/  SEL R4, RZ, 0x4, !P0 ;  /* 0x00000004ff047807 */ /* 0x002fc80004000000 */
[----:B------:R-:W-:Y:S02]  /*f1f0*/  SEL R4, R4, RZ, !P3 ;  /* 0x000000ff04047207 */ /* 0x000fe40005800000 */
[----:B------:R-:W-:Y:S02]  /*f200*/  MOV R5, R217 ;  /* 0x000000d900057202 */ /* 0x000fe40000000f00 */
[----:B------:R-:W-:Y:S01]  /*f210*/  ISETP.NE.U32.AND P0, PT, R4, RZ, PT ;  /* 0x000000ff0400720c */ /* 0x000fe20003f05070 */
        /* <DEDUP_REMOVED lines=24> */
[----:B------:R-:W-:Y:S02]  /*f3a0*/  SEL R4, R4, RZ, !P3 ;  /* 0x000000ff04047207 */ /* 0x000fe40005800000 */
[----:B------:R-:W-:Y:S02]  /*f3b0*/  MOV R5, R249 ;  /* 0x000000f900057202 */ /* 0x000fe40000000f00 */
[----:B------:R-:W-:Y:S01]  /*f3c0*/  ISETP.NE.U32.AND P0, PT, R4, RZ, PT ;  /* 0x000000ff0400720c */ /* 0x000fe20003f05070 */
[----:B------:R-:W-:-:S05]  /*f3d0*/  IMAD.MOV.U32 R4, RZ, RZ, R250 ;  /* 0x000000ffff047224 */ /* 0x000fca00078e00fa */
[----:B------:R1:W-:Y:S01]  /*f3e0*/  LDGSTS.E [R3+0x5c00], [R4.64], P1 ;  /* 0x05c0000004037fae */ /* 0x0003e20008921848 */
[----:B------:R-:W-:Y:S02]  /*f3f0*/  ISETP.GT.AND P1, PT, R2, 0x13, PT ;  /* 0x000000130200780c */ /* 0x000fe40003f24270 */
[----:B-----5:R-:W-:-:S05]  /*f400*/  IADD3 R22, P2, R22, R194, RZ ;  /* 0x000000c216167210 */ /* 0x020fca0007f5e0ff */
[----:B--2---:R-:W-:Y:S02]  /*f410*/  IMAD.X R23, R23, 0x1, R0, P2 ;  /* 0x0000000117177824 */ /* 0x004fe400010e0600 */
[----:B-1----:R-:W-:Y:S02]  /*f420*/  IMAD.MOV.U32 R4, RZ, RZ, R22 ;  /* 0x000000ffff047224 */ /* 0x002fe400078e0016 */
[----:B------:R-:W-:Y:S01]  /*f430*/  IMAD.MOV.U32 R5, RZ, RZ, R23 ;  /* 0x000000ffff057224 */ /* 0x000fe200078e0017 */
[----:B------:R-:W-:Y:S04]  /*f440*/  STL [R1+0x3b4], R22 ;  /* 0x0003b41601007387 */ /* 0x000fe80000100800 */
[----:B------:R1:W-:Y:S01]  /*f450*/  LDGSTS.E [R3+0x7800], [R4.64], P0 ;  /* 0x0780000004037fae */ /* 0x0003e20008121848 */
[----:B----4-:R-:W-:-:S03]  /*f460*/  IADD3 R7, P2, R7, R194, RZ ;  /* 0x000000c207077210 */ /* 0x010fc60007f5e0ff */
[----:B------:R2:W-:Y:S01]  /*f470*/  STL [R1+0x10], R23 ;  /* 0x0000101701007387 */ /* 0x0005e20000100800 */
[----:B-1----:R-:W-:Y:S01]  /*f480*/  SEL R4, RZ, 0x4, !P1 ;  /* 0x00000004ff047807 */ /* 0x002fe20004800000 */
[----:B---3--:R-:W-:-:S03]  /*f490*/  IMAD.X R21, R21, 0x1, R0, P2 ;  /* 0x0000000115157824 */ /* 0x008fc600010e0600 */
[----:B------:R-:W-:Y:S02]  /*f4a0*/  SEL R4, R4, RZ, !P3 ;  /* 0x000000ff04047207 */ /* 0x000fe40005800000 */
[----:B------:R-:W-:Y:S01]  /*f4b0*/  IADD3 R10, P2, R10, R194, RZ ;  /* 0x000000c20a0a7210 */ /* 0x000fe20007f5e0ff */
[----:B--2---:R-:W2:Y:S01]  /*f4c0*/  LDL.LU R23, [R1+0x5c] ;  /* 0x00005c0001177983 */ /* 0x004ea20000300800 */
[----:B------:R-:W-:-:S03]  /*f4d0*/  ISETP.NE.U32.AND P1, PT, R4, RZ, PT ;  /* 0x000000ff0400720c */ /* 0x000fc60003f25070 */
[----:B------:R1:W-:Y:S01]  /*f4e0*/  STL [R1+0x398], R7 ;  /* 0x0003980701007387 */ /* 0x0003e20000100800 */
[----:B------:R-:W-:-:S03]  /*f4f0*/  IMAD.MOV.U32 R4, RZ, RZ, R7 ;  /* 0x000000ffff047224 */ /* 0x000fc600078e0007 */
[----:B------:R3:W-:Y:S04]  /*f500*/  STL [R1+0x14], R21 ;  /* 0x0000141501007387 */ /* 0x0007e80000100800 */
[----:B------:R-:W4:Y:S04]  /*f510*/  LDL.LU R28, [R1+0x58] ;  /* 0x00005800011c7983 */ /* 0x000f280000300800 */
[----:B------:R-:W5:Y:S04]  /*f520*/  LDL.LU R22, [R1+0x90] ;  /* 0x0000900001167983 */ /* 0x000f680000300800 */
[----:B------:R-:W-:Y:S04]  /*f530*/  STL [R1+0x394], R10 ;  /* 0x0003940a01007387 */ /* 0x000fe80000100800 */
[----:B-1----:R-:W5:Y:S01]  /*f540*/  LDL.LU R7, [R1+0x94] ;  /* 0x0000940001077983 */ /* 0x002f620000300800 */
[----:B------:R-:W-:Y:S01]  /*f550*/  MOV R5, R21 ;  /* 0x0000001500057202 */ /* 0x000fe20000000f00 */
[----:B------:R-:W-:-:S04]  /*f560*/  IMAD.X R20, R20, 0x1, R0, P2 ;  /* 0x0000000114147824 */ /* 0x000fc800010e0600 */
[----:B------:R1:W-:Y:S01]  /*f570*/  LDGSTS.E [R3+0x7c00], [R4.64], P0 ;  /* 0x07c0000004037fae */ /* 0x0003e20008121848 */
[----:B------:R-:W-:-:S03]  /*f580*/  IADD3 R9, P2, R9, R194, RZ ;  /* 0x000000c209097210 */ /* 0x000fc60007f5e0ff */
[----:B------:R3:W-:Y:S04]  /*f590*/  STL [R1+0x18], R20 ;  /* 0x0000181401007387 */ /* 0x0007e80000100800 */
[----:B---3--:R-:W3:Y:S01]  /*f5a0*/  LDL.LU R21, [R1+0x98] ;  /* 0x0000980001157983 */ /* 0x008ee20000300800 */
[----:B-1----:R-:W-:-:S03]  /*f5b0*/  IMAD.MOV.U32 R5, RZ, RZ, R20 ;  /* 0x000000ffff057224 */ /* 0x002fc600078e0014 */
[----:B------:R-:W3:Y:S01]  /*f5c0*/  LDL.LU R20, [R1+0x9c] ;  /* 0x00009c0001147983 */ /* 0x000ee20000300800 */
[----:B------:R-:W-:Y:S01]  /*f5d0*/  IMAD.MOV.U32 R4, RZ, RZ, R10 ;  /* 0x000000ffff047224 */ /* 0x000fe200078e000a */
[----:B------:R-:W-:Y:S01]  /*f5e0*/  ISETP.GT.AND P0, PT, R2, 0x17, PT ;  /* 0x000000170200780c */ /* 0x000fe20003f04270 */
[--C-:B------:R-:W-:Y:S01]  /*f5f0*/  IMAD.X R11, R11, 0x1, R0.reuse, P2 ;  /* 0x000000010b0b7824 */ /* 0x100fe200010e0600 */
[----:B------:R-:W-:Y:S01]  /*f600*/  IADD3 R6, P2, R6, R194, RZ ;  /* 0x000000c206067210 */ /* 0x000fe20007f5e0ff */
[----:B------:R-:W3:Y:S04]  /*f610*/  LDL.LU R10, [R1+0xd4] ;  /* 0x0000d400010a7983 */ /* 0x000ee80000300800 */
[----:B------:R1:W-:Y:S01]  /*f620*/  LDGSTS.E [R3+0x9800], [R4.64], P1 ;  /* 0x0980000004037fae */ /* 0x0003e20008921848 */
[----:B------:R-:W-:-:S03]  /*f630*/  IMAD.X R8, R8, 0x1, R0, P2 ;  /* 0x0000000108087824 */ /* 0x000fc600010e0600 */
[----:B------:R-:W-:Y:S01]  /*f640*/  STL [R1+0x360], R9 ;  /* 0x0003600901007387 */ /* 0x000fe20000100800 */
[----:B-1----:R-:W-:-:S03]  /*f650*/  SEL R4, RZ, 0x4, !P0 ;  /* 0x00000004ff047807 */ /* 0x002fc60004000000 */
[----:B------:R1:W-:Y:S01]  /*f660*/  STL [R1+0x1c], R11 ;  /* 0x00001c0b01007387 */ /* 0x0003e20000100800 */
[----:B------:R-:W-:-:S03]  /*f670*/  SEL R4, R4, RZ, !P3 ;  /* 0x000000ff04047207 */ /* 0x000fc60005800000 */
[----:B------:R-:W-:Y:S01]  /*f680*/  STL [R1+0x54], R6 ;  /* 0x0000540601007387 */ /* 0x000fe20000100800 */
[----:B------:R-:W-:Y:S02]  /*f690*/  MOV R5, R11 ;  /* 0x0000000b00057202 */ /* 0x000fe40000000f00 */
[----:B------:R-:W-:Y:S01]  /*f6a0*/  ISETP.NE.U32.AND P0, PT, R4, RZ, PT ;  /* 0x000000ff0400720c */ /* 0x000fe20003f05070 */
[----:B------:R1:W-:Y:S01]  /*f6b0*/  STL [R1+0x50], R8 ;  /* 0x0000500801007387 */ /* 0x0003e20000100800 */
[----:B------:R-:W-:-:S03]  /*f6c0*/  IMAD.MOV.U32 R4, RZ, RZ, R9 ;  /* 0x000000ffff047224 */ /* 0x000fc600078e0009 */
[----:B-1----:R-:W3:Y:S04]  /*f6d0*/  LDL.LU R11, [R1+0xd0] ;  /* 0x0000d000010b7983 */ /* 0x002ee80000300800 */
[----:B------:R1:W-:Y:S01]  /*f6e0*/  LDGSTS.E [R3+0x9c00], [R4.64], P1 ;  /* 0x09c0000004037fae */ /* 0x0003e20008921848 */
[----:B------:R-:W-:-:S03]  /*f6f0*/  ISETP.GT.AND P1, PT, R2, 0x1b, PT ;  /* 0x0000001b0200780c */ /* 0x000fc60003f24270 */
[----:B------:R-:W3:Y:S01]  /*f700*/  LDL.LU R9, [R1+0xd8] ;  /* 0x0000d80001097983 */ /* 0x000ee20000300800 */
[----:B-1----:R-:W-:Y:S02]  /*f710*/  IMAD.MOV.U32 R4, RZ, RZ, R6 ;  /* 0x000000ffff047224 */ /* 0x002fe400078e0006 */
[----:B------:R-:W-:Y:S02]  /*f720*/  IMAD.MOV.U32 R5, RZ, RZ, R8 ;  /* 0x000000ffff057224 */ /* 0x000fe400078e0008 */
[----:B------:R-:W3:Y:S04]  /*f730*/  LDL.LU R8, [R1+0xdc] ;  /* 0x0000dc0001087983 */ /* 0x000ee80000300800 */
[----:B------:R1:W-:Y:S04]  /*f740*/  LDGSTS.E [R3+0xb800], [R4.64], P0 ;  /* 0x0b80000004037fae */ /* 0x0003e80008121848 */
[----:B------:R-:W3:Y:S01]  /*f750*/  LDL.LU R6, [R1+0x114] ;  /* 0x0001140001067983 */ /* 0x000ee20000300800 */
[----:B-1----:R-:W-:-:S04]  /*f760*/  SEL R4, RZ, 0x4, !P1 ;  /* 0x00000004ff047807 */ /* 0x002fc80004800000 */
[----:B------:R-:W-:-:S04]  /*f770*/  SEL R4, R4, RZ, !P3 ;  /* 0x000000ff04047207 */ /* 0x000fc80005800000 */
[----:B------:R-:W-:Y:S02]  /*f780*/  ISETP.NE.U32.AND P1, PT, R4, RZ, PT ;  /* 0x000000ff0400720c */ /* 0x000fe40003f25070 */
[----:B--2---:R-:W-:-:S05]  /*f790*/  IADD3 R23, P2, R23, R194, RZ ;  /* 0x000000c217177210 */ /* 0x004fca0007f5e0ff */
[----:B------:R-:W-:Y:S02]  /*f7a0*/  IMAD.MOV.U32 R4, RZ, RZ, R23 ;  /* 0x000000ffff047224 */ /* 0x000fe400078e0017 */
[--C-:B----4-:R-:W-:Y:S01]  /*f7b0*/  IMAD.X R28, R28, 0x1, R0.reuse, P2 ;  /* 0x000000011c1c7824 */ /* 0x110fe200010e0600 */
[----:B------:R-:W-:Y:S04]  /*f7c0*/  STL [R1+0x5c], R23 ;  /* 0x00005c1701007387 */ /* 0x000fe80000100800 */
[----:B------:R-:W-:Y:S02]  /*f7d0*/  MOV R5, R28 ;  /* 0x0000001c00057202 */ /* 0x000fe40000000f00 */
[----:B-----5:R-:W-:Y:S01]  /*f7e0*/  IADD3 R7, P2, R7, R194, RZ ;  /* 0x000000c207077210 */ /* 0x020fe20007f5e0ff */
[----:B------:R-:W-:Y:S04]  /*f7f0*/  STL [R1+0x58], R28 ;  /* 0x0000581c01007387 */ /* 0x000fe80000100800 */
[----:B------:R-:W-:Y:S01]  /*f800*/  IMAD.X R22, R22, 0x1, R0, P2 ;  /* 0x0000000116167824 */ /* 0x000fe200010e0600 */
[----:B------:R1:W-:Y:S04]  /*f810*/  LDGSTS.E [R3+0xbc00], [R4.64], P0 ;  /* 0x0bc0000004037fae */ /* 0x0003e80008121848 */
[----:B------:R2:W-:Y:S04]  /*f820*/  STL [R1+0x94], R7 ;  /* 0x0000940701007387 */ /* 0x0005e80000100800 */
[----:B------:R4:W-:Y:S01]  /*f830*/  STL [R1+0x90], R22 ;  /* 0x0000901601007387 */ /* 0x0009e20000100800 */
[----:B-1----:R-:W-:-:S03]  /*f840*/  IMAD.MOV.U32 R4, RZ, RZ, R7 ;  /* 0x000000ffff047224 */ /* 0x002fc600078e0007 */
[----:B--2---:R-:W2:Y:S01]  /*f850*/  LDL.LU R7, [R1+0x110] ;  /* 0x0001100001077983 */ /* 0x004ea20000300800 */
[----:B---3--:R-:W-:-:S05]  /*f860*/  IADD3 R20, P2, R20, R194, RZ ;  /* 0x000000c214147210 */ /* 0x008fca0007f5e0ff */
[----:B------:R-:W-:Y:S01]  /*f870*/  IMAD.X R21, R21, 0x1, R0, P2 ;  /* 0x0000000115157824 */ /* 0x000fe200010e0600 */
[----:B------:R1:W-:Y:S01]  /*f880*/  STL [R1+0x9c], R20 ;  /* 0x00009c1401007387 */ /* 0x0003e20000100800 */
[----:B------:R-:W-:-:S03]  /*f890*/  IADD3 R10, P2, R10, R194, RZ ;  /* 0x000000c20a0a7210 */ /* 0x000fc60007f5e0ff */
[----:B------:R3:W-:Y:S04]  /*f8a0*/  STL [R1+0x98], R21 ;  /* 0x0000981501007387 */ /* 0x0007e80000100800 */
[----:B------:R-:W5:Y:S04]  /*f8b0*/  LDL.LU R31, [R1+0x118] ;  /* 0x00011800011f7983 */ /* 0x000f680000300800 */
[----:B------:R-:W5:Y:S01]  /*f8c0*/  LDL.LU R30, [R1+0x11c] ;  /* 0x00011c00011e7983 */ /* 0x000f620000300800 */
[----:B------:R-:W-:-:S03]  /*f8d0*/  IMAD.MOV.U32 R5, RZ, RZ, R22 ;  /* 0x000000ffff057224 */ /* 0x000fc600078e0016 */
[----:B------:R-:W-:Y:S04]  /*f8e0*/  STL [R1+0xd4], R10 ;  /* 0x0000d40a01007387 */ /* 0x000fe80000100800 */
[----:B------:R-:W5:Y:S01]  /*f8f0*/  LDL.LU R28, [R1+0x154] ;  /* 0x00015400011c7983 */ /* 0x000f620000300800 */
[----:B------:R-:W-:-:S03]  /*f900*/  ISETP.GT.AND P0, PT, R2, 0x1f, PT ;  /* 0x0000001f0200780c */ /* 0x000fc60003f04270 */
[----:B------:R1:W-:Y:S01]  /*f910*/  LDGSTS.E [R3+0xd800], [R4.64], P1 ;  /* 0x0d80000004037fae */ /* 0x0003e20008921848 */
[----:B------:R-:W-:-:S05]  /*f920*/  IMAD.X R11, R11, 0x1, R0, P2 ;  /* 0x000000010b0b7824 */ /* 0x000fca00010e0600 */
[----:B------:R2:W-:Y:S04]  /*f930*/  STL [R1+0xd0], R11 ;  /* 0x0000d00b01007387 */ /* 0x0005e80000100800 */
[----:B------:R-:W5:Y:S01]  /*f940*/  LDL.LU R29, [R1+0x150] ;  /* 0x00015000011d7983 */ /* 0x000f620000300800 */
[----:B-1----:R-:W-:-:S03]  /*f950*/  SEL R4, RZ, 0x4, !P0 ;  /* 0x00000004ff047807 */ /* 0x002fc60004000000 */
[----:B----4-:R-:W4:Y:S01]  /*f960*/  LDL.LU R22, [R1+0x15c] ;  /* 0x00015c0001167983 */ /* 0x010f220000300800 */
[----:B------:R-:W-:Y:S02]  /*f970*/  SEL R4, R4, RZ, !P3 ;  /* 0x000000ff04047207 */ /* 0x000fe40005800000 */
[-C--:B------:R-:W-:Y:S02]  /*f980*/  IADD3 R8, P2, R8, R194.reuse, RZ ;  /* 0x000000c208087210 */ /* 0x080fe40007f5e0ff */
[----:B------:R-:W-:Y:S01]  /*f990*/  ISETP.NE.U32.AND P0, PT, R4, RZ, PT ;  /* 0x000000ff0400720c */ /* 0x000fe20003f05070 */
[----:B------:R-:W-:Y:S02]  /*f9a0*/  IMAD.MOV.U32 R4, RZ, RZ, R20 ;  /* 0x000000ffff047224 */ /* 0x000fe400078e0014 */
[----:B------:R-:W-:Y:S01]  /*f9b0*/  IMAD.X R9, R9, 0x1, R0, P2 ;  /* 0x0000000109097824 */ /* 0x000fe200010e0600 */
[----:B------:R-:W4:Y:S04]  /*f9c0*/  LDL.LU R20, [R1+0x194] ;  /* 0x0001940001147983 */ /* 0x000f280000300800 */
[----:B------:R-:W-:Y:S04]  /*f9d0*/  STL [R1+0xdc], R8 ;  /* 0x0000dc0801007387 */ /* 0x000fe80000100800 */
[----:B------:R1:W-:Y:S01]  /*f9e0*/  STL [R1+0xd8], R9 ;  /* 0x0000d80901007387 */ /* 0x0003e20000100800 */
[----:B------:R-:W-:-:S03]  /*f9f0*/  IADD3 R6, P2, R6, R194, RZ ;  /* 0x000000c206067210 */ /* 0x000fc60007f5e0ff */
[----:B------:R-:W4:Y:S01]  /*fa00*/  LDL.LU R23, [R1+0x158] ;  /* 0x0001580001177983 */ /* 0x000f220000300800 */
[----:B------:R-:W-:-:S03]  /*fa10*/  MOV R5, R21 ;  /* 0x0000001500057202 */ /* 0x000fc60000000f00 */
[----:B---3--:R-:W3:Y:S04]  /*fa20*/  LDL.LU R21, [R1+0x190] ;  /* 0x0001900001157983 */ /* 0x008ee80000300800 */
[----:B------:R1:W-:Y:S01]  /*fa30*/  LDGSTS.E [R3+0xdc00], [R4.64], P1 ;  /* 0x0dc0000004037fae */ /* 0x0003e20008921848 */
[----:B------:R-:W-:-:S03]  /*fa40*/  ISETP.GT.AND P1, PT, R2, 0x23, PT ;  /* 0x000000230200780c */ /* 0x000fc60003f24270 */
[----:B------:R-:W-:Y:S01]  /*fa50*/  STL [R1+0x114], R6 ;  /* 0x0001140601007387 */ /* 0x000fe20000100800 */
[----:B-1----:R-:W-:Y:S02]  /*fa60*/  IMAD.MOV.U32 R4, RZ, RZ, R10 ;  /* 0x000000ffff047224 */ /* 0x002fe400078e000a */
[----:B------:R-:W-:-:S05]  /*fa70*/  IMAD.MOV.U32 R5, RZ, RZ, R11 ;  /* 0x000000ffff057224 */ /* 0x000fca00078e000b */
[----:B------:R1:W-:Y:S02]  /*fa80*/  LDGSTS.E [R3+0xf800], [R4.64], P0 ;  /* 0x0f80000004037fae */ /* 0x0003e40008121848 */
[----:B-1----:R-:W-:-:S04]  /*fa90*/  SEL R4, RZ, 0x4, !P1 ;  /* 0x00000004ff047807 */ /* 0x002fc80004800000 */
[----:B------:R-:W-:Y:S02]  /*faa0*/  SEL R4, R4, RZ, !P3 ;  /* 0x000000ff04047207 */ /* 0x000fe40005800000 */
[----:B------:R-:W-:Y:S02]  /*fab0*/  MOV R5, R9 ;  /* 0x0000000900057202 */ /* 0x000fe40000000f00 */
[----:B------:R-:W-:Y:S01]  /*fac0*/  ISETP.NE.U32.AND P1, PT, R4, RZ, PT ;  /* 0x000000ff0400720c */ /* 0x000fe20003f25070 */
[----:B------:R-:W-:-:S05]  /*fad0*/  IMAD.MOV.U32 R4, RZ, RZ, R8 ;  /* 0x000000ffff047224 */ /* 0x000fca00078e0008 */
[----:B------:R1:W-:Y:S02]  /*fae0*/  LDGSTS.E [R3+0xfc00], [R4.64], P0 ;  /* 0x0fc0000004037fae */ /* 0x0003e40008121848 */
[----:B-1----:R-:W-:Y:S02]  /*faf0*/  IMAD.MOV.U32 R4, RZ, RZ, R6 ;  /* 0x000000ffff047224 */ /* 0x002fe400078e0006 */
[----:B--2---:R-:W-:-:S05]  /*fb00*/  IMAD.X R7, R7, 0x1, R0, P2 ;  /* 0x0000000107077824 */ /* 0x004fca00010e0600 */
[----:B------:R1:W-:Y:S04]  /*fb10*/  STL [R1+0x110], R7 ;  /* 0x0001100701007387 */ /* 0x0003e80000100800 */
[----:B------:R-:W2:Y:S04]  /*fb20*/  LDL.LU R11, [R1+0x198] ;  /* 0x00019800010b7983 */ /* 0x000ea80000300800 */
[----:B------:R-:W2:Y:S01]  /*fb30*/  LDL.LU R10, [R1+0x19c] ;  /* 0x00019c00010a7983 */ /* 0x000ea20000300800 */
[----:B------:R-:W-:-:S03]  /*fb40*/  IMAD.MOV.U32 R5, RZ, RZ, R7 ;  /* 0x000000ffff057224 */ /* 0x000fc600078e0007 */
[----:B------:R-:W2:Y:S04]  /*fb50*/  LDL.LU R9, [R1+0x1d0] ;  /* 0x0001d00001097983 */ /* 0x000ea80000300800 */
[----:B------:R-:W2:Y:S04]  /*fb60*/  LDL.LU R8, [R1+0x1d4] ;  /* 0x0001d40001087983 */ /* 0x000ea80000300800 */
[----:B-1----:R-:W2:Y:S04]  /*fb70*/  LDL.LU R7, [R1+0x1d8] ;  /* 0x0001d80001077983 */ /* 0x002ea80000300800 */
[----:B------:R-:W2:Y:S01]  /*fb80*/  LDL.LU R6, [R1+0x1dc] ;  /* 0x0001dc0001067983 */ /* 0x000ea20000300800 */
[----:B------:R-:W-:-:S02]  /*fb90*/  ISETP.GT.AND P0, PT, R2, 0x27, PT ;  /* 0x000000270200780c */ /* 0x000fc40003f04270 */
[-C--:B-----5:R-:W-:Y:S01]  /*fba0*/  IADD3 R30, P2, R30, R194.reuse, RZ ;  /* 0x000000c21e1e7210 */ /* 0x0a0fe20007f5e0ff */
[----:B------:R1:W-:Y:S04]  /*fbb0*/  LDGSTS.E [R3+0x11800], [R4.64], P1 ;  /* 0x1180000004037fae */ /* 0x0003e80008921848 */
        /* <DEDUP_REMOVED lines=10> */
[----:B----4-:R-:W-:Y:S01]  /*fc60*/  IADD3 R22, P2, R22, R194, RZ ;  /* 0x000000c216167210 */ /* 0x010fe20007f5e0ff */
        /* <DEDUP_REMOVED lines=10> */
[----:B---3--:R-:W-:-:S04]  /*fd10*/  IMAD.X R21, R21, 0x1, R0, P4 ;  /* 0x0000000115157824 */ /* 0x008fc800020e0600 */
[----:B------:R1:W-:Y:S01]  /*fd20*/  LDGSTS.E [R3+0x13c00], [R4.64], P0 ;  /* 0x13c0000004037fae */ /* 0x0003e20008121848 */
[----:B------:R-:W-:Y:S01]  /*fd30*/  ISETP.GT.AND P0, PT, R2, 0x2f, PT ;  /* 0x0000002f0200780c */ /* 0x000fe20003f04270 */
[----:B-1----:R-:W-:Y:S02]  /*fd40*/  IMAD.MOV.U32 R4, RZ, RZ, R20 ;  /* 0x000000ffff047224 */ /* 0x002fe400078e0014 */
[----:B------:R-:W-:-:S05]  /*fd50*/  IMAD.MOV.U32 R5, RZ, RZ, R21 ;  /* 0x000000ffff057224 */ /* 0x000fca00078e0015 */
[----:B------:R1:W-:Y:S02]  /*fd60*/  LDGSTS.E [R3+0x15800], [R4.64], P1 ;  /* 0x1580000004037fae */ /* 0x0003e40008921848 */
[----:B-1----:R-:W-:-:S04]  /*fd70*/  SEL R4, RZ, 0x4, !P0 ;  /* 0x00000004ff047807 */ /* 0x002fc80004000000 */
[----:B------:R-:W-:-:S04]  /*fd80*/  SEL R4, R4, RZ, !P3 ;  /* 0x000000ff04047207 */ /* 0x000fc80005800000 */
[----:B------:R-:W-:Y:S01]  /*fd90*/  ISETP.NE.U32.AND P0, PT, R4, RZ, PT ;  /* 0x000000ff0400720c */ /* 0x000fe20003f05070 */
[----:B------:R-:W-:Y:S04]  /*fda0*/  STL [R1+0x11c], R30 ;  /* 0x00011c1e01007387 */ /* 0x000fe80000100800 */
[----:B------:R1:W-:Y:S04]  /*fdb0*/  STL [R1+0x118], R31 ;  /* 0x0001181f01007387 */ /* 0x0003e80000100800 */
[----:B------:R-:W-:Y:S04]  /*fdc0*/  STL [R1+0x154], R28 ;  /* 0x0001541c01007387 */ /* 0x000fe80000100800 */
[----:B------:R3:W-:Y:S04]  /*fdd0*/  STL [R1+0x150], R29 ;  /* 0x0001501d01007387 */ /* 0x0007e80000100800 */
[----:B------:R-:W-:Y:S04]  /*fde0*/  STL [R1+0x15c], R22 ;  /* 0x00015c1601007387 */ /* 0x000fe80000100800 */
[----:B------:R4:W-:Y:S04]  /*fdf0*/  STL [R1+0x158], R23 ;  /* 0x0001581701007387 */ /* 0x0009e80000100800 */
[----:B------:R-:W-:Y:S04]  /*fe00*/  STL [R1+0x194], R20 ;  /* 0x0001941401007387 */ /* 0x000fe80000100800 */
[----:B------:R-:W2:Y:S04]  /*fe10*/  S2R R196, SR_TID.X ;  /* 0x0000000000c47919 */ /* 0x000ea80000002100 */
[----:B------:R1:W-:Y:S01]  /*fe20*/  STL [R1+0x190], R21 ;  /* 0x0001901501007387 */ /* 0x0003e20000100800 */
[----:B--2---:R-:W-:-:S05]  /*fe30*/  IADD3 R10, P2, R10, R194, RZ ;  /* 0x000000c20a0a7210 */ /* 0x004fca0007f5e0ff */
[----:B------:R-:W-:Y:S02]  /*fe40*/  IMAD.X R11, R11, 0x1, R0, P2 ;  /* 0x000000010b0b7824 */ /* 0x000fe400010e0600 */
[----:B------:R-:W-:-:S03]  /*fe50*/  IMAD.MOV.U32 R4, RZ, RZ, R10 ;  /* 0x000000ffff047224 */ /* 0x000fc600078e000a */
[----:B------:R-:W-:-:S05]  /*fe60*/  MOV R5, R11 ;  /* 0x0000000b00057202 */ /* 0x000fca0000000f00 */
[----:B------:R2:W-:Y:S01]  /*fe70*/  LDGSTS.E [R3+0x15c00], [R4.64], P1 ;  /* 0x15c0000004037fae */ /* 0x0005e20008921848 */
[-C--:B------:R-:W-:Y:S02]  /*fe80*/  IADD3 R8, P1, R8, R194.reuse, RZ ;  /* 0x000000c208087210 */ /* 0x080fe40007f3e0ff */
[----:B------:R-:W-:Y:S01]  /*fe90*/  IADD3 R6, P2, R6, R194, RZ ;  /* 0x000000c206067210 */ /* 0x000fe20007f5e0ff */
[----:B------:R-:W-:Y:S02]  /*fea0*/  STL [R1+0x19c], R10 ;  /* 0x00019c0a01007387 */ /* 0x000fe40000100800 */
[--C-:B------:R-:W-:Y:S02]  /*feb0*/  IMAD.X R9, R9, 0x1, R0.reuse, P1 ;  /* 0x0000000109097824 */ /* 0x100fe400008e0600 */
[----:B------:R-:W-:Y:S01]  /*fec0*/  IMAD.X R7, R7, 0x1, R0, P2 ;  /* 0x0000000107077824 */ /* 0x000fe200010e0600 */
[----:B------:R-:W-:Y:S04]  /*fed0*/  STL [R1+0x198], R11 ;  /* 0x0001980b01007387 */ /* 0x000fe80000100800 */
[----:B------:R-:W-:Y:S04]  /*fee0*/  STL [R1+0x1d4], R8 ;  /* 0x0001d40801007387 */ /* 0x000fe80000100800 */
[----:B------:R-:W-:Y:S04]  /*fef0*/  STL [R1+0x1d0], R9 ;  /* 0x0001d00901007387 */ /* 0x000fe80000100800 */
[----:B------:R2:W-:Y:S04]  /*ff00*/  STL [R1+0x1dc], R6 ;  /* 0x0001dc0601007387 */ /* 0x0005e80000100800 */
[----:B------:R2:W-:Y:S04]  /*ff10*/  STL [R1+0x1d8], R7 ;  /* 0x0001d80701007387 */ /* 0x0005e80000100800 */
[----:B-1----:R-:W5:Y:S04]  /*ff20*/  LDL.LU R31, [R1+0x210] ;  /* 0x00021000011f7983 */ /* 0x002f680000300800 */
[----:B---3--:R-:W3:Y:S04]  /*ff30*/  LDL.LU R29, [R1+0x214] ;  /* 0x00021400011d7983 */ /* 0x008ee80000300800 */
[----:B----4-:R-:W4:Y:S01]  /*ff40*/  LDL.LU R23, [R1+0x21c] ;  /* 0x00021c0001177983 */ /* 0x010f220000300800 */
[----:B--2---:R-:W-:-:S02]  /*ff50*/  IMAD.MOV.U32 R4, RZ, RZ, R8 ;  /* 0x000000ffff047224 */ /* 0x004fc400078e0008 */
[----:B------:R-:W-:Y:S01]  /*ff60*/  IMAD.MOV.U32 R5, RZ, RZ, R9 ;  /* 0x000000ffff057224 */ /* 0x000fe200078e0009 */
[----:B------:R-:W2:Y:S04]  /*ff70*/  LDL.LU R21, [R1+0x254] ;  /* 0x0002540001157983 */ /* 0x000ea80000300800 */
[----:B------:R-:W2:Y:S04]  /*ff80*/  LDL.LU R36, [R1+0x218] ;  /* 0x0002180001247983 */ /* 0x000ea80000300800 */
[----:B------:R1:W-:Y:S04]  /*ff90*/  LDGSTS.E [R3+0x17800], [R4.64], P0 ;  /* 0x1780000004037fae */ /* 0x0003e80008121848 */
[----:B------:R-:W2:Y:S04]  /*ffa0*/  LDL.LU R30, [R1+0x250] ;  /* 0x00025000011e7983 */ /* 0x000ea80000300800 */
[----:B------:R-:W2:Y:S01]  /*ffb0*/  LDL.LU R28, [R1+0x258] ;  /* 0x00025800011c7983 */ /* 0x000ea20000300800 */
[----:B-1----:R-:W-:Y:S01]  /*ffc0*/  IMAD.MOV.U32 R4, RZ, RZ, R6 ;  /* 0x000000ffff047224 */ /* 0x002fe200078e0006 */
[----:B------:R-:W-:-:S02]  /*ffd0*/  LOP3.LUT R6, R196, 0x3f, RZ, 0xc0, !PT ;  /* 0x0000003fc4067812 */ /* 0x000fc400078ec0ff */
[----:B------:R-:W2:Y:S02]  /*ffe0*/  LDL.LU R10, [R1+0x25c] ;  /* 0x00025c00010a7983 */ /* 0x000ea40000300800 */
[----:B------:R-:W-:Y:S02]  /*fff0*/  ISETP.GE.AND P4, PT, R6, R2, PT ;  /* 0x000000020600720c */ /* 0x000fe40003f86270 */
[----:B------:R-:W2:Y:S04]  /*10000*/  LDL.LU R22, [R1+0x290] ;  /* 0x0002900001167983 */ /* 0x000ea80000300800 */
[----:B------:R-:W2:Y:S01]  /*10010*/  LDL.LU R6, [R1+0x294] ;  /* 0x0002940001067983 */ /* 0x000ea20000300800 */
[----:B------:R-:W-:Y:S02]  /*10020*/  MOV R5, R7 ;  /* 0x0000000700057202 */ /* 0x000fe40000000f00 */
[C---:B------:R-:W-:Y:S01]  /*10030*/  ISETP.GT.AND P1, PT, R2.reuse, 0x37, PT ;  /* 0x000000370200780c */ /* 0x040fe20003f24270 */
[----:B------:R-:W2:Y:S04]  /*10040*/  LDL.LU R20, [R1+0x298] ;  /* 0x0002980001147983 */ /* 0x000ea80000300800 */
[----:B------:R1:W-:Y:S01]  /*10050*/  LDGSTS.E [R3+0x17c00], [R4.64], P0 ;  /* 0x17c0000004037fae */ /* 0x0003e20008121848 */
[----:B------:R-:W-:-:S02]  /*10060*/  ISETP.GT.AND P0, PT, R2, 0x33, PT ;  /* 0x000000330200780c */ /* 0x000fc40003f04270 */
[----:B------:R-:W-:Y:S01]  /*10070*/  ISETP.GT.AND P2, PT, R2, 0x3b, PT ;  /* 0x0000003b0200780c */ /* 0x000fe20003f44270 */
[----:B------:R-:W2:Y:S01]  /*10080*/  LDL.LU R9, [R1+0x29c] ;  /* 0x00029c0001097983 */ /* 0x000ea20000300800 */
[----:B-1----:R-:W-:-:S03]  /*10090*/  SEL R4, RZ, 0x4, !P0 ;  /* 0x00000004ff047807 */ /* 0x002fc60004000000 */
[----:B------:R-:W2:Y:S01]  /*100a0*/  LDL.LU R8, [R1+0x2d0] ;  /* 0x0002d00001087983 */ /* 0x000ea20000300800 */
[----:B------:R-:W-:-:S03]  /*100b0*/  SEL R4, R4, RZ, !P3 ;  /* 0x000000ff04047207 */ /* 0x000fc60005800000 */
[----:B------:R-:W2:Y:S01]  /*100c0*/  LDL.LU R7, [R1+0x2d4] ;  /* 0x0002d40001077983 */ /* 0x000ea20000300800 */
[----:B------:R-:W-:Y:S02]  /*100d0*/  SEL R2, RZ, 0x4, !P1 ;  /* 0x00000004ff027807 */ /* 0x000fe40004800000 */
[----:B------:R-:W-:Y:S01]  /*100e0*/  ISETP.NE.U32.AND P0, PT, R4, RZ, PT ;  /* 0x000000ff0400720c */ /* 0x000fe20003f05070 */
[----:B------:R-:W2:Y:S01]  /*100f0*/  LDL.LU R11, [R1+0x2dc] ;  /* 0x0002dc00010b7983 */ /* 0x000ea20000300800 */
[----:B------:R-:W-:Y:S02]  /*10100*/  SEL R4, RZ, 0x4, !P2 ;  /* 0x00000004ff047807 */ /* 0x000fe40005000000 */
[----:B------:R-:W-:Y:S02]  /*10110*/  SEL R2, R2, RZ, !P3 ;  /* 0x000000ff02027207 */ /* 0x000fe40005800000 */
[----:B------:R-:W-:Y:S02]  /*10120*/  SEL R4, R4, RZ, !P3 ;  /* 0x000000ff04047207 */ /* 0x000fe40005800000 */
[----:B------:R-:W-:-:S02]  /*10130*/  ISETP.NE.U32.AND P1, PT, R2, RZ, PT ;  /* 0x000000ff0200720c */ /* 0x000fc40003f25070 */
[----:B------:R-:W-:Y:S02]  /*10140*/  SEL R2, RZ, 0x4, !P5 ;  /* 0x00000004ff027807 */ /* 0x000fe40006800000 */
[----:B------:R-:W-:Y:S02]  /*10150*/  ISETP.NE.U32.AND P2, PT, R4, RZ, PT ;  /* 0x000000ff0400720c */ /* 0x000fe40003f45070 */
[----:B------:R-:W-:-:S04]  /*10160*/  SEL R4, RZ, 0x4, P4 ;  /* 0x00000004ff047807 */ /* 0x000fc80002000000 */
[----:B------:R-:W-:Y:S02]  /*10170*/  SEL R4, R4, RZ, !P3 ;  /* 0x000000ff04047207 */ /* 0x000fe40005800000 */
[----:B------:R-:W-:Y:S02]  /*10180*/  SEL R2, R2, RZ, !P3 ;  /* 0x000000ff02027207 */ /* 0x000fe40005800000 */
[----:B------:R-:W-:Y:S02]  /*10190*/  ISETP.NE.U32.AND P3, PT, R4, RZ, PT ;  /* 0x000000ff0400720c */ /* 0x000fe40003f65070 */
[-C--:B---3--:R-:W-:Y:S02]  /*101a0*/  IADD3 R29, P5, R29, R194.reuse, RZ ;  /* 0x000000c21d1d7210 */ /* 0x088fe40007fbe0ff */
[----:B----4-:R-:W-:-:S03]  /*101b0*/  IADD3 R23, P6, R23, R194, RZ ;  /* 0x000000c217177210 */ /* 0x010fc60007fde0ff */
[--C-:B-----5:R-:W-:Y:S01]  /*101c0*/  IMAD.X R31, R31, 0x1, R0.reuse, P5 ;  /* 0x000000011f1f7824 */ /* 0x120fe200028e0600 */
[----:B------:R-:W-:Y:S01]  /*101d0*/  STL [R1+0x214], R29 ;  /* 0x0002141d01007387 */ /* 0x000fe20000100800 */
[----:B------:R-:W-:Y:S01]  /*101e0*/  IMAD.MOV.U32 R4, RZ, RZ, R29 ;  /* 0x000000ffff047224 */ /* 0x000fe200078e001d */
[----:B--2---:R-:W-:Y:S01]  /*101f0*/  IADD3 R21, P5, R21, R194, RZ ;  /* 0x000000c215157210 */ /* 0x004fe20007fbe0ff */
[----:B------:R-:W-:Y:S01]  /*10200*/  IMAD.MOV.U32 R5, RZ, RZ, R31 ;  /* 0x000000ffff057224 */ /* 0x000fe200078e001f */
[----:B------:R1:W-:Y:S01]  /*10210*/  STL [R1+0x210], R31 ;  /* 0x0002101f01007387 */ /* 0x0003e20000100800 */
[----:B------:R-:W-:-:S03]  /*10220*/  IMAD.X R36, R36, 0x1, R0, P6 ;  /* 0x0000000124247824 */ /* 0x000fc600030e0600 */
[----:B------:R2:W-:Y:S04]  /*10230*/  STL [R1+0x21c], R23 ;  /* 0x00021c1701007387 */ /* 0x0005e80000100800 */
[----:B------:R3:W-:Y:S04]  /*10240*/  LDGSTS.E [R3+0x19800], [R4.64], P0 ;  /* 0x1980000004037fae */ /* 0x0007e80008121848 */
[----:B-1----:R-:W4:Y:S04]  /*10250*/  LDL.LU R31, [R1+0x2d8] ;  /* 0x0002d800011f7983 */ /* 0x002f280000300800 */
[----:B------:R-:W-:Y:S04]  /*10260*/  STL [R1+0x254], R21 ;  /* 0x0002541501007387 */ /* 0x000fe80000100800 */
[----:B------:R-:W-:Y:S01]  /*10270*/  STL [R1+0x218], R36 ;  /* 0x0002182401007387 */ /* 0x000fe20000100800 */
[----:B---3--:R-:W-:Y:S01]  /*10280*/  MOV R4, R23 ;  /* 0x0000001700047202 */ /* 0x008fe20000000f00 */
[----:B------:R-:W-:-:S02]  /*10290*/  IMAD.MOV.U32 R5, RZ, RZ, R36 ;  /* 0x000000ffff057224 */ /* 0x000fc400078e0024 */
[----:B------:R-:W3:Y:S01]  /*102a0*/  LDL.LU R29, [R1+0x2e4] ;  /* 0x0002e400011d7983 */ /* 0x000ee20000300800 */
[-C--:B------:R-:W-:Y:S01]  /*102b0*/  IADD3 R10, P6, R10, R194.reuse, RZ ;  /* 0x000000c20a0a7210 */ /* 0x080fe20007fde0ff */
[--C-:B------:R-:W-:Y:S02]  /*102c0*/  IMAD.X R30, R30, 0x1, R0.reuse, P5 ;  /* 0x000000011e1e7824 */ /* 0x100fe400028e0600 */
[----:B--2---:R-:W2:Y:S02]  /*102d0*/  LDL.LU R23, [R1+0x2f4] ;  /* 0x0002f40001177983 */ /* 0x004ea40000300800 */
[----:B------:R-:W-:Y:S02]  /*102e0*/  IMAD.X R28, R28, 0x1, R0, P6 ;  /* 0x000000011c1c7824 */ /* 0x000fe400030e0600 */
[----:B------:R1:W-:Y:S01]  /*102f0*/  LDGSTS.E [R3+0x19c00], [R4.64], P0 ;  /* 0x19c0000004037fae */ /* 0x0003e20008121848 */
[----:B------:R-:W-:-:S03]  /*10300*/  IADD3 R6, P0, R6, R194, RZ ;  /* 0x000000c206067210 */ /* 0x000fc60007f1e0ff */
[----:B------:R-:W-:Y:S04]  /*10310*/  STL [R1+0x25c], R10 ;  /* 0x00025c0a01007387 */ /* 0x000fe80000100800 */
[----:B------:R5:W-:Y:S01]  /*10320*/  STL [R1+0x250], R30 ;  /* 0x0002501e01007387 */ /* 0x000be20000100800 */
[----:B-1----:R-:W-:Y:S02]  /*10330*/  IMAD.MOV.U32 R4, RZ, RZ, R21 ;  /* 0x000000ffff047224 */ /* 0x002fe400078e0015 */
[----:B------:R-:W-:Y:S02]  /*10340*/  IMAD.MOV.U32 R5, RZ, RZ, R30 ;  /* 0x000000ffff057224 */ /* 0x000fe400078e001e */
[----:B-----5:R-:W5:Y:S04]  /*10350*/  LDL.LU R30, [R1+0x2e0] ;  /* 0x0002e000011e7983 */ /* 0x020f680000300800 */
[----:B------:R-:W-:Y:S04]  /*10360*/  STL [R1+0x294], R6 ;  /* 0x0002940601007387 */ /* 0x000fe80000100800 */
[----:B------:R1:W-:Y:S04]  /*10370*/  STL [R1+0x258], R28 ;  /* 0x0002581c01007387 */ /* 0x0003e80000100800 */
[----:B------:R1:W-:Y:S04]  /*10380*/  LDGSTS.E [R3+0x1b800], [R4.64], P1 ;  /* 0x1b80000004037fae */ /* 0x0003e80008921848 */
[----:B------:R-:W5:Y:S01]  /*10390*/  LDL.LU R21, [R1+0x304] ;  /* 0x0003040001157983 */ /* 0x000f620000300800 */
[----:B-1----:R-:W-:-:S03]  /*103a0*/  IMAD.MOV.U32 R5, RZ, RZ, R28 ;  /* 0x000000ffff057224 */ /* 0x002fc600078e001c */
[----:B------:R-:W5:Y:S01]  /*103b0*/  LDL.LU R28, [R1+0x2f0] ;  /* 0x0002f000011c7983 */ /* 0x000f620000300800 */
[----:B------:R-:W-:Y:S01]  /*103c0*/  IADD3 R9, P5, R9, R194, RZ ;  /* 0x000000c209097210 */ /* 0x000fe20007fbe0ff */
[--C-:B------:R-:W-:Y:S01]  /*103d0*/  IMAD.X R22, R22, 0x1, R0.reuse, P0 ;  /* 0x0000000116167824 */ /* 0x100fe200000e0600 */
[----:B------:R-:W-:Y:S02]  /*103e0*/  MOV R4, R10 ;  /* 0x0000000a00047202 */ /* 0x000fe40000000f00 */
[----:B------:R-:W-:Y:S01]  /*103f0*/  IADD3 R7, P0, R7, R194, RZ ;  /* 0x000000c207077210 */ /* 0x000fe20007f1e0ff */
[----:B------:R-:W-:Y:S01]  /*10400*/  STL [R1+0x29c], R9 ;  /* 0x00029c0901007387 */ /* 0x000fe20000100800 */
[----:B------:R-:W-:-:S03]  /*10410*/  IMAD.X R20, R20, 0x1, R0, P5 ;  /* 0x0000000114147824 */ /* 0x000fc600028e0600 */
[----:B------:R1:W-:Y:S04]  /*10420*/  LDGSTS.E [R3+0x1bc00], [R4.64], P1 ;  /* 0x1bc0000004037fae */ /* 0x0003e80008921848 */
[----:B------:R1:W-:Y:S04]  /*10430*/  STL [R1+0x290], R22 ;  /* 0x0002901601007387 */ /* 0x0003e80000100800 */
[----:B------:R-:W5:Y:S01]  /*10440*/  LDL.LU R10, [R1+0x314] ;  /* 0x00031400010a7983 */ /* 0x000f620000300800 */
[----:B-1----:R-:W-:Y:S02]  /*10450*/  IMAD.MOV.U32 R4, RZ, RZ, R6 ;  /* 0x000000ffff047224 */ /* 0x002fe400078e0006 */
[----:B------:R-:W-:-:S02]  /*10460*/  IMAD.MOV.U32 R5, RZ, RZ, R22 ;  /* 0x000000ffff057224 */ /* 0x000fc400078e0016 */
[----:B------:R-:W5:Y:S01]  /*10470*/  LDL.LU R22, [R1+0x300] ;  /* 0x0003000001167983 */ /* 0x000f620000300800 */
[----:B------:R-:W-:-:S03]  /*10480*/  IADD3 R11, P1, R11, R194, RZ ;  /* 0x000000c20b0b7210 */ /* 0x000fc60007f3e0ff */
[----:B------:R-:W-:Y:S01]  /*10490*/  STL [R1+0x2d4], R7 ;  /* 0x0002d40701007387 */ /* 0x000fe20000100800 */
[----:B------:R-:W-:-:S03]  /*104a0*/  IMAD.X R8, R8, 0x1, R0, P0 ;  /* 0x0000000108087824 */ /* 0x000fc600000e0600 */
[----:B------:R1:W-:Y:S04]  /*104b0*/  STL [R1+0x298], R20 ;  /* 0x0002981401007387 */ /* 0x0003e80000100800 */
[----:B------:R1:W-:Y:S04]  /*104c0*/  LDGSTS.E [R3+0x1d800], [R4.64], P2 ;  /* 0x1d80000004037fae */ /* 0x0003e80009121848 */
[----:B------:R-:W5:Y:S01]  /*104d0*/  LDL.LU R6, [R1+0x324] ;  /* 0x0003240001067983 */ /* 0x000f620000300800 */
[----:B------:R-:W-:Y:S01]  /*104e0*/  ISETP.NE.U32.AND P4, PT, R2, RZ, PT ;  /* 0x000000ff0200720c */ /* 0x000fe20003f85070 */
[----:B-1----:R-:W-:Y:S01]  /*104f0*/  IMAD.MOV.U32 R5, RZ, RZ, R20 ;  /* 0x000000ffff057224 */ /* 0x002fe200078e0014 */
[----:B------:R-:W-:Y:S01]  /*10500*/  MOV R4, R9 ;  /* 0x0000000900047202 */ /* 0x000fe20000000f00 */
[----:B------:R-:W5:Y:S04]  /*10510*/  LDL.LU R20, [R1+0x310] ;  /* 0x0003100001147983 */ /* 0x000f680000300800 */
[----:B------:R-:W-:Y:S04]  /*10520*/  STL [R1+0x2dc], R11 ;  /* 0x0002dc0b01007387 */ /* 0x000fe80000100800 */
[----:B------:R1:W-:Y:S04]  /*10530*/  STL [R1+0x2d0], R8 ;  /* 0x0002d00801007387 */ /* 0x0003e80000100800 */
[----:B------:R1:W-:Y:S04]  /*10540*/  LDGSTS.E [R3+0x1dc00], [R4.64], P2 ;  /* 0x1dc0000004037fae */ /* 0x0003e80009121848 */
[----:B------:R-:W5:Y:S01]  /*10550*/  LDL.LU R9, [R1+0x334] ;  /* 0x0003340001097983 */ /* 0x000f620000300800 */
[----:B-1----:R-:W-:-:S03]  /*10560*/  IMAD.MOV.U32 R5, RZ, RZ, R8 ;  /* 0x000000ffff057224 */ /* 0x002fc600078e0008 */
[----:B------:R-:W5:Y:S01]  /*10570*/  LDL.LU R8, [R1+0x320] ;  /* 0x0003200001087983 */ /* 0x000f620000300800 */
[----:B------:R-:W-:-:S05]  /*10580*/  IMAD.MOV.U32 R4, RZ, RZ, R7 ;  /* 0x000000ffff047224 */ /* 0x000fca00078e0007 */
[----:B------:R1:W-:Y:S02]  /*10590*/  LDGSTS.E [R3+0x1f800], [R4.64], P4 ;  /* 0x1f80000004037fae */ /* 0x0003e4000a121848 */
[----:B-1----:R-:W-:Y:S02]  /*105a0*/  IMAD.MOV.U32 R4, RZ, RZ, R11 ;  /* 0x000000ffff047224 */ /* 0x002fe400078e000b */
[----:B----4-:R-:W-:Y:S01]  /*105b0*/  IMAD.X R31, R31, 0x1, R0, P1 ;  /* 0x000000011f1f7824 */ /* 0x010fe200008e0600 */
[----:B---3--:R-:W-:Y:S02]  /*105c0*/  IADD3 R29, P0, R29, UR7, RZ ;  /* 0x000000071d1d7c10 */ /* 0x008fe4000ff1e0ff */
[----:B--2---:R-:W-:-:S03]  /*105d0*/  IADD3 R23, P1, R23, UR7, RZ ;  /* 0x0000000717177c10 */ /* 0x004fc6000ff3e0ff */
[----:B------:R-:W-:Y:S04]  /*105e0*/  STL [R1+0x2e4], R29 ;  /* 0x0002e41d01007387 */ /* 0x000fe80000100800 */
[----:B------:R1:W-:Y:S04]  /*105f0*/  STL [R1+0x2d8], R31 ;  /* 0x0002d81f01007387 */ /* 0x0003e80000100800 */
[----:B------:R-:W2:Y:S01]  /*10600*/  LDL.LU R7, [R1+0x344] ;  /* 0x0003440001077983 */ /* 0x000ea20000300800 */
[----:B------:R-:W-:-:S03]  /*10610*/  IMAD.MOV.U32 R5, RZ, RZ, R31 ;  /* 0x000000ffff057224 */ /* 0x000fc600078e001f */
[----:B------:R-:W-:Y:S04]  /*10620*/  STL [R1+0x2f4], R23 ;  /* 0x0002f41701007387 */ /* 0x000fe80000100800 */
[----:B------:R-:W3:Y:S04]  /*10630*/  LDL.LU R11, [R1+0x330] ;  /* 0x00033000010b7983 */ /* 0x000ee80000300800 */
[----:B------:R4:W-:Y:S01]  /*10640*/  LDGSTS.E [R3+0x1fc00], [R4.64], P4 ;  /* 0x1fc0000004037fae */ /* 0x0009e2000a121848 */
[----:B-----5:R-:W-:Y:S02]  /*10650*/  IADD3.X R30, R30, UR6, RZ, P0, !PT ;  /* 0x000000061e1e7c10 */ /* 0x020fe400087fe4ff */
[----:B------:R-:W-:Y:S01]  /*10660*/  IADD3.X R28, R28, UR6, RZ, P1, !PT ;  /* 0x000000061c1c7c10 */ /* 0x000fe20008ffe4ff */
[----:B------:R-:W-:Y:S01]  /*10670*/  IMAD.U32 R2, RZ, RZ, UR5 ;  /* 0x00000005ff027e24 */ /* 0x000fe2000f8e00ff */
[----:B------:R-:W-:Y:S01]  /*10680*/  IADD3 R21, P0, R21, UR7, RZ ;  /* 0x0000000715157c10 */ /* 0x000fe2000ff1e0ff */
[----:B------:R5:W-:Y:S04]  /*10690*/  STL [R1+0x2e0], R30 ;  /* 0x0002e01e01007387 */ /* 0x000be80000100800 */
[----:B----4-:R-:W4:Y:S04]  /*106a0*/  LDL.LU R4, [R1+0x340] ;  /* 0x0003400001047983 */ /* 0x010f280000300800 */
[----:B------:R-:W-:Y:S04]  /*106b0*/  STL [R1+0x304], R21 ;  /* 0x0003041501007387 */ /* 0x000fe80000100800 */
[----:B------:R5:W-:Y:S04]  /*106c0*/  STL [R1+0x2f0], R28 ;  /* 0x0002f01c01007387 */ /* 0x000be80000100800 */
[----:B------:R-:W4:Y:S01]  /*106d0*/  LDL.LU R39, [R1+0x354] ;  /* 0x0003540001277983 */ /* 0x000f220000300800 */
[----:B------:R-:W-:-:S02]  /*106e0*/  IADD3 R10, P1, R10, UR7, RZ ;  /* 0x000000070a0a7c10 */ /* 0x000fc4000ff3e0ff */
[----:B-1----:R-:W-:Y:S01]  /*106f0*/  LOP3.LUT R31, R198, R197, RZ, 0x3c, !PT ;  /* 0x000000c5c61f7212 */ /* 0x002fe200078e3cff */
[----:B------:R-:W4:Y:S01]  /*10700*/  LDL.LU R36, [R1+0x2ec] ;  /* 0x0002ec0001247983 */ /* 0x000f220000300800 */
[----:B------:R-:W-:-:S03]  /*10710*/  IADD3.X R22, R22, UR6, RZ, P0, !PT ;  /* 0x0000000616167c10 */ /* 0x000fc600087fe4ff */
[----:B------:R-:W-:Y:S01]  /*10720*/  STL [R1+0x314], R10 ;  /* 0x0003140a01007387 */ /* 0x000fe20000100800 */
[----:B------:R-:W-:-:S03]  /*10730*/  IMAD R5, R2, 0x4000, R31 ;  /* 0x0000400002057824 */ /* 0x000fc600078e021f */
[----:B------:R1:W-:Y:S01]  /*10740*/  STL [R1+0x300], R22 ;  /* 0x0003001601007387 */ /* 0x0003e20000100800 */
[----:B------:R-:W-:-:S03]  /*10750*/  IMAD.MOV.U32 R2, RZ, RZ, R29 ;  /* 0x000000ffff027224 */ /* 0x000fc600078e001d */
[----:B------:R-:W4:Y:S01]  /*10760*/  LDL.LU R40, [R1+0x350] ;  /* 0x0003500001287983 */ /* 0x000f220000300800 */
[----:B------:R-:W-:-:S03]  /*10770*/  IMAD.MOV.U32 R3, RZ, RZ, R30 ;  /* 0x000000ffff037224 */ /* 0x000fc600078e001e */
[----:B------:R-:W0:Y:S01]  /*10780*/  LDGDEPBAR ;  /* 0x00000000000079af */ /* 0x000e220000000000 */
[----:B------:R-:W-:-:S03]  /*10790*/  IADD3 R6, P0, R6, UR7, RZ ;  /* 0x0000000706067c10 */ /* 0x000fc6000ff1e0ff */
[----:B------:R1:W-:Y:S04]  /*107a0*/  LDGSTS.E [R5+0x40000], [R2.64], P3 ;  /* 0x4000000002057fae */ /* 0x0003e80009921848 */
[----:B------:R-:W-:Y:S01]  /*107b0*/  STL [R1+0x324], R6 ;  /* 0x0003240601007387 */ /* 0x000fe20000100800 */
[----:B------:R-:W-:-:S05]  /*107c0*/  IADD3.X R20, R20, UR6, RZ, P1, !PT ;  /* 0x0000000614147c10 */ /* 0x000fca0008ffe4ff */
[----:B------:R2:W-:Y:S04]  /*107d0*/  STL [R1+0x310], R20 ;  /* 0x0003101401007387 */ /* 0x0005e80000100800 */
[----:B-----5:R-:W5:Y:S01]  /*107e0*/  LDL.LU R30, [R1+0x2fc] ;  /* 0x0002fc00011e7983 */ /* 0x020f620000300800 */
[----:B-1----:R-:W-:-:S03]  /*107f0*/  MOV R2, R23 ;  /* 0x0000001700027202 */ /* 0x002fc60000000f00 */
[----:B------:R-:W5:Y:S01]  /*10800*/  LDL.LU R37, [R1+0x2e8] ;  /* 0x0002e80001257983 */ /* 0x000f620000300800 */
[----:B------:R-:W-:Y:S01]  /*10810*/  IADD3 R9, P1, R9, UR7, RZ ;  /* 0x0000000709097c10 */ /* 0x000fe2000ff3e0ff */
[----:B------:R-:W-:-:S04]  /*10820*/  IMAD.MOV.U32 R3, RZ, RZ, R28 ;  /* 0x000000ffff037224 */ /* 0x000fc800078e001c */
[----:B------:R-:W-:Y:S04]  /*10830*/  STL [R1+0x334], R9 ;  /* 0x0003340901007387 */ /* 0x000fe80000100800 */
[----:B------:R1:W-:Y:S01]  /*10840*/  LDGSTS.E [R5+0x40800], [R2.64], P3 ;  /* 0x4080000002057fae */ /* 0x0003e20009921848 */
[----:B------:R-:W-:-:S05]  /*10850*/  IADD3.X R8, R8, UR6, RZ, P0, !PT ;  /* 0x0000000608087c10 */ /* 0x000fca00087fe4ff */
[----:B------:R2:W-:Y:S04]  /*10860*/  STL [R1+0x320], R8 ;  /* 0x0003200801007387 */ /* 0x0005e80000100800 */
[----:B------:R-:W5:Y:S01]  /*10870*/  LDL.LU R31, [R1+0x2f8] ;  /* 0x0002f800011f7983 */ /* 0x000f620000300800 */
[----:B-1----:R-:W-:-:S03]  /*10880*/  IMAD.MOV.U32 R2, RZ, RZ, R21 ;  /* 0x000000ffff027224 */ /* 0x002fc600078e0015 */
[----:B------:R-:W5:Y:S01]  /*10890*/  LDL.LU R28, [R1+0x30c] ;  /* 0x00030c00011c7983 */ /* 0x000f620000300800 */
[----:B------:R-:W-:-:S03]  /*108a0*/  IMAD.MOV.U32 R3, RZ, RZ, R22 ;  /* 0x000000ffff037224 */ /* 0x000fc600078e0016 */
[----:B------:R-:W5:Y:S04]  /*108b0*/  LDL.LU R22, [R1+0x31c] ;  /* 0x00031c0001167983 */ /* 0x000f680000300800 */
[----:B------:R-:W5:Y:S04]  /*108c0*/  LDL.LU R29, [R1+0x308] ;  /* 0x00030800011d7983 */ /* 0x000f680000300800 */
[----:B------:R1:W-:Y:S02]  /*108d0*/  LDGSTS.E [R5+0x41000], [R2.64], P3 ;  /* 0x4100000002057fae */ /* 0x0003e40009921848 */
[----:B-1----:R-:W-:-:S02]  /*108e0*/  IMAD.MOV.U32 R2, RZ, RZ, R10 ;  /* 0x000000ffff027224 */ /* 0x002fc400078e000a */
[----:B------:R-:W-:-:S05]  /*108f0*/  IMAD.MOV.U32 R3, RZ, RZ, R20 ;  /* 0x000000ffff037224 */ /* 0x000fca00078e0014 */
[----:B------:R1:W-:Y:S02]  /*10900*/  LDGSTS.E [R5+0x41800], [R2.64], P3 ;  /* 0x4180000002057fae */ /* 0x0003e40009921848 */
[----:B-1----:R-:W-:Y:S01]  /*10910*/  IMAD.MOV.U32 R3, RZ, RZ, R8 ;  /* 0x000000ffff037224 */ /* 0x002fe200078e0008 */
[----:B------:R-:W-:-:S05]  /*10920*/  MOV R2, R6 ;  /* 0x0000000600027202 */ /* 0x000fca0000000f00 */
[----:B------:R1:W-:Y:S02]  /*10930*/  LDGSTS.E [R5+0x42000], [R2.64], P3 ;  /* 0x4200000002057fae */ /* 0x0003e40009921848 */
[----:B-1----:R-:W-:Y:S01]  /*10940*/  IMAD.MOV.U32 R2, RZ, RZ, R9 ;  /* 0x000000ffff027224 */ /* 0x002fe200078e0009 */
[----:B--2---:R-:W-:Y:S02]  /*10950*/  IADD3 R7, P0, R7, UR7, RZ ;  /* 0x0000000707077c10 */ /* 0x004fe4000ff1e0ff */
[----:B---3--:R-:W-:-:S03]  /*10960*/  IADD3.X R11, R11, UR6, RZ, P1, !PT ;  /* 0x000000060b0b7c10 */ /* 0x008fc60008ffe4ff */
[----:B------:R-:W-:Y:S04]  /*10970*/  STL [R1+0x344], R7 ;  /* 0x0003440701007387 */ /* 0x000fe80000100800 */
[----:B------:R1:W-:Y:S04]  /*10980*/  STL [R1+0x330], R11 ;  /* 0x0003300b01007387 */ /* 0x0003e80000100800 */
[----:B------:R-:W2:Y:S04]  /*10990*/  LDL.LU R23, [R1+0x318] ;  /* 0x0003180001177983 */ /* 0x000ea80000300800 */
[----:B------:R-:W3:Y:S04]  /*109a0*/  LDL.LU R20, [R1+0x32c] ;  /* 0x00032c0001147983 */ /* 0x000ee80000300800 */
[----:B------:R-:W3:Y:S04]  /*109b0*/  LDL.LU R10, [R1+0x33c] ;  /* 0x00033c00010a7983 */ /* 0x000ee80000300800 */
[----:B------:R-:W3:Y:S04]  /*109c0*/  LDL.LU R8, [R1+0x34c] ;  /* 0x00034c0001087983 */ /* 0x000ee80000300800 */
[----:B------:R-:W3:Y:S04]  /*109d0*/  LDL.LU R6, [R1+0x35c] ;  /* 0x00035c0001067983 */ /* 0x000ee80000300800 */
[----:B------:R-:W3:Y:S01]  /*109e0*/  LDL.LU R21, [R1+0x328] ;  /* 0x0003280001157983 */ /* 0x000ee20000300800 */
[----:B------:R-:W-:-:S05]  /*109f0*/  IMAD.MOV.U32 R3, RZ, RZ, R11 ;  /* 0x000000ffff037224 */ /* 0x000fca00078e000b */
[----:B------:R1:W-:Y:S01]  /*10a00*/  LDGSTS.E [R5+0x42800], [R2.64], P3 ;  /* 0x4280000002057fae */ /* 0x0003e20009921848 */
[----:B----4-:R-:W-:Y:S02]  /*10a10*/  IADD3.X R4, R4, UR6, RZ, P0, !PT ;  /* 0x0000000604047c10 */ /* 0x010fe400087fe4ff */
[----:B------:R-:W-:-:S05]  /*10a20*/  IADD3 R39, P1, R39, UR7, RZ ;  /* 0x0000000727277c10 */ /* 0x000fca000ff3e0ff */
[----:B------:R-:W-:Y:S04]  /*10a30*/  STL [R1+0x354], R39 ;  /* 0x0003542701007387 */ /* 0x000fe80000100800 */
[----:B------:R4:W-:Y:S04]  /*10a40*/  STL [R1+0x340], R4 ;  /* 0x0003400401007387 */ /* 0x0009e80000100800 */
[----:B-1----:R-:W3:Y:S04]  /*10a50*/  LDL.LU R11, [R1+0x338] ;  /* 0x00033800010b7983 */ /* 0x002ee80000300800 */
[----:B------:R-:W3:Y:S01]  /*10a60*/  LDL.LU R9, [R1+0x348] ;  /* 0x0003480001097983 */ /* 0x000ee20000300800 */
[----:B------:R-:W-:-:S03]  /*10a70*/  IMAD.MOV.U32 R2, RZ, RZ, R7 ;  /* 0x000000ffff027224 */ /* 0x000fc600078e0007 */
[----:B------:R-:W3:Y:S04]  /*10a80*/  LDL.LU R7, [R1+0x358] ;  /* 0x0003580001077983 */ /* 0x000ee80000300800 */
[----:B------:R-:W1:Y:S01]  /*10a90*/  S2R R198, SR_TID.X ;  /* 0x0000000000c67919 */ /* 0x000e620000002100 */
[----:B------:R-:W-:Y:S01]  /*10aa0*/  IMAD.MOV.U32 R3, RZ, RZ, R4 ;  /* 0x000000ffff037224 */ /* 0x000fe200078e0004 */
[----:B------:R-:W-:Y:S02]  /*10ab0*/  IADD3.X R40, R40, UR6, RZ, P1, !PT ;  /* 0x0000000628287c10 */ /* 0x000fe40008ffe4ff */
[----:B------:R-:W-:Y:S02]  /*10ac0*/  IADD3 R36, P0, R36, UR7, RZ ;  /* 0x0000000724247c10 */ /* 0x000fe4000ff1e0ff */
[----:B------:R1:W-:Y:S01]  /*10ad0*/  LDGSTS.E [R5+0x43000], [R2.64], P3 ;  /* 0x4300000002057fae */ /* 0x0003e20009921848 */
[----:B----4-:R-:W-:-:S02]  /*10ae0*/  MOV R4, UR5 ;  /* 0x0000000500047c02 */ /* 0x010fc40008000f00 */
[----:B-1----:R-:W-:-:S04]  /*10af0*/  LOP3.LUT R198, R198, 0xc0, RZ, 0xc0, !PT ;  /* 0x000000c0c6c67812 */ /* 0x002fc800078ec0ff */
[----:B------:R-:W-:Y:S01]  /*10b00*/  SHF.R.U32.HI R198, RZ, 0x2, R198 ;  /* 0x00000002ffc67819 */ /* 0x000fe200000116c6 */
[----:B------:R-:W-:-:S03]  /*10b10*/  IMAD.MOV.U32 R2, RZ, RZ, R39 ;  /* 0x000000ffff027224 */ /* 0x000fc600078e0027 */
[----:B------:R-:W-:Y:S01]  /*10b20*/  LOP3.LUT R38, R199, R198, RZ, 0x3c, !PT ;  /* 0x000000c6c7267212 */ /* 0x000fe200078e3cff */
[----:B------:R-:W-:Y:S01]  /*10b30*/  IMAD.MOV.U32 R3, RZ, RZ, R40 ;  /* 0x000000ffff037224 */ /* 0x000fe200078e0028 */
[----:B-----5:R-:W-:Y:S02]  /*10b40*/  IADD3.X R37, R37, UR6, RZ, P0, !PT ;  /* 0x0000000625257c10 */ /* 0x020fe400087fe4ff */
[----:B------:R-:W-:Y:S02]  /*10b50*/  LOP3.LUT R38, R38, 0x40, RZ, 0x3c, !PT ;  /* 0x0000004026267812 */ /* 0x000fe400078e3cff */
[----:B------:R-:W-:Y:S01]  /*10b60*/  IADD3 R30, P1, R30, UR7, RZ ;  /* 0x000000071e1e7c10 */ /* 0x000fe2000ff3e0ff */
[----:B------:R1:W-:Y:S02]  /*10b70*/  LDGSTS.E [R5+0x43800], [R2.64], P3 ;  /* 0x4380000002057fae */ /* 0x0003e40009921848 */
[----:B------:R-:W-:Y:S01]  /*10b80*/  IMAD R4, R4, 0x4000, R38 ;  /* 0x0000400004047824 */ /* 0x000fe200078e0226 */
[----:B------:R-:W-:-:S02]  /*10b90*/  IADD3.X R31, R31, UR6, RZ, P1, !PT ;  /* 0x000000061f1f7c10 */ /* 0x000fc40008ffe4ff */
[----:B------:R-:W-:Y:S01]  /*10ba0*/  IADD3 R28, P0, R28, UR7, RZ ;  /* 0x000000071c1c7c10 */ /* 0x000fe2000ff1e0ff */
[----:B-1----:R-:W-:Y:S02]  /*10bb0*/  IMAD.MOV.U32 R2, RZ, RZ, R36 ;  /* 0x000000ffff027224 */ /* 0x002fe400078e0024 */
[----:B------:R-:W-:Y:S01]  /*10bc0*/  IMAD.MOV.U32 R3, RZ, RZ, R37 ;  /* 0x000000ffff037224 */ /* 0x000fe200078e0025 */
[----:B------:R-:W-:-:S04]  /*10bd0*/  IADD3.X R29, R29, UR6, RZ, P0, !PT ;  /* 0x000000061d1d7c10 */ /* 0x000fc800087fe4ff */
[----:B------:R1:W-:Y:S01]  /*10be0*/  LDGSTS.E [R4+0x40400], [R2.64], P3 ;  /* 0x4040000002047fae */ /* 0x0003e20009921848 */
[----:B------:R-:W-:Y:S02]  /*10bf0*/  IADD3 R22, P1, R22, UR7, RZ ;  /* 0x0000000716167c10 */ /* 0x000fe4000ff3e0ff */
[----:B-1----:R-:W-:Y:S01]  /*10c00*/  MOV R2, R30 ;  /* 0x0000001e00027202 */ /* 0x002fe20000000f00 */
[----:B------:R-:W-:-:S05]  /*10c10*/  IMAD.MOV.U32 R3, RZ, RZ, R31 ;  /* 0x000000ffff037224 */ /* 0x000fca00078e001f */
[----:B------:R1:W-:Y:S02]  /*10c20*/  LDGSTS.E [R4+0x40c00], [R2.64], P3 ;  /* 0x40c0000002047fae */ /* 0x0003e40009921848 */
[----:B-1----:R-:W-:Y:S02]  /*10c30*/  IMAD.MOV.U32 R2, RZ, RZ, R28 ;  /* 0x000000ffff027224 */ /* 0x002fe400078e001c */
[----:B------:R-:W-:-:S05]  /*10c40*/  IMAD.MOV.U32 R3, RZ, RZ, R29 ;  /* 0x000000ffff037224 */ /* 0x000fca00078e001d */
[----:B------:R1:W-:Y:S02]  /*10c50*/  LDGSTS.E [R4+0x41400], [R2.64], P3 ;  /* 0x4140000002047fae */ /* 0x0003e40009921848 */
[----:B-1----:R-:W-:Y:S02]  /*10c60*/  IMAD.MOV.U32 R2, RZ, RZ, R22 ;  /* 0x000000ffff027224 */ /* 0x002fe400078e0016 */
[----:B------:R-:W-:Y:S04]  /*10c70*/  STL [R1+0x2ec], R36 ;  /* 0x0002ec2401007387 */ /* 0x000fe80000100800 */
[----:B------:R-:W-:Y:S01]  /*10c80*/  STL [R1+0x350], R40 ;  /* 0x0003502801007387 */ /* 0x000fe20000100800 */
[----:B------:R-:W-:-:S03]  /*10c90*/  IMAD.MOV.U32 R199, RZ, RZ, 0x3f ;  /* 0x0000003fffc77424 */ /* 0x000fc600078e00ff */
[----:B------:R-:W-:Y:S04]  /*10ca0*/  STL [R1+0x2fc], R30 ;  /* 0x0002fc1e01007387 */ /* 0x000fe80000100800 */
[----:B------:R-:W-:Y:S04]  /*10cb0*/  STL [R1+0x2e8], R37 ;  /* 0x0002e82501007387 */ /* 0x000fe80000100800 */
[----:B------:R-:W-:Y:S04]  /*10cc0*/  STL [R1+0x30c], R28 ;  /* 0x00030c1c01007387 */ /* 0x000fe80000100800 */
[----:B------:R-:W-:Y:S04]  /*10cd0*/  STL [R1+0x2f8], R31 ;  /* 0x0002f81f01007387 */ /* 0x000fe80000100800 */
[----:B------:R-:W-:Y:S01]  /*10ce0*/  STL [R1+0x31c], R22 ;  /* 0x00031c1601007387 */ /* 0x000fe20000100800 */
[----:B------:R-:W-:-:S03]  /*10cf0*/  IADD3 R199, R199, c[0x0][0x180], RZ ;  /* 0x00006000c7c77a10 */ /* 0x000fc60007ffe0ff */
[----:B------:R-:W-:Y:S01]  /*10d00*/  STL [R1+0x308], R29 ;  /* 0x0003081d01007387 */ /* 0x000fe20000100800 */
[C---:B------:R-:W-:Y:S08]  /*10d10*/  HMMA.1688.F32.TF32 R52, R84.reuse, R42, R52 ;  /* 0x0000002a5434723c */ /* 0x040ff00000081034 */
[C---:B------:R-:W-:Y:S08]  /*10d20*/  HMMA.1688.F32.TF32 R56, R84.reuse, R46, R56 ;  /* 0x0000002e5438723c */ /* 0x040ff00000081038 */
[C---:B------:R-:W-:Y:S08]  /*10d30*/  HMMA.1688.F32.TF32 R72, R84.reuse, R62, R72 ;  /* 0x0000003e5448723c */ /* 0x040ff00000081048 */
[----:B------:R-:W-:Y:S01]  /*10d40*/  HMMA.1688.F32.TF32 R76, R84, R66, R76 ;  /* 0x00000042544c723c */ /* 0x000fe2000008104c */
[----:B--2---:R-:W-:-:S02]  /*10d50*/  IADD3.X R23, R23, UR6, RZ, P1, !PT ;  /* 0x0000000617177c10 */ /* 0x004fc40008ffe4ff */
[----:B---3--:R-:W-:-:S03]  /*10d60*/  IADD3 R20, P0, R20, UR7, RZ ;  /* 0x0000000714147c10 */ /* 0x008fc6000ff1e0ff */
[----:B------:R-:W-:Y:S01]  /*10d70*/  IMAD.MOV.U32 R3, RZ, RZ, R23 ;  /* 0x000000ffff037224 */ /* 0x000fe200078e0017 */
[----:B------:R-:W-:-:S04]  /*10d80*/  IADD3 R10, P1, R10, UR7, RZ ;  /* 0x000000070a0a7c10 */ /* 0x000fc8000ff3e0ff */
[----:B------:R1:W-:Y:S01]  /*10d90*/  LDGSTS.E [R4+0x41c00], [R2.64], P3 ;  /* 0x41c0000002047fae */ /* 0x0003e20009921848 */
[----:B------:R-:W-:Y:S02]  /*10da0*/  IADD3.X R21, R21, UR6, RZ, P0, !PT ;  /* 0x0000000615157c10 */ /* 0x000fe400087fe4ff */
[----:B-1----:R-:W-:-:S03]  /*10db0*/  MOV R2, R20 ;  /* 0x0000001400027202 */ /* 0x002fc60000000f00 */
[----:B------:R-:W-:Y:S01]  /*10dc0*/  IMAD.MOV.U32 R3, RZ, RZ, R21 ;  /* 0x000000ffff037224 */ /* 0x000fe200078e0015 */
[----:B------:R-:W-:-:S04]  /*10dd0*/  IADD3 R8, P2, R8, UR7, RZ ;  /* 0x0000000708087c10 */ /* 0x000fc8000ff5e0ff */
[----:B------:R1:W-:Y:S01]  /*10de0*/  LDGSTS.E [R4+0x42400], [R2.64], P3 ;  /* 0x4240000002047fae */ /* 0x0003e20009921848 */
[----:B------:R-:W-:-:S03]  /*10df0*/  IADD3 R6, P0, R6, UR7, RZ ;  /* 0x0000000706067c10 */ /* 0x000fc6000ff1e0ff */
[----:B------:R-:W-:Y:S01]  /*10e00*/  STL [R1+0x32c], R20 ;  /* 0x00032c1401007387 */ /* 0x000fe20000100800 */
[----:B-1----:R-:W-:Y:S01]  /*10e10*/  IMAD.MOV.U32 R2, RZ, RZ, R10 ;  /* 0x000000ffff027224 */ /* 0x002fe200078e000a */
[----:B------:R-:W-:-:S05]  /*10e20*/  IADD3.X R11, R11, UR6, RZ, P1, !PT ;  /* 0x000000060b0b7c10 */ /* 0x000fca0008ffe4ff */
[----:B------:R-:W-:Y:S01]  /*10e30*/  IMAD.MOV.U32 R3, RZ, RZ, R11 ;  /* 0x000000ffff037224 */ /* 0x000fe200078e000b */
[----:B------:R-:W-:Y:S01]  /*10e40*/  IADD3.X R9, R9, UR6, RZ, P2, !PT ;  /* 0x0000000609097c10 */ /* 0x000fe200097fe4ff */
[----:B------:R-:W-:Y:S04]  /*10e50*/  STL [R1+0x318], R23 ;  /* 0x0003181701007387 */ /* 0x000fe80000100800 */
[----:B------:R1:W-:Y:S04]  /*10e60*/  LDGSTS.E [R4+0x42c00], [R2.64], P3 ;  /* 0x42c0000002047fae */ /* 0x0003e80009921848 */
[----:B------:R-:W-:Y:S04]  /*10e70*/  STL [R1+0x33c], R10 ;  /* 0x00033c0a01007387 */ /* 0x000fe80000100800 */
[----:B------:R-:W-:Y:S01]  /*10e80*/  STL [R1+0x328], R21 ;  /* 0x0003281501007387 */ /* 0x000fe20000100800 */
[----:B-1----:R-:W-:Y:S01]  /*10e90*/  IMAD.MOV.U32 R2, RZ, RZ, R8 ;  /* 0x000000ffff027224 */ /* 0x002fe200078e0008 */
[----:B------:R-:W-:-:S02]  /*10ea0*/  MOV R3, R9 ;  /* 0x0000000900037202 */ /* 0x000fc40000000f00 */
[----:B------:R-:W-:Y:S04]  /*10eb0*/  STL [R1+0x34c], R8 ;  /* 0x00034c0801007387 */ /* 0x000fe80000100800 */
[----:B------:R1:W-:Y:S01]  /*10ec0*/  LDGSTS.E [R4+0x43400], [R2.64], P3 ;  /* 0x4340000002047fae */ /* 0x0003e20009921848 */
[----:B------:R-:W-:-:S03]  /*10ed0*/  IADD3.X R7, R7, UR6, RZ, P0, !PT ;  /* 0x0000000607077c10 */ /* 0x000fc600087fe4ff */
[----:B------:R2:W-:Y:S01]  /*10ee0*/  STL [R1+0x35c], R6 ;  /* 0x00035c0601007387 */ /* 0x0005e20000100800 */
[----:B-1----:R-:W-:Y:S01]  /*10ef0*/  IMAD.MOV.U32 R2, RZ, RZ, R6 ;  /* 0x000000ffff027224 */ /* 0x002fe200078e0006 */
[----:B--2---:R-:W-:Y:S02]  /*10f00*/  SHF.R.S32.HI R6, RZ, 0x1f, R199 ;  /* 0x0000001fff067819 */ /* 0x004fe400000114c7 */
[----:B------:R1:W-:Y:S02]  /*10f10*/  STL [R1+0x338], R11 ;  /* 0x0003380b01007387 */ /* 0x0003e40000100800 */
[----:B------:R-:W-:Y:S02]  /*10f20*/  LEA.HI R6, R6, R199, RZ, 0x6 ;  /* 0x000000c706067211 */ /* 0x000fe400078f30ff */
[----:B------:R1:W-:Y:S02]  /*10f30*/  STL [R1+0x348], R9 ;  /* 0x0003480901007387 */ /* 0x0003e40000100800 */
[----:B------:R-:W-:-:S02]  /*10f40*/  SHF.R.S32.HI R6, RZ, 0x6, R6 ;  /* 0x00000006ff067819 */ /* 0x000fc40000011406 */
[----:B------:R1:W-:Y:S02]  /*10f50*/  STL [R1+0x358], R7 ;  /* 0x0003580701007387 */ /* 0x0003e40000100800 */
[----:B------:R-:W-:Y:S01]  /*10f60*/  ISETP.NE.U32.AND P0, PT, R195, R6, PT ;  /* 0x00000006c300720c */ /* 0x000fe20003f05070 */
[----:B------:R-:W-:-:S05]  /*10f70*/  IMAD.MOV.U32 R3, RZ, RZ, R7 ;  /* 0x000000ffff037224 */ /* 0x000fca00078e0007 */
[----:B------:R1:W-:Y:S04]  /*10f80*/  LDGSTS.E [R4+0x43c00], [R2.64], P3 ;  /* 0x43c0000002047fae */ /* 0x0003e80009921848 */
[----:B------:R-:W0:Y:S03]  /*10f90*/  LDGDEPBAR ;  /* 0x00000000000079af */ /* 0x000e260000000000 */
[----:B------:R-:W-:Y:S01]  /*10fa0*/  @!P0 CALL.REL.NOINC `(.L_x_0) ;  /* 0x0000001000008944 */ /* 0x000fe20003c00000 */
[----:B------:R-:W-:Y:S05]  /*10fb0*/  BRA `(.L_x_1) ;  /* 0xffff853000007947 */ /* 0x000fea000383ffff */
.L_x_0:
[----:B-1----:R-:W1:Y:S01]  /*10fc0*/  S2R R7, SR_TID.X ;  /* 0x0000000000077919 */ /* 0x002e620000002100 */
[----:B------:R-:W-:-:S04]  /*10fd0*/  DEPBAR.LE SB0, 0x0 ;  /* 0x000080000000791a */ /* 0x000fc80000000000 */
        /* <DEDUP_REMOVED lines=13> */
[----:B-----5:R-:W-:Y:S01]  /*110b0*/  ISETP.GE.AND P5, PT, R201, c[0x0][0x178], PT ;  /* 0x00005e00c9007a0c */ /* 0x020fe20003fa6270 */
[----:B------:R-:W-:Y:S01]  /*110c0*/  IMAD.MOV.U32 R28, RZ, RZ, R112 ;  /* 0x000000ffff1c7224 */ /* 0x000fe200078e0070 */
[C---:B------:R-:W-:Y:S01]  /*110d0*/  ISETP.GE.AND P6, PT, R200.reuse, c[0x0][0x17c], PT ;  /* 0x00005f00c8007a0c */ /* 0x040fe20003fc6270 */
[----:B------:R-:W-:Y:S01]  /*110e0*/  IMAD.MOV.U32 R29, RZ, RZ, R113 ;  /* 0x000000ffff1d7224 */ /* 0x000fe200078e0071 */
[----:B------:R-:W-:Y:S01]  /*110f0*/  MOV R113, R97 ;  /* 0x0000006100717202 */ /* 0x000fe20000000f00 */
[----:B------:R-:W-:Y:S01]  /*11100*/  IMAD.MOV.U32 R108, RZ, RZ, R114 ;  /* 0x000000ffff6c7224 */ /* 0x000fe200078e0072 */
[C---:B-1----:R-:W-:Y:S01]  /*11110*/  SHF.L.U32 R4, R7.reuse, 0x5, RZ ;  /* 0x0000000507047819 */ /* 0x042fe200000006ff */
[C---:B------:R-:W-:Y:S01]  /*11120*/  IMAD.SHL.U32 R0, R7.reuse, 0x8, RZ ;  /* 0x0000000807007824 */ /* 0x040fe200078e00ff */
[----:B------:R-:W-:Y:S01]  /*11130*/  ISETP.LT.AND P5, PT, R200, c[0x0][0x17c], !P5 ;  /* 0x00005f00c8007a0c */ /* 0x000fe20006fa1270 */
[C---:B------:R-:W-:Y:S01]  /*11140*/  IMAD.SHL.U32 R2, R7.reuse, 0x200, RZ ;  /* 0x0000020007027824 */ /* 0x040fe200078e00ff */
[----:B------:R-:W-:Y:S01]  /*11150*/  ISETP.LT.AND P6, PT, R202, c[0x0][0x178], !P6 ;  /* 0x00005e00ca007a0c */ /* 0x000fe200077c1270 */
[C---:B------:R-:W-:Y:S01]  /*11160*/  IMAD.SHL.U32 R3, R7.reuse, 0x4, RZ ;  /* 0x0000000407037824 */ /* 0x040fe200078e00ff */
[----:B------:R-:W-:Y:S01]  /*11170*/  LOP3.LUT R0, R0, 0x700, RZ, 0xc0, !PT ;  /* 0x0000070000007812 */ /* 0x000fe200078ec0ff */
[----:B------:R-:W-:Y:S01]  /*11180*/  IMAD.SHL.U32 R6, R7, 0x800, RZ ;  /* 0x0000080007067824 */ /* 0x000fe200078e00ff */
[----:B------:R-:W-:Y:S01]  /*11190*/  LOP3.LUT R5, R2, 0x3000, RZ, 0xc0, !PT ;  /* 0x0000300002057812 */ /* 0x000fe200078ec0ff */
[----:B------:R-:W-:Y:S01]  /*111a0*/  IMAD.MOV.U32 R109, RZ, RZ, R115 ;  /* 0x000000ffff6d7224 */ /* 0x000fe200078e0073 */
[----:B------:R-:W-:Y:S01]  /*111b0*/  LOP3.LUT R2, R0, 0x70, R3, 0xf8, !PT ;  /* 0x0000007000027812 */ /* 0x000fe200078ef803 */
[----:B------:R-:W-:Y:S01]  /*111c0*/  IMAD.MOV.U32 R36, RZ, RZ, R80 ;  /* 0x000000ffff247224 */ /* 0x000fe200078e0050 */
[----:B------:R-:W-:Y:S01]  /*111d0*/  LOP3.LUT R5, R5, 0x60, R4, 0xf8, !PT ;  /* 0x0000006005057812 */ /* 0x000fe200078ef804 */
[----:B------:R-:W-:Y:S01]  /*111e0*/  IMAD.MOV.U32 R37, RZ, RZ, R81 ;  /* 0x000000ffff257224 */ /* 0x000fe200078e0051 */
[----:B------:R-:W-:Y:S01]  /*111f0*/  LOP3.LUT R7, R7, 0xff, RZ, 0xc0, !PT ;  /* 0x000000ff07077812 */ /* 0x000fe200078ec0ff */
[----:B------:R-:W-:Y:S01]  /*11200*/  IMAD.MOV.U32 R24, RZ, RZ, R82 ;  /* 0x000000ffff187224 */ /* 0x000fe200078e0052 */
[----:B------:R-:W-:Y:S01]  /*11210*/  LOP3.LUT R0, R6, 0x3000, RZ, 0xc0, !PT ;  /* 0x0000300006007812 */ /* 0x000fe200078ec0ff */
[----:B------:R-:W-:Y:S01]  /*11220*/  IMAD.MOV.U32 R25, RZ, RZ, R83 ;  /* 0x000000ffff197224 */ /* 0x000fe200078e0053 */
[----:B------:R-:W-:Y:S01]  /*11230*/  LOP3.LUT R2, R5, R2, RZ, 0x3c, !PT ;  /* 0x0000000205027212 */ /* 0x000fe200078e3cff */
[----:B------:R-:W-:Y:S01]  /*11240*/  BAR.SYNC.DEFER_BLOCKING 0x0 ;  /* 0x0000000000007b1d */ /* 0x000fe20000010000 */
[C---:B------:R-:W-:Y:S01]  /*11250*/  IADD3 R6, R200.reuse, 0x1, RZ ;  /* 0x00000001c8067810 */ /* 0x040fe20007ffe0ff */
[----:B------:R-:W-:Y:S01]  /*11260*/  IMAD R0, R7, 0x10, R0 ;  /* 0x0000001007007824 */ /* 0x000fe200078e0200 */
[C---:B------:R-:W-:Y:S01]  /*11270*/  IADD3 R5, R200.reuse, 0x2, RZ ;  /* 0x00000002c8057810 */ /* 0x040fe20007ffe0ff */
[----:B------:R-:W-:Y:S01]  /*11280*/  IMAD.MOV.U32 R46, RZ, RZ, R144 ;  /* 0x000000ffff2e7224 */ /* 0x000fe200078e0090 */
[----:B------:R-:W-:Y:S01]  /*11290*/  IADD3 R4, R200, 0x3, RZ ;  /* 0x00000003c8047810 */ /* 0x000fe20007ffe0ff */
[----:B------:R-:W-:Y:S01]  /*112a0*/  IMAD.MOV.U32 R62, RZ, RZ, R132 ;  /* 0x000000ffff3e7224 */ /* 0x000fe200078e0084 */
[----:B------:R-:W-:Y:S01]  /*112b0*/  ISETP.GE.AND P0, PT, R6, c[0x0][0x17c], PT ;  /* 0x00005f0006007a0c */ /* 0x000fe20003f06270 */
[----:B------:R-:W-:Y:S01]  /*112c0*/  IMAD.MOV.U32 R6, RZ, RZ, R12 ;  /* 0x000000ffff067224 */ /* 0x000fe200078e000c */
[----:B------:R-:W-:Y:S01]  /*112d0*/  ISETP.GE.AND P3, PT, R5, c[0x0][0x17c], PT ;  /* 0x00005f0005007a0c */ /* 0x000fe20003f66270 */
[----:B------:R-:W-:Y:S01]  /*112e0*/  IMAD.MOV.U32 R5, RZ, RZ, R17 ;  /* 0x000000ffff057224 */ /* 0x000fe200078e0011 */
[----:B------:R-:W-:Y:S01]  /*112f0*/  ISETP.GE.AND P1, PT, R4, c[0x0][0x17c], PT ;  /* 0x00005f0004007a0c */ /* 0x000fe20003f26270 */
[----:B------:R-:W-:Y:S01]  /*11300*/  IMAD.MOV.U32 R4, RZ, RZ, R16 ;  /* 0x000000ffff047224 */ /* 0x000fe200078e0010 */
[----:B------:R-:W-:Y:S01]  /*11310*/  MOV R7, R13 ;  /* 0x0000000d00077202 */ /* 0x000fe20000000f00 */
[----:B------:R-:W-:Y:S01]  /*11320*/  IMAD.MOV.U32 R12, RZ, RZ, R18 ;  /* 0x000000ffff0c7224 */ /* 0x000fe200078e0012 */
[----:B------:R-:W-:Y:S01]  /*11330*/  IADD3 R3, R200, 0x4, RZ ;  /* 0x00000004c8037810 */ /* 0x000fe20007ffe0ff */
[----:B------:R-:W-:Y:S01]  /*11340*/  IMAD.MOV.U32 R13, RZ, RZ, R19 ;  /* 0x000000ffff0d7224 */ /* 0x000fe200078e0013 */
[C---:B------:R-:W-:Y:S01]  /*11350*/  LOP3.LUT R21, R0.reuse, 0x20, RZ, 0x3c, !PT ;  /* 0x0000002000157812 */ /* 0x040fe200078e3cff */
[----:B------:R-:W-:Y:S01]  /*11360*/  IMAD.MOV.U32 R44, RZ, RZ, R140 ;  /* 0x000000ffff2c7224 */ /* 0x000fe200078e008c */
[----:B------:R-:W-:Y:S01]  /*11370*/  ISETP.GE.AND P2, PT, R3, c[0x0][0x17c], PT ;  /* 0x00005f0003007a0c */ /* 0x000fe20003f46270 */
[----:B------:R-:W-:Y:S01]  /*11380*/  IMAD.MOV.U32 R45, RZ, RZ, R141 ;  /* 0x000000ffff2d7224 */ /* 0x000fe200078e008d */
[C---:B------:R-:W-:Y:S01]  /*11390*/  LOP3.LUT R20, R0.reuse, 0x40, RZ, 0x3c, !PT ;  /* 0x0000004000147812 */ /* 0x040fe200078e3cff */
[----:B------:R-:W-:Y:S01]  /*113a0*/  IMAD.MOV.U32 R144, RZ, RZ, R142 ;  /* 0x000000ffff907224 */ /* 0x000fe200078e008e */
[----:B------:R-:W-:Y:S01]  /*113b0*/  LOP3.LUT R3, R0, 0x60, RZ, 0x3c, !PT ;  /* 0x0000006000037812 */ /* 0x000fe200078e3cff */
[----:B------:R-:W-:Y:S01]  /*113c0*/  STS.128 [R2], R4 ;  /* 0x0000000402007388 */ /* 0x000fe20000000c00 */
[----:B------:R-:W-:Y:S01]  /*113d0*/  IMAD.MOV.U32 R145, RZ, RZ, R143 ;  /* 0x000000ffff917224 */ /* 0x000fe200078e008f */
[----:B------:R-:W-:Y:S01]  /*113e0*/  MOV R83, R49 ;  /* 0x0000003100537202 */ /* 0x000fe20000000f00 */
[----:B------:R-:W-:Y:S01]  /*113f0*/  IMAD.MOV.U32 R60, RZ, RZ, R136 ;  /* 0x000000ffff3c7224 */ /* 0x000fe200078e0088 */
[----:B------:R-:W-:Y:S01]  /*11400*/  STS.128 [R2+0x80], R12 ;  /* 0x0000800c02007388 */ /* 0x000fe20000000c00 */
        /* <DEDUP_REMOVED lines=8> */
[----:B------:R-:W-:-:S02]  /*11490*/  IMAD.MOV.U32 R81, RZ, RZ, R33 ;  /* 0x000000ffff517224 */ /* 0x000fc400078e0021 */
[----:B------:R-:W-:Y:S01]  /*114a0*/  IMAD.MOV.U32 R82, RZ, RZ, R48 ;  /* 0x000000ffff527224 */ /* 0x000fe200078e0030 */
[----:B------:R-:W-:Y:S01]  /*114b0*/  BAR.SYNC.DEFER_BLOCKING 0x0 ;  /* 0x0000000000007b1d */ /* 0x000fe20000010000 */
[----:B------:R-:W-:Y:S02]  /*114c0*/  IMAD.MOV.U32 R84, RZ, RZ, R34 ;  /* 0x000000ffff547224 */ /* 0x000fe400078e0022 */
[----:B------:R-:W-:Y:S02]  /*114d0*/  IMAD.MOV.U32 R85, RZ, RZ, R35 ;  /* 0x000000ffff557224 */ /* 0x000fe400078e0023 */
[----:B------:R-:W-:Y:S02]  /*114e0*/  IMAD.MOV.U32 R86, RZ, RZ, R50 ;  /* 0x000000ffff567224 */ /* 0x000fe400078e0032 */
[----:B------:R-:W-:Y:S02]  /*114f0*/  IMAD.MOV.U32 R87, RZ, RZ, R51 ;  /* 0x000000ffff577224 */ /* 0x000fe400078e0033 */
        /* <DEDUP_REMOVED lines=8> */
[----:B------:R-:W-:Y:S01]  /*11580*/  IMAD.MOV.U32 R104, RZ, RZ, R160 ;  /* 0x000000ffff687224 */ /* 0x000fe200078e00a0 */
[----:B------:R-:W1:Y:S01]  /*11590*/  LDS.128 R16, [R0] ;  /* 0x0000000000107984 */ /* 0x000e620000000c00 */
[----:B------:R-:W-:Y:S02]  /*115a0*/  IMAD.MOV.U32 R156, RZ, RZ, R162 ;  /* 0x000000ffff9c7224 */ /* 0x000fe400078e00a2 */
[----:B------:R-:W-:Y:S01]  /*115b0*/  IMAD.MOV.U32 R157, RZ, RZ, R163 ;  /* 0x000000ffff9d7224 */ /* 0x000fe200078e00a3 */
[----:B------:R-:W-:Y:S01]  /*115c0*/  LDS.128 R12, [R21] ;  /* 0x00000000150c7984 */ /* 0x000fe20000000c00 */
[----:B------:R-:W-:Y:S02]  /*115d0*/  IMAD.MOV.U32 R112, RZ, RZ, R96 ;  /* 0x000000ffff707224 */ /* 0x000fe400078e0060 */
[----:B------:R-:W-:Y:S01]  /*115e0*/  IMAD.MOV.U32 R114, RZ, RZ, R92 ;  /* 0x000000ffff727224 */ /* 0x000fe200078e005c */
[----:B------:R-:W-:Y:S01]  /*115f0*/  LDS.128 R8, [R20] ;  /* 0x0000000014087984 */ /* 0x000fe20000000c00 */
[----:B------:R-:W-:-:S02]  /*11600*/  IMAD.MOV.U32 R115, RZ, RZ, R93 ;  /* 0x000000ffff737224 */ /* 0x000fc400078e005d */
[----:B------:R-:W-:Y:S01]  /*11610*/  IMAD.MOV.U32 R136, RZ, RZ, R88 ;  /* 0x000000ffff887224 */ /* 0x000fe200078e0058 */
[----:B------:R-:W-:Y:S01]  /*11620*/  LDS.128 R4, [R3] ;  /* 0x0000000003047984 */ /* 0x000fe20000000c00 */
[----:B------:R-:W-:Y:S02]  /*11630*/  IMAD.MOV.U32 R138, RZ, RZ, R68 ;  /* 0x000000ffff8a7224 */ /* 0x000fe400078e0044 */
[----:B------:R-:W-:Y:S01]  /*11640*/  IMAD.MOV.U32 R139, RZ, RZ, R69 ;  /* 0x000000ffff8b7224 */ /* 0x000fe200078e0045 */
[----:B------:R-:W-:Y:S01]  /*11650*/  BAR.SYNC.DEFER_BLOCKING 0x0 ;  /* 0x0000000000007b1d */ /* 0x000fe20000010000 */
[----:B------:R-:W-:Y:S02]  /*11660*/  IMAD.MOV.U32 R140, RZ, RZ, R90 ;  /* 0x000000ffff8c7224 */ /* 0x000fe400078e005a */
[----:B------:R-:W-:Y:S02]  /*11670*/  IMAD.MOV.U32 R141, RZ, RZ, R91 ;  /* 0x000000ffff8d7224 */ /* 0x000fe400078e005b */
[----:B------:R-:W-:-:S02]  /*11680*/  IMAD.MOV.U32 R142, RZ, RZ, R70 ;  /* 0x000000ffff8e7224 */ /* 0x000fc400078e0046 */
[----:B------:R-:W-:Y:S02]  /*11690*/  IMAD R22, R201, c[0x0][0x194], RZ ;  /* 0x00006500c9167a24 */ /* 0x000fe400078e02ff */
[----:B------:R-:W-:-:S05]  /*116a0*/  IMAD.MOV.U32 R23, RZ, RZ, c[0x0][0x194] ;  /* 0x00006500ff177624 */ /* 0x000fca00078e00ff */
[----:B------:R-:W-:Y:S01]  /*116b0*/  LEA R23, R23, R22, 0x8 ;  /* 0x0000001617177211 */ /* 0x000fe200078e40ff */
[----:B------:R-:W-:Y:S04]  /*116c0*/  STS.128 [R2], R28 ;  /* 0x0000001c02007388 */ /* 0x000fe80000000c00 */
[----:B------:R2:W-:Y:S04]  /*116d0*/  STS.128 [R2+0x80], R108 ;  /* 0x0000806c02007388 */ /* 0x0005e80000000c00 */
[----:B------:R-:W-:Y:S04]  /*116e0*/  STS.128 [R2+0x800], R36 ;  /* 0x0008002402007388 */ /* 0x000fe80000000c00 */
[----:B------:R-:W-:Y:S04]  /*116f0*/  STS.128 [R2+0x880], R24 ;  /* 0x0008801802007388 */ /* 0x000fe80000000c00 */
[----:B------:R-:W-:Y:S01]  /*11700*/  BAR.SYNC.DEFER_BLOCKING 0x0 ;  /* 0x0000000000007b1d */ /* 0x000fe20000010000 */
[----:B--2---:R-:W-:Y:S01]  /*11710*/  IMAD.MOV.U32 R110, RZ, RZ, R124 ;  /* 0x000000ffff6e7224 */ /* 0x004fe200078e007c */
[----:B------:R-:W-:Y:S01]  /*11720*/  MOV R109, R129 ;  /* 0x00000081006d7202 */ /* 0x000fe20000000f00 */
        /* <DEDUP_REMOVED lines=8> */
[----:B------:R-:W2:Y:S04]  /*117b0*/  LDS.128 R40, [R0] ;  /* 0x0000000000287984 */ /* 0x000ea80000000c00 */
[----:B------:R-:W3:Y:S04]  /*117c0*/  LDS.128 R36, [R21] ;  /* 0x0000000015247984 */ /* 0x000ee80000000c00 */
[----:B------:R-:W4:Y:S04]  /*117d0*/  LDS.128 R28, [R20] ;  /* 0x00000000141c7984 */ /* 0x000f280000000c00 */
[----:B------:R-:W1:Y:S04]  /*117e0*/  LDS.128 R24, [R3] ;  /* 0x0000000003187984 */ /* 0x000e680000000c00 */
[----:B------:R-:W-:Y:S06]  /*117f0*/  BAR.SYNC.DEFER_BLOCKING 0x0 ;  /* 0x0000000000007b1d */ /* 0x000fec0000010000 */
[----:B------:R-:W-:Y:S04]  /*11800*/  STS.128 [R2], R44 ;  /* 0x0000002c02007388 */ /* 0x000fe80000000c00 */
[----:B------:R-:W-:Y:S04]  /*11810*/  STS.128 [R2+0x80], R144 ;  /* 0x0000809002007388 */ /* 0x000fe80000000c00 */
[----:B------:R-:W-:Y:S04]  /*11820*/  STS.128 [R2+0x800], R60 ;  /* 0x0008003c02007388 */ /* 0x000fe80000000c00 */
[----:B------:R1:W-:Y:S04]  /*11830*/  STS.128 [R2+0x880], R132 ;  /* 0x0008808402007388 */ /* 0x0003e80000000c00 */
[----:B------:R-:W-:Y:S01]  /*11840*/  BAR.SYNC.DEFER_BLOCKING 0x0 ;  /* 0x0000000000007b1d */ /* 0x000fe20000010000 */
[----:B-1----:R-:W-:Y:S01]  /*11850*/  IMAD.MOV.U32 R134, RZ, RZ, R148 ;  /* 0x000000ffff867224 */ /* 0x002fe200078e0094 */
[----:B------:R-:W-:Y:S01]  /*11860*/  MOV R135, R149 ;  /* 0x0000009500877202 */ /* 0x000fe20000000f00 */
[----:B------:R-:W-:-:S02]  /*11870*/  IMAD.MOV.U32 R132, RZ, RZ, R152 ;  /* 0x000000ffff847224 */ /* 0x000fc400078e0098 */
[----:B------:R-:W-:Y:S02]  /*11880*/  IMAD.MOV.U32 R133, RZ, RZ, R153 ;  /* 0x000000ffff857224 */ /* 0x000fe400078e0099 */
[----:B------:R-:W-:Y:S02]  /*11890*/  IMAD.MOV.U32 R148, RZ, RZ, R154 ;  /* 0x000000ffff947224 */ /* 0x000fe400078e009a */
[----:B------:R-:W-:Y:S01]  /*118a0*/  IMAD.MOV.U32 R149, RZ, RZ, R155 ;  /* 0x000000ffff957224 */ /* 0x000fe200078e009b */
[----:B------:R-:W1:Y:S04]  /*118b0*/  LDS.128 R60, [R0] ;  /* 0x00000000003c7984 */ /* 0x000e680000000c00 */
[----:B------:R-:W-:Y:S04]  /*118c0*/  LDS.128 R48, [R21] ;  /* 0x0000000015307984 */ /* 0x000fe80000000c00 */
[----:B------:R-:W-:Y:S04]  /*118d0*/  LDS.128 R44, [R20] ;  /* 0x00000000142c7984 */ /* 0x000fe80000000c00 */
[----:B------:R-:W-:Y:S04]  /*118e0*/  LDS.128 R32, [R3] ;  /* 0x0000000003207984 */ /* 0x000fe80000000c00 */
[----:B------:R-:W-:Y:S06]  /*118f0*/  BAR.SYNC.DEFER_BLOCKING 0x0 ;  /* 0x0000000000007b1d */ /* 0x000fec0000010000 */
[----:B------:R-:W-:Y:S04]  /*11900*/  STS.128 [R2], R64 ;  /* 0x0000004002007388 */ /* 0x000fe80000000c00 */
[----:B------:R-:W-:Y:S04]  /*11910*/  STS.128 [R2+0x80], R100 ;  /* 0x0000806402007388 */ /* 0x000fe80000000c00 */
[----:B------:R-:W-:Y:S04]  /*11920*/  STS.128 [R2+0x800], R80 ;  /* 0x0008005002007388 */ /* 0x000fe80000000c00 */
[----:B------:R-:W-:Y:S04]  /*11930*/  STS.128 [R2+0x880], R84 ;  /* 0x0008805402007388 */ /* 0x000fe80000000c00 */
[----:B------:R-:W-:Y:S06]  /*11940*/  BAR.SYNC.DEFER_BLOCKING 0x0 ;  /* 0x0000000000007b1d */ /* 0x000fec0000010000 */
[----:B------:R-:W1:Y:S04]  /*11950*/  LDS.128 R100, [R0] ;  /* 0x0000000000647984 */ /* 0x000e680000000c00 */
[----:B------:R-:W1:Y:S04]  /*11960*/  LDS.128 R84, [R21] ;  /* 0x0000000015547984 */ /* 0x000e680000000c00 */
[----:B------:R-:W1:Y:S04]  /*11970*/  LDS.128 R80, [R20] ;  /* 0x0000000014507984 */ /* 0x000e680000000c00 */
[----:B------:R-:W1:Y:S04]  /*11980*/  LDS.128 R64, [R3] ;  /* 0x0000000003407984 */ /* 0x000e680000000c00 */
[----:B------:R-:W-:Y:S06]  /*11990*/  BAR.SYNC.DEFER_BLOCKING 0x0 ;  /* 0x0000000000007b1d */ /* 0x000fec0000010000 */
[----:B------:R1:W-:Y:S04]  /*119a0*/  STS.128 [R2], R104 ;  /* 0x0000006802007388 */ /* 0x0003e80000000c00 */
[----:B------:R-:W-:Y:S04]  /*119b0*/  STS.128 [R2+0x80], R156 ;  /* 0x0000809c02007388 */ /* 0x000fe80000000c00 */
[----:B------:R2:W-:Y:S04]  /*119c0*/  STS.128 [R2+0x800], R108 ;  /* 0x0008006c02007388 */ /* 0x0005e80000000c00 */
[----:B------:R-:W-:Y:S04]  /*119d0*/  STS.128 [R2+0x880], R124 ;  /* 0x0008807c02007388 */ /* 0x000fe80000000c00 */
[----:B------:R-:W-:Y:S01]  /*119e0*/  BAR.SYNC.DEFER_BLOCKING 0x0 ;  /* 0x0000000000007b1d */ /* 0x000fe20000010000 */
[----:B-1----:R-:W-:-:S02]  /*119f0*/  IMAD.MOV.U32 R104, RZ, RZ, R52 ;  /* 0x000000ffff687224 */ /* 0x002fc400078e0034 */
[----:B------:R-:W-:Y:S02]  /*11a00*/  IMAD.MOV.U32 R105, RZ, RZ, R53 ;  /* 0x000000ffff697224 */ /* 0x000fe400078e0035 */
[----:B------:R-:W-:Y:S02]  /*11a10*/  IMAD.MOV.U32 R106, RZ, RZ, R56 ;  /* 0x000000ffff6a7224 */ /* 0x000fe400078e0038 */
[----:B------:R-:W-:Y:S01]  /*11a20*/  IMAD.MOV.U32 R107, RZ, RZ, R57 ;  /* 0x000000ffff6b7224 */ /* 0x000fe200078e0039 */
[----:B--2---:R-:W-:Y:S01]  /*11a30*/  MOV R109, R55 ;  /* 0x00000037006d7202 */ /* 0x004fe20000000f00 */
        /* <DEDUP_REMOVED lines=8> */
[----:B------:R2:W-:Y:S04]  /*11ac0*/  STS.128 [R2], R112 ;  /* 0x0000007002007388 */ /* 0x0005e80000000c00 */
[----:B------:R1:W-:Y:S04]  /*11ad0*/  STS.128 [R2+0x80], R128 ;  /* 0x0000808002007388 */ /* 0x0003e80000000c00 */
[----:B------:R-:W-:Y:S04]  /*11ae0*/  STS.128 [R2+0x800], R104 ;  /* 0x0008006802007388 */ /* 0x000fe80000000c00 */
[----:B------:R3:W-:Y:S04]  /*11af0*/  STS.128 [R2+0x880], R108 ;  /* 0x0008806c02007388 */ /* 0x0007e80000000c00 */
[----:B------:R-:W-:Y:S01]  /*11b00*/  BAR.SYNC.DEFER_BLOCKING 0x0 ;  /* 0x0000000000007b1d */ /* 0x000fe20000010000 */
[----:B--2---:R-:W-:Y:S01]  /*11b10*/  IMAD.MOV.U32 R112, RZ, RZ, R120 ;  /* 0x000000ffff707224 */ /* 0x004fe200078e0078 */
[----:B------:R-:W-:Y:S01]  /*11b20*/  MOV R115, R117 ;  /* 0x0000007500737202 */ /* 0x000fe20000000f00 */
[----:B------:R-:W-:Y:S01]  /*11b30*/  IMAD.MOV.U32 R113, RZ, RZ, R121 ;  /* 0x000000ffff717224 */ /* 0x000fe200078e0079 */
[----:B-1----:R-:W-:Y:S01]  /*11b40*/  IADD3 R128, R200, 0x5, RZ ;  /* 0x00000005c8807810 */ /* 0x002fe20007ffe0ff */
[----:B------:R-:W-:-:S02]  /*11b50*/  IMAD.MOV.U32 R114, RZ, RZ, R116 ;  /* 0x000000ffff727224 */ /* 0x000fc400078e0074 */
[----:B------:R-:W-:Y:S02]  /*11b60*/  IMAD R129, R200, c[0x0][0x198], RZ ;  /* 0x00006600c8817a24 */ /* 0x000fe400078e02ff */
[----:B---3--:R-:W-:Y:S02]  /*11b70*/  IMAD.MOV.U32 R108, RZ, RZ, R122 ;  /* 0x000000ffff6c7224 */ /* 0x008fe400078e007a */
[----:B------:R-:W-:Y:S02]  /*11b80*/  IMAD.MOV.U32 R109, RZ, RZ, R123 ;  /* 0x000000ffff6d7224 */ /* 0x000fe400078e007b */
[----:B------:R-:W-:Y:S02]  /*11b90*/  IMAD.MOV.U32 R110, RZ, RZ, R118 ;  /* 0x000000ffff6e7224 */ /* 0x000fe400078e0076 */
[----:B------:R-:W-:Y:S01]  /*11ba0*/  IMAD.MOV.U32 R111, RZ, RZ, R119 ;  /* 0x000000ffff6f7224 */ /* 0x000fe200078e0077 */
[----:B------:R-:W1:Y:S04]  /*11bb0*/  LDS.128 R124, [R0] ;  /* 0x00000000007c7984 */ /* 0x000e680000000c00 */
[----:B------:R-:W2:Y:S04]  /*11bc0*/  LDS.128 R120, [R21] ;  /* 0x0000000015787984 */ /* 0x000ea80000000c00 */
[----:B------:R-:W3:Y:S04]  /*11bd0*/  LDS.128 R116, [R20] ;  /* 0x0000000014747984 */ /* 0x000ee80000000c00 */
[----:B------:R-:W1:Y:S04]  /*11be0*/  LDS.128 R104, [R3] ;  /* 0x0000000003687984 */ /* 0x000e680000000c00 */
[----:B------:R-:W-:Y:S06]  /*11bf0*/  BAR.SYNC.DEFER_BLOCKING 0x0 ;  /* 0x0000000000007b1d */ /* 0x000fec0000010000 */
[----:B------:R1:W-:Y:S04]  /*11c00*/  STS.128 [R2], R132 ;  /* 0x0000008402007388 */ /* 0x0003e80000000c00 */
[----:B------:R-:W-:Y:S04]  /*11c10*/  STS.128 [R2+0x80], R148 ;  /* 0x0000809402007388 */ /* 0x000fe80000000c00 */
[----:B------:R-:W-:Y:S04]  /*11c20*/  STS.128 [R2+0x800], R112 ;  /* 0x0008007002007388 */ /* 0x000fe80000000c00 */
[----:B------:R-:W-:Y:S04]  /*11c30*/  STS.128 [R2+0x880], R108 ;  /* 0x0008806c02007388 */ /* 0x000fe80000000c00 */
[----:B------:R-:W-:Y:S01]  /*11c40*/  BAR.SYNC.DEFER_BLOCKING 0x0 ;  /* 0x0000000000007b1d */ /* 0x000fe20000010000 */
[----:B-1----:R-:W-:Y:S01]  /*11c50*/  IMAD.MOV.U32 R132, RZ, RZ, R72 ;  /* 0x000000ffff847224 */ /* 0x002fe200078e0048 */
[----:B------:R-:W-:Y:S01]  /*11c60*/  LEA R72, P4, R22, c[0x0][0x170], 0x2 ;  /* 0x00005c0016487a11 */ /* 0x000fe200078810ff */
[----:B------:R-:W-:-:S02]  /*11c70*/  IMAD.MOV.U32 R133, RZ, RZ, R73 ;  /* 0x000000ffff857224 */ /* 0x000fc400078e0049 */
[----:B------:R-:W-:Y:S01]  /*11c80*/  IMAD.MOV.U32 R134, RZ, RZ, R76 ;  /* 0x000000ffff867224 */ /* 0x000fe200078e004c */
[----:B------:R-:W-:Y:S01]  /*11c90*/  LEA.HI.X.SX32 R73, R22, c[0x0][0x174], 0x2, P4 ;  /* 0x00005d0016497a11 */ /* 0x000fe200020f16ff */
[----:B------:R-:W-:Y:S01]  /*11ca0*/  IMAD.MOV.U32 R135, RZ, RZ, R77 ;  /* 0x000000ffff877224 */ /* 0x000fe200078e004d */
[----:B------:R-:W-:-:S04]  /*11cb0*/  LEA R22, P4, R23, c[0x0][0x170], 0x2 ;  /* 0x00005c0017167a11 */ /* 0x000fc800078810ff */
[----:B------:R-:W-:Y:S02]  /*11cc0*/  LEA.HI.X.SX32 R23, R23, c[0x0][0x174], 0x2, P4 ;  /* 0x00005d0017177a11 */ /* 0x000fe400020f16ff */
[----:B------:R-:W-:Y:S02]  /*11cd0*/  ISETP.LT.AND P4, PT, R201, c[0x0][0x178], !P0 ;  /* 0x00005e00c9007a0c */ /* 0x000fe40004781270 */
[----:B------:R-:W-:Y:S01]  /*11ce0*/  ISETP.LT.AND P0, PT, R202, c[0x0][0x178], !P0 ;  /* 0x00005e00ca007a0c */ /* 0x000fe20004701270 */
[----:B------:R-:W-:Y:S01]  /*11cf0*/  IMAD.WIDE R76, R129, 0x4, R22 ;  /* 0x00000004814c7825 */ /* 0x000fe200078e0216 */
[----:B------:R-:W1:Y:S04]  /*11d00*/  LDS.128 R88, [R0] ;  /* 0x0000000000587984 */ /* 0x000e680000000c00 */
[----:B------:R-:W-:Y:S04]  /*11d10*/  LDS.128 R68, [R21] ;  /* 0x0000000015447984 */ /* 0x000fe80000000c00 */
[----:B------:R-:W-:Y:S04]  /*11d20*/  LDS.128 R112, [R20] ;  /* 0x0000000014707984 */ /* 0x000fe80000000c00 */
[----:B------:R-:W-:Y:S04]  /*11d30*/  LDS.128 R108, [R3] ;  /* 0x00000000036c7984 */ /* 0x000fe80000000c00 */
[----:B------:R-:W-:Y:S06]  /*11d40*/  BAR.SYNC.DEFER_BLOCKING 0x0 ;  /* 0x0000000000007b1d */ /* 0x000fec0000010000 */
[----:B------:R1:W-:Y:S04]  /*11d50*/  STS.128 [R2+0x800], R132 ;  /* 0x0008008402007388 */ /* 0x0003e80000000c00 */
[----:B------:R-:W-:Y:S04]  /*11d60*/  STS.128 [R2], R136 ;  /* 0x0000008802007388 */ /* 0x000fe80000000c00 */
[----:B------:R-:W-:Y:S01]  /*11d70*/  STS.128 [R2+0x80], R140 ;  /* 0x0000808c02007388 */ /* 0x000fe20000000c00 */
[----:B-1----:R-:W-:-:S02]  /*11d80*/  IMAD.MOV.U32 R132, RZ, RZ, R74 ;  /* 0x000000ffff847224 */ /* 0x002fc400078e004a */
[----:B------:R-:W-:Y:S02]  /*11d90*/  IMAD.MOV.U32 R133, RZ, RZ, R75 ;  /* 0x000000ffff857224 */ /* 0x000fe400078e004b */
[----:B------:R-:W-:Y:S02]  /*11da0*/  IMAD.MOV.U32 R134, RZ, RZ, R78 ;  /* 0x000000ffff867224 */ /* 0x000fe400078e004e */
[----:B------:R-:W-:Y:S02]  /*11db0*/  IMAD.MOV.U32 R135, RZ, RZ, R79 ;  /* 0x000000ffff877224 */ /* 0x000fe400078e004f */
[C-C-:B------:R-:W-:Y:S01]  /*11dc0*/  IMAD.WIDE R74, R129.reuse, 0x4, R72.reuse ;  /* 0x00000004814a7825 */ /* 0x140fe200078e0248 */
[----:B------:R-:W-:Y:S02]  /*11dd0*/  IADD3 R129, R129, c[0x0][0x198], RZ ;  /* 0x0000660081817a10 */ /* 0x000fe40007ffe0ff */
[----:B------:R1:W-:Y:S02]  /*11de0*/  STS.128 [R2+0x880], R132 ;  /* 0x0008808402007388 */ /* 0x0003e40000000c00 */
[C---:B------:R-:W-:Y:S01]  /*11df0*/  IADD3 R131, R129.reuse, c[0x0][0x198], RZ ;  /* 0x0000660081837a10 */ /* 0x040fe20007ffe0ff */
[----:B------:R-:W-:Y:S01]  /*11e00*/  IMAD.WIDE R78, R129, 0x4, R72 ;  /* 0x00000004814e7825 */ /* 0x000fe200078e0248 */
[----:B------:R-:W-:Y:S01]  /*11e10*/  BAR.SYNC.DEFER_BLOCKING 0x0 ;  /* 0x0000000000007b1d */ /* 0x000fe20000010000 */
[----:B-1----:R-:W-:-:S05]  /*11e20*/  IADD3 R2, R200, 0x6, RZ ;  /* 0x00000006c8027810 */ /* 0x002fca0007ffe0ff */
[----:B------:R1:W-:Y:S01]  /*11e30*/  @P5 STG.E [R74.64], R16 ;  /* 0x000000104a005986 */ /* 0x0003e2000c101908 */
[----:B------:R-:W-:-:S03]  /*11e40*/  ISETP.GE.AND P5, PT, R128, c[0x0][0x17c], PT ;  /* 0x00005f0080007a0c */ /* 0x000fc60003fa6270 */
[----:B------:R2:W-:Y:S01]  /*11e50*/  @P6 STG.E [R76.64], R40 ;  /* 0x000000284c006986 */ /* 0x0005e2000c101908 */
[----:B------:R-:W-:Y:S02]  /*11e60*/  ISETP.LT.AND P6, PT, R201, c[0x0][0x178], !P3 ;  /* 0x00005e00c9007a0c */ /* 0x000fe40005fc1270 */
[----:B------:R-:W-:Y:S01]  /*11e70*/  ISETP.LT.AND P3, PT, R202, c[0x0][0x178], !P3 ;  /* 0x00005e00ca007a0c */ /* 0x000fe20005f61270 */
[----:B------:R3:W-:Y:S01]  /*11e80*/  @P4 STG.E [R78.64], R17 ;  /* 0x000000114e004986 */ /* 0x0007e2000c101908 */
[----:B------:R-:W-:Y:S02]  /*11e90*/  ISETP.GE.AND P4, PT, R2, c[0x0][0x17c], PT ;  /* 0x00005f0002007a0c */ /* 0x000fe40003f86270 */
[----:B------:R-:W-:Y:S01]  /*11ea0*/  IADD3 R2, R200, 0x7, RZ ;  /* 0x00000007c8027810 */ /* 0x000fe20007ffe0ff */
[----:B-1----:R-:W-:-:S04]  /*11eb0*/  IMAD.WIDE R74, R129, 0x4, R22 ;  /* 0x00000004814a7825 */ /* 0x002fc800078e0216 */
[----:B--2---:R-:W-:Y:S01]  /*11ec0*/  IMAD.WIDE R76, R131, 0x4, R72 ;  /* 0x00000004834c7825 */ /* 0x004fe200078e0248 */
[----:B------:R1:W-:Y:S01]  /*11ed0*/  @P0 STG.E [R74.64], R41 ;  /* 0x000000294a000986 */ /* 0x0003e2000c101908 */
[----:B------:R-:W-:Y:S02]  /*11ee0*/  ISETP.LT.AND P0, PT, R201, c[0x0][0x178], !P1 ;  /* 0x00005e00c9007a0c */ /* 0x000fe40004f01270 */
[C---:B------:R-:W-:Y:S01]  /*11ef0*/  ISETP.LT.AND P1, PT, R202.reuse, c[0x0][0x178], !P1 ;  /* 0x00005e00ca007a0c */ /* 0x040fe20004f21270 */
[C---:B------:R-:W-:Y:S01]  /*11f00*/  IMAD.WIDE R128, R131.reuse, 0x4, R22 ;  /* 0x0000000483807825 */ /* 0x040fe200078e0216 */
[----:B------:R-:W-:Y:S01]  /*11f10*/  IADD3 R131, R131, c[0x0][0x198], RZ ;  /* 0x0000660083837a10 */ /* 0x000fe20007ffe0ff */
[----:B------:R2:W-:Y:S01]  /*11f20*/  @P6 STG.E [R76.64], R12 ;  /* 0x0000000c4c006986 */ /* 0x0005e2000c101908 */
[----:B------:R-:W-:Y:S02]  /*11f30*/  ISETP.LT.AND P6, PT, R201, c[0x0][0x178], !P2 ;  /* 0x00005e00c9007a0c */ /* 0x000fe400057c1270 */
[C---:B---3--:R-:W-:Y:S01]  /*11f40*/  IADD3 R79, R131.reuse, c[0x0][0x198], RZ ;  /* 0x00006600834f7a10 */ /* 0x048fe20007ffe0ff */
[----:B------:R-:W-:Y:S01]  /*11f50*/  IMAD.WIDE R16, R131, 0x4, R72 ;  /* 0x0000000483107825 */ /* 0x000fe200078e0248 */
[----:B------:R3:W-:Y:S01]  /*11f60*/  @P3 STG.E [R128.64], R36 ;  /* 0x0000002480003986 */ /* 0x0007e2000c101908 */
[----:B------:R-:W-:-:S02]  /*11f70*/  ISETP.LT.AND P2, PT, R202, c[0x0][0x178], !P2 ;  /* 0x00005e00ca007a0c */ /* 0x000fc40005741270 */
[----:B-1----:R-:W-:Y:S01]  /*11f80*/  IMAD.WIDE R40, R131, 0x4, R22 ;  /* 0x0000000483287825 */ /* 0x002fe200078e0216 */
[----:B------:R1:W-:Y:S01]  /*11f90*/  @P0 STG.E [R16.64], R13 ;  /* 0x0000000d10000986 */ /* 0x0003e2000c101908 */
[----:B------:R-:W-:Y:S02]  /*11fa0*/  ISETP.GE.AND P3, PT, R2, c[0x0][0x17c], PT ;  /* 0x00005f0002007a0c */ /* 0x000fe40003f66270 */
[----:B------:R-:W-:Y:S01]  /*11fb0*/  IMAD.WIDE R74, R79, 0x4, R72 ;  /* 0x000000044f4a7825 */ /* 0x000fe200078e0248 */
[----:B------:R4:W-:Y:S01]  /*11fc0*/  @P1 STG.E [R40.64], R37 ;  /* 0x0000002528001986 */ /* 0x0009e2000c101908 */
[----:B------:R-:W-:Y:S02]  /*11fd0*/  ISETP.LT.AND P1, PT, R201, c[0x0][0x178], !P5 ;  /* 0x00005e00c9007a0c */ /* 0x000fe40006f21270 */
[----:B------:R-:W-:Y:S01]  /*11fe0*/  ISETP.LT.AND P5, PT, R202, c[0x0][0x178], !P5 ;  /* 0x00005e00ca007a0c */ /* 0x000fe20006fa1270 */
[C---:B--2---:R-:W-:Y:S01]  /*11ff0*/  IMAD.WIDE R76, R79.reuse, 0x4, R22 ;  /* 0x000000044f4c7825 */ /* 0x044fe200078e0216 */
[----:B------:R-:W-:Y:S01]  /*12000*/  IADD3 R79, R79, c[0x0][0x198], RZ ;  /* 0x000066004f4f7a10 */ /* 0x000fe20007ffe0ff */
[----:B------:R-:W-:Y:S01]  /*12010*/  @P6 STG.E [R74.64], R8 ;  /* 0x000000084a006986 */ /* 0x000fe2000c101908 */
[----:B------:R-:W-:-:S02]  /*12020*/  ISETP.LT.AND P6, PT, R201, c[0x0][0x178], !P4 ;  /* 0x00005e00c9007a0c */ /* 0x000fc400067c1270 */
[C---:B---3--:R-:W-:Y:S01]  /*12030*/  IADD3 R129, R79.reuse, c[0x0][0x198], RZ ;  /* 0x000066004f817a10 */ /* 0x048fe20007ffe0ff */
[C---:B-1----:R-:W-:Y:S01]  /*12040*/  IMAD.WIDE R12, R79.reuse, 0x4, R72 ;  /* 0x000000044f0c7825 */ /* 0x042fe200078e0248 */
[----:B----4-:R-:W-:Y:S01]  /*12050*/  @P2 STG.E [R76.64], R28 ;  /* 0x0000001c4c002986 */ /* 0x010fe2000c101908 */
[----:B------:R-:W-:Y:S02]  /*12060*/  ISETP.LT.AND P4, PT, R202, c[0x0][0x178], !P4 ;  /* 0x00005e00ca007a0c */ /* 0x000fe40006781270 */
[----:B------:R-:W-:Y:S01]  /*12070*/  IMAD.WIDE R16, R79, 0x4, R22 ;  /* 0x000000044f107825 */ /* 0x000fe200078e0216 */
[----:B------:R1:W-:Y:S01]  /*12080*/  @P1 STG.E [R12.64], R9 ;  /* 0x000000090c001986 */ /* 0x0003e2000c101908 */
[----:B------:R-:W-:Y:S02]  /*12090*/  IADD3 R2, R200, 0x8, RZ ;  /* 0x00000008c8027810 */ /* 0x000fe40007ffe0ff */
[----:B------:R-:W-:Y:S01]  /*120a0*/  IMAD.WIDE R36, R129, 0x4, R72 ;  /* 0x0000000481247825 */ /* 0x000fe200078e0248 */
[----:B------:R2:W-:Y:S01]  /*120b0*/  @P5 STG.E [R16.64], R29 ;  /* 0x0000001d10005986 */ /* 0x0005e2000c101908 */
[----:B------:R-:W-:-:S02]  /*120c0*/  ISETP.LT.AND P5, PT, R201, c[0x0][0x178], !P3 ;  /* 0x00005e00c9007a0c */ /* 0x000fc40005fa1270 */
[----:B------:R-:W-:Y:S01]  /*120d0*/  ISETP.LT.AND P3, PT, R202, c[0x0][0x178], !P3 ;  /* 0x00005e00ca007a0c */ /* 0x000fe20005f61270 */
[C---:B------:R-:W-:Y:S01]  /*120e0*/  IMAD.WIDE R40, R129.reuse, 0x4, R22 ;  /* 0x0000000481287825 */ /* 0x040fe200078e0216 */
[----:B------:R-:W-:Y:S01]  /*120f0*/  IADD3 R129, R129, c[0x0][0x198], RZ ;  /* 0x0000660081817a10 */ /* 0x000fe20007ffe0ff */
[----:B------:R-:W-:Y:S01]  /*12100*/  @P6 STG.E [R36.64], R4 ;  /* 0x0000000424006986 */ /* 0x000fe2000c101908 */
[----:B------:R-:W-:Y:S02]  /*12110*/  ISETP.GE.AND P0, PT, R2, c[0x0][0x17c], PT ;  /* 0x00005f0002007a0c */ /* 0x000fe40003f06270 */
[----:B------:R-:W-:Y:S01]  /*12120*/  IADD3 R2, R200, 0x9, RZ ;  /* 0x00000009c8027810 */ /* 0x000fe20007ffe0ff */
[C---:B-1----:R-:W-:Y:S01]  /*12130*/  IMAD.WIDE R8, R129.reuse, 0x4, R72 ;  /* 0x0000000481087825 */ /* 0x042fe200078e0248 */
[----:B------:R-:W-:Y:S01]  /*12140*/  @P4 STG.E [R40.64], R24 ;  /* 0x0000001828004986 */ /* 0x000fe2000c101908 */
[C---:B------:R-:W-:Y:S02]  /*12150*/  IADD3 R75, R129.reuse, c[0x0][0x198], RZ ;  /* 0x00006600814b7a10 */ /* 0x040fe40007ffe0ff */
[----:B------:R-:W-:Y:S01]  /*12160*/  IMAD.WIDE R12, R129, 0x4, R22 ;  /* 0x00000004810c7825 */ /* 0x000fe200078e0216 */
[----:B------:R-:W-:Y:S01]  /*12170*/  ISETP.GE.AND P2, PT, R2, c[0x0][0x17c], PT ;  /* 0x00005f0002007a0c */ /* 0x000fe20003f46270 */
[----:B------:R1:W-:Y:S01]  /*12180*/  @P5 STG.E [R8.64], R5 ;  /* 0x0000000508005986 */ /* 0x0003e2000c101908 */
[----:B------:R-:W-:Y:S01]  /*12190*/  ISETP.LT.AND P6, PT, R201, c[0x0][0x178], !P0 ;  /* 0x00005e00c9007a0c */ /* 0x000fe200047c1270 */
[----:B--2---:R-:W-:Y:S01]  /*121a0*/  IMAD.WIDE R16, R75, 0x4, R72 ;  /* 0x000000044b107825 */ /* 0x004fe200078e0248 */
[C---:B------:R-:W-:Y:S01]  /*121b0*/  ISETP.LT.AND P0, PT, R202.reuse, c[0x0][0x178], !P0 ;  /* 0x00005e00ca007a0c */ /* 0x040fe20004701270 */
[----:B------:R2:W-:Y:S01]  /*121c0*/  @P3 STG.E [R12.64], R25 ;  /* 0x000000190c003986 */ /* 0x0005e2000c101908 */
[----:B------:R-:W-:Y:S01]  /*121d0*/  ISETP.LT.AND P3, PT, R201, c[0x0][0x178], !P2 ;  /* 0x00005e00c9007a0c */ /* 0x000fe20005761270 */
[----:B------:R-:W-:Y:S01]  /*121e0*/  IMAD.WIDE R28, R75, 0x4, R22 ;  /* 0x000000044b1c7825 */ /* 0x000fe200078e0216 */
[----:B------:R-:W-:-:S02]  /*121f0*/  ISETP.LT.AND P2, PT, R202, c[0x0][0x178], !P2 ;  /* 0x00005e00ca007a0c */ /* 0x000fc40005741270 */
[----:B------:R-:W-:Y:S02]  /*12200*/  IADD3 R2, R200, 0xa, RZ ;  /* 0x0000000ac8027810 */ /* 0x000fe40007ffe0ff */
[----:B------:R-:W-:Y:S02]  /*12210*/  IADD3 R75, R75, c[0x0][0x198], RZ ;  /* 0x000066004b4b7a10 */ /* 0x000fe40007ffe0ff */
[----:B------:R-:W-:Y:S01]  /*12220*/  ISETP.GE.AND P1, PT, R2, c[0x0][0x17c], PT ;  /* 0x00005f0002007a0c */ /* 0x000fe20003f26270 */
[----:B------:R3:W-:Y:S01]  /*12230*/  @P6 STG.E [R16.64], R18 ;  /* 0x0000001210006986 */ /* 0x0007e2000c101908 */
[----:B------:R-:W-:Y:S01]  /*12240*/  IADD3 R2, R200, 0xb, RZ ;  /* 0x0000000bc8027810 */ /* 0x000fe20007ffe0ff */
[C---:B-1----:R-:W-:Y:S01]  /*12250*/  IMAD.WIDE R4, R75.reuse, 0x4, R72 ;  /* 0x000000044b047825 */ /* 0x042fe200078e0248 */
[C---:B------:R-:W-:Y:S01]  /*12260*/  IADD3 R37, R75.reuse, c[0x0][0x198], RZ ;  /* 0x000066004b257a10 */ /* 0x040fe20007ffe0ff */
[----:B------:R-:W-:Y:S01]  /*12270*/  @P0 STG.E [R28.64], R42 ;  /* 0x0000002a1c000986 */ /* 0x000fe2000c101908 */
[----:B------:R-:W-:Y:S01]  /*12280*/  ISETP.GE.AND P4, PT, R2, c[0x0][0x17c], PT ;  /* 0x00005f0002007a0c */ /* 0x000fe20003f86270 */
[----:B------:R-:W-:Y:S01]  /*12290*/  IMAD.WIDE R8, R75, 0x4, R22 ;  /* 0x000000044b087825 */ /* 0x000fe200078e0216 */
[----:B------:R-:W-:Y:S01]  /*122a0*/  ISETP.LT.AND P6, PT, R201, c[0x0][0x178], !P1 ;  /* 0x00005e00c9007a0c */ /* 0x000fe20004fc1270 */
[----:B------:R1:W-:Y:S01]  /*122b0*/  @P3 STG.E [R4.64], R19 ;  /* 0x0000001304003986 */ /* 0x0003e2000c101908 */
[----:B------:R-:W-:Y:S01]  /*122c0*/  ISETP.LT.AND P1, PT, R202, c[0x0][0x178], !P1 ;  /* 0x00005e00ca007a0c */ /* 0x000fe20004f21270 */
[----:B--2---:R-:W-:Y:S01]  /*122d0*/  IMAD.WIDE R12, R37, 0x4, R72 ;  /* 0x00000004250c7825 */ /* 0x004fe200078e0248 */
[----:B------:R-:W-:Y:S01]  /*122e0*/  IADD3 R2, R200, 0xc, RZ ;  /* 0x0000000cc8027810 */ /* 0x000fe20007ffe0ff */
[----:B------:R2:W-:Y:S01]  /*122f0*/  @P2 STG.E [R8.64], R43 ;  /* 0x0000002b08002986 */ /* 0x0005e2000c101908 */
[----:B------:R-:W-:Y:S01]  /*12300*/  ISETP.LT.AND P2, PT, R201, c[0x0][0x178], !P4 ;  /* 0x00005e00c9007a0c */ /* 0x000fe20006741270 */
[----:B---3--:R-:W-:Y:S01]  /*12310*/  IMAD.WIDE R16, R37, 0x4, R22 ;  /* 0x0000000425107825 */ /* 0x008fe200078e0216 */
[----:B------:R-:W-:-:S02]  /*12320*/  ISETP.LT.AND P4, PT, R202, c[0x0][0x178], !P4 ;  /* 0x00005e00ca007a0c */ /* 0x000fc40006781270 */
[----:B------:R-:W-:Y:S02]  /*12330*/  IADD3 R37, R37, c[0x0][0x198], RZ ;  /* 0x0000660025257a10 */ /* 0x000fe40007ffe0ff */
[----:B------:R-:W-:Y:S01]  /*12340*/  ISETP.GE.AND P5, PT, R2, c[0x0][0x17c], PT ;  /* 0x00005f0002007a0c */ /* 0x000fe20003fa6270 */
[----:B------:R3:W-:Y:S01]  /*12350*/  @P6 STG.E [R12.64], R14 ;  /* 0x0000000e0c006986 */ /* 0x0007e2000c101908 */
[----:B------:R-:W-:Y:S01]  /*12360*/  IADD3 R2, R200, 0xd, RZ ;  /* 0x0000000dc8027810 */ /* 0x000fe20007ffe0ff */
[C---:B-1----:R-:W-:Y:S01]  /*12370*/  IMAD.WIDE R4, R37.reuse, 0x4, R72 ;  /* 0x0000000425047825 */ /* 0x042fe200078e0248 */
[C---:B------:R-:W-:Y:S01]  /*12380*/  IADD3 R19, R37.reuse, c[0x0][0x198], RZ ;  /* 0x0000660025137a10 */ /* 0x040fe20007ffe0ff */
[----:B------:R1:W-:Y:S01]  /*12390*/  @P1 STG.E [R16.64], R38 ;  /* 0x0000002610001986 */ /* 0x0003e2000c101908 */
[----:B------:R-:W-:Y:S01]  /*123a0*/  ISETP.GE.AND P0, PT, R2, c[0x0][0x17c], PT ;  /* 0x00005f0002007a0c */ /* 0x000fe20003f06270 */
[----:B--2---:R-:W-:Y:S01]  /*123b0*/  IMAD.WIDE R8, R37, 0x4, R22 ;  /* 0x0000000425087825 */ /* 0x004fe200078e0216 */
[----:B------:R-:W-:Y:S01]  /*123c0*/  ISETP.LT.AND P6, PT, R201, c[0x0][0x178], !P5 ;  /* 0x00005e00c9007a0c */ /* 0x000fe20006fc1270 */
[----:B------:R2:W-:Y:S01]  /*123d0*/  @P2 STG.E [R4.64], R15 ;  /* 0x0000000f04002986 */ /* 0x0005e2000c101908 */
[----:B------:R-:W-:-:S02]  /*123e0*/  ISETP.LT.AND P5, PT, R202, c[0x0][0x178], !P5 ;  /* 0x00005e00ca007a0c */ /* 0x000fc40006fa1270 */
[----:B------:R-:W-:Y:S01]  /*123f0*/  IADD3 R2, R200, 0xe, RZ ;  /* 0x0000000ec8027810 */ /* 0x000fe20007ffe0ff */
[----:B------:R4:W-:Y:S01]  /*12400*/  @P4 STG.E [R8.64], R39 ;  /* 0x0000002708004986 */ /* 0x0009e2000c101908 */
[----:B------:R-:W-:Y:S01]  /*12410*/  ISETP.LT.AND P4, PT, R201, c[0x0][0x178], !P0 ;  /* 0x00005e00c9007a0c */ /* 0x000fe20004781270 */
[C---:B---3--:R-:W-:Y:S01]  /*12420*/  IMAD.WIDE R12, R19.reuse, 0x4, R72 ;  /* 0x00000004130c7825 */ /* 0x048fe200078e0248 */
[----:B------:R-:W-:Y:S02]  /*12430*/  ISETP.LT.AND P0, PT, R202, c[0x0][0x178], !P0 ;  /* 0x00005e00ca007a0c */ /* 0x000fe40004701270 */
[----:B------:R-:W-:Y:S01]  /*12440*/  ISETP.GE.AND P3, PT, R2, c[0x0][0x17c], PT ;  /* 0x00005f0002007a0c */ /* 0x000fe20003f66270 */
[C---:B-1----:R-:W-:Y:S01]  /*12450*/  IMAD.WIDE R16, R19.reuse, 0x4, R22 ;  /* 0x0000000413107825 */ /* 0x042fe200078e0216 */
[----:B------:R-:W-:Y:S01]  /*12460*/  IADD3 R19, R19, c[0x0][0x198], RZ ;  /* 0x0000660013137a10 */ /* 0x000fe20007ffe0ff */
[----:B------:R1:W-:Y:S01]  /*12470*/  @P6 STG.E [R12.64], R10 ;  /* 0x0000000a0c006986 */ /* 0x0003e2000c101908 */
[----:B------:R-:W-:-:S02]  /*12480*/  IADD3 R2, R200, 0xf, RZ ;  /* 0x0000000fc8027810 */ /* 0x000fc40007ffe0ff */
[C---:B------:R-:W-:Y:S01]  /*12490*/  IADD3 R25, R19.reuse, c[0x0][0x198], RZ ;  /* 0x0000660013197a10 */ /* 0x040fe20007ffe0ff */
[----:B--2---:R-:W-:Y:S01]  /*124a0*/  IMAD.WIDE R4, R19, 0x4, R72 ;  /* 0x0000000413047825 */ /* 0x004fe200078e0248 */
[----:B------:R-:W-:Y:S01]  /*124b0*/  ISETP.GE.AND P1, PT, R2, c[0x0][0x17c], PT ;  /* 0x00005f0002007a0c */ /* 0x000fe20003f26270 */
[----:B------:R-:W-:Y:S01]  /*124c0*/  @P5 STG.E [R16.64], R30 ;  /* 0x0000001e10005986 */ /* 0x000fe2000c101908 */
[----:B------:R-:W-:Y:S01]  /*124d0*/  ISETP.LT.AND P6, PT, R201, c[0x0][0x178], !P3 ;  /* 0x00005e00c9007a0c */ /* 0x000fe20005fc1270 */
[----:B----4-:R-:W-:Y:S01]  /*124e0*/  IMAD.WIDE R8, R19, 0x4, R22 ;  /* 0x0000000413087825 */ /* 0x010fe200078e0216 */
[----:B------:R-:W-:Y:S01]  /*124f0*/  ISETP.LT.AND P3, PT, R202, c[0x0][0x178], !P3 ;  /* 0x00005e00ca007a0c */ /* 0x000fe20005f61270 */
[----:B------:R2:W-:Y:S01]  /*12500*/  @P4 STG.E [R4.64], R11 ;  /* 0x0000000b04004986 */ /* 0x0005e2000c101908 */
[----:B------:R-:W-:Y:S01]  /*12510*/  IADD3 R2, R200, 0x10, RZ ;  /* 0x00000010c8027810 */ /* 0x000fe20007ffe0ff */
[----:B-1----:R-:W-:Y:S02]  /*12520*/  IMAD.WIDE R12, R25, 0x4, R72 ;  /* 0x00000004190c7825 */ /* 0x002fe400078e0248 */
[----:B------:R1:W-:Y:S01]  /*12530*/  @P0 STG.E [R8.64], R31 ;  /* 0x0000001f08000986 */ /* 0x0003e2000c101908 */
[----:B------:R-:W-:Y:S01]  /*12540*/  ISETP.LT.AND P0, PT, R201, c[0x0][0x178], !P1 ;  /* 0x00005e00c9007a0c */ /* 0x000fe20004f01270 */
[----:B------:R-:W-:Y:S01]  /*12550*/  IMAD.WIDE R14, R25, 0x4, R22 ;  /* 0x00000004190e7825 */ /* 0x000fe200078e0216 */
[----:B------:R-:W-:-:S02]  /*12560*/  ISETP.LT.AND P1, PT, R202, c[0x0][0x178], !P1 ;  /* 0x00005e00ca007a0c */ /* 0x000fc40004f21270 */
[----:B------:R-:W-:Y:S01]  /*12570*/  IADD3 R25, R25, c[0x0][0x198], RZ ;  /* 0x0000660019197a10 */ /* 0x000fe20007ffe0ff */
[----:B------:R3:W-:Y:S01]  /*12580*/  @P6 STG.E [R12.64], R6 ;  /* 0x000000060c006986 */ /* 0x0007e2000c101908 */
[----:B------:R-:W-:Y:S02]  /*12590*/  ISETP.GE.AND P2, PT, R2, c[0x0][0x17c], PT ;  /* 0x00005f0002007a0c */ /* 0x000fe40003f46270 */
[----:B------:R-:W-:Y:S01]  /*125a0*/  IADD3 R2, R200, 0x11, RZ ;  /* 0x00000011c8027810 */ /* 0x000fe20007ffe0ff */
[C---:B--2---:R-:W-:Y:S01]  /*125b0*/  IMAD.WIDE R4, R25.reuse, 0x4, R72 ;  /* 0x0000000419047825 */ /* 0x044fe200078e0248 */
[----:B------:R-:W-:Y:S01]  /*125c0*/  @P3 STG.E [R14.64], R26 ;  /* 0x0000001a0e003986 */ /* 0x000fe2000c101908 */
[C---:B------:R-:W-:Y:S02]  /*125d0*/  IADD3 R17, R25.reuse, c[0x0][0x198], RZ ;  /* 0x0000660019117a10 */ /* 0x040fe40007ffe0ff */
[----:B-1----:R-:W-:Y:S01]  /*125e0*/  IMAD.WIDE R8, R25, 0x4, R22 ;  /* 0x0000000419087825 */ /* 0x002fe200078e0216 */
[----:B------:R-:W-:Y:S01]  /*125f0*/  ISETP.GE.AND P5, PT, R2, c[0x0][0x17c], PT ;  /* 0x00005f0002007a0c */ /* 0x000fe20003fa6270 */
[----:B------:R1:W-:Y:S01]  /*12600*/  @P0 STG.E [R4.64], R7 ;  /* 0x0000000704000986 */ /* 0x0003e2000c101908 */
[----:B------:R-:W-:Y:S01]  /*12610*/  ISETP.LT.AND P6, PT, R201, c[0x0][0x178], !P2 ;  /* 0x00005e00c9007a0c */ /* 0x000fe200057c1270 */
[----:B------:R-:W-:Y:S01]  /*12620*/  IMAD.WIDE R10, R17, 0x4, R72 ;  /* 0x00000004110a7825 */ /* 0x000fe200078e0248 */
[C---:B------:R-:W-:Y:S01]  /*12630*/  ISETP.LT.AND P2, PT, R202.reuse, c[0x0][0x178], !P2 ;  /* 0x00005e00ca007a0c */ /* 0x040fe20005741270 */
[----:B------:R2:W-:Y:S01]  /*12640*/  @P1 STG.E [R8.64], R27 ;  /* 0x0000001b08001986 */ /* 0x0005e2000c101908 */
[----:B------:R-:W-:Y:S01]  /*12650*/  ISETP.LT.AND P1, PT, R201, c[0x0][0x178], !P5 ;  /* 0x00005e00c9007a0c */ /* 0x000fe20006f21270 */
[----:B---3--:R-:W-:Y:S01]  /*12660*/  IMAD.WIDE R12, R17, 0x4, R22 ;  /* 0x00000004110c7825 */ /* 0x008fe200078e0216 */
        /* <DEDUP_REMOVED lines=45> */
[----:B------:R2:W-:Y:S01]  /*12940*/  @P0 STG.E [R10.64], R80 ;  /* 0x000000500a000986 */ /* 0x0005e2000c101908 */
[----:B------:R-:W-:Y:S01]  /*12950*/  ISETP.LT.AND P6, PT, R201, c[0x0][0x178], !P1 ;  /* 0x00005e00c9007a0c */ /* 0x000fe20004fc1270 */
[----:B----4-:R-:W-:Y:S01]  /*12960*/  IMAD.WIDE R6, R13, 0x4, R22 ;  /* 0x000000040d067825 */ /* 0x010fe200078e0216 */
[----:B------:R-:W-:Y:S01]  /*12970*/  ISETP.LT.AND P1, PT, R202, c[0x0][0x178], !P1 ;  /* 0x00005e00ca007a0c */ /* 0x000fe20004f21270 */
[----:B------:R3:W-:Y:S01]  /*12980*/  @P3 STG.E [R4.64], R45 ;  /* 0x0000002d04003986 */ /* 0x0007e2000c101908 */
[----:B------:R-:W-:Y:S01]  /*12990*/  IADD3 R2, R200, 0x18, RZ ;  /* 0x00000018c8027810 */ /* 0x000fe20007ffe0ff */
[----:B-1----:R-:W-:Y:S02]  /*129a0*/  IMAD.WIDE R8, R15, 0x4, R72 ;  /* 0x000000040f087825 */ /* 0x002fe400078e0248 */
[----:B------:R1:W-:Y:S01]  /*129b0*/  @P2 STG.E [R6.64], R81 ;  /* 0x0000005106002986 */ /* 0x0003e2000c101908 */
[----:B------:R-:W-:-:S02]  /*129c0*/  ISETP.LT.AND P2, PT, R201, c[0x0][0x178], !P4 ;  /* 0x00005e00c9007a0c */ /* 0x000fc40006741270 */
[----:B------:R-:W-:Y:S01]  /*129d0*/  ISETP.LT.AND P4, PT, R202, c[0x0][0x178], !P4 ;  /* 0x00005e00ca007a0c */ /* 0x000fe20006781270 */
[C---:B--2---:R-:W-:Y:S01]  /*129e0*/  IMAD.WIDE R10, R15.reuse, 0x4, R22 ;  /* 0x000000040f0a7825 */ /* 0x044fe200078e0216 */
[----:B------:R-:W-:Y:S01]  /*129f0*/  IADD3 R15, R15, c[0x0][0x198], RZ ;  /* 0x000066000f0f7a10 */ /* 0x000fe20007ffe0ff */
[----:B------:R2:W-:Y:S01]  /*12a00*/  @P6 STG.E [R8.64], R32 ;  /* 0x0000002008006986 */ /* 0x0005e2000c101908 */
[----:B------:R-:W-:Y:S02]  /*12a10*/  ISETP.GE.AND P5, PT, R2, c[0x0][0x17c], PT ;  /* 0x00005f0002007a0c */ /* 0x000fe40003fa6270 */
[----:B------:R-:W-:Y:S01]  /*12a20*/  IADD3 R2, R200, 0x19, RZ ;  /* 0x00000019c8027810 */ /* 0x000fe20007ffe0ff */
[C---:B---3--:R-:W-:Y:S01]  /*12a30*/  IMAD.WIDE R4, R15.reuse, 0x4, R72 ;  /* 0x000000040f047825 */ /* 0x048fe200078e0248 */
[----:B------:R3:W-:Y:S01]  /*12a40*/  @P1 STG.E [R10.64], R64 ;  /* 0x000000400a001986 */ /* 0x0007e2000c101908 */
[C---:B------:R-:W-:Y:S02]  /*12a50*/  IADD3 R13, R15.reuse, c[0x0][0x198], RZ ;  /* 0x000066000f0d7a10 */ /* 0x040fe40007ffe0ff */
[----:B-1----:R-:W-:Y:S01]  /*12a60*/  IMAD.WIDE R6, R15, 0x4, R22 ;  /* 0x000000040f067825 */ /* 0x002fe200078e0216 */
[----:B------:R-:W-:Y:S01]  /*12a70*/  ISETP.GE.AND P0, PT, R2, c[0x0][0x17c], PT ;  /* 0x00005f0002007a0c */ /* 0x000fe20003f06270 */
[----:B------:R1:W-:Y:S01]  /*12a80*/  @P2 STG.E [R4.64], R33 ;  /* 0x0000002104002986 */ /* 0x0003e2000c101908 */
[----:B------:R-:W-:Y:S01]  /*12a90*/  ISETP.LT.AND P6, PT, R201, c[0x0][0x178], !P5 ;  /* 0x00005e00c9007a0c */ /* 0x000fe20006fc1270 */
[----:B--2---:R-:W-:Y:S01]  /*12aa0*/  IMAD.WIDE R8, R13, 0x4, R72 ;  /* 0x000000040d087825 */ /* 0x004fe200078e0248 */
[----:B------:R-:W-:Y:S01]  /*12ab0*/  ISETP.LT.AND P5, PT, R202, c[0x0][0x178], !P5 ;  /* 0x00005e00ca007a0c */ /* 0x000fe20006fa1270 */
[----:B------:R2:W-:Y:S01]  /*12ac0*/  @P4 STG.E [R6.64], R65 ;  /* 0x0000004106004986 */ /* 0x0005e2000c101908 */
[----:B------:R-:W-:-:S02]  /*12ad0*/  ISETP.LT.AND P4, PT, R201, c[0x0][0x178], !P0 ;  /* 0x00005e00c9007a0c */ /* 0x000fc40004781270 */
[----:B------:R-:W-:Y:S01]  /*12ae0*/  ISETP.LT.AND P0, PT, R202, c[0x0][0x178], !P0 ;  /* 0x00005e00ca007a0c */ /* 0x000fe20004701270 */
[C---:B---3--:R-:W-:Y:S01]  /*12af0*/  IMAD.WIDE R10, R13.reuse, 0x4, R22 ;  /* 0x000000040d0a7825 */ /* 0x048fe200078e0216 */
[----:B------:R-:W-:Y:S02]  /*12b00*/  IADD3 R2, R200, 0x1a, RZ ;  /* 0x0000001ac8027810 */ /* 0x000fe40007ffe0ff */
        /* <DEDUP_REMOVED lines=70> */
[----:B------:R-:W-:Y:S01]  /*12f70*/  ISETP.LT.AND P2, PT, R202, c[0x0][0x178], !P2 ;  /* 0x00005e00ca007a0c */ /* 0x000fe20005741270 */
[----:B------:R-:W-:Y:S01]  /*12f80*/  LDS.128 R32, [R3] ;  /* 0x0000000003207984 */ /* 0x000fe20000000c00 */
[----:B------:R-:W-:Y:S01]  /*12f90*/  ISETP.GE.AND P1, PT, R2, c[0x0][0x17c], PT ;  /* 0x00005f0002007a0c */ /* 0x000fe20003f26270 */
[C---:B-1----:R-:W-:Y:S01]  /*12fa0*/  IMAD.WIDE R10, R13.reuse, 0x4, R22 ;  /* 0x000000040d0a7825 */ /* 0x042fe200078e0216 */
[----:B------:R-:W-:Y:S01]  /*12fb0*/  IADD3 R13, R13, c[0x0][0x198], RZ ;  /* 0x000066000d0d7a10 */ /* 0x000fe20007ffe0ff */
[----:B------:R1:W-:Y:S01]  /*12fc0*/  @P4 STG.E [R8.64], R96 ;  /* 0x0000006008004986 */ /* 0x0003e2000c101908 */
[----:B------:R-:W-:-:S02]  /*12fd0*/  IADD3 R2, R200, 0x23, RZ ;  /* 0x00000023c8027810 */ /* 0x000fc40007ffe0ff */
[----:B------:R-:W-:Y:S01]  /*12fe0*/  ISETP.LT.AND P4, PT, R201, c[0x0][0x178], !P1 ;  /* 0x00005e00c9007a0c */ /* 0x000fe20004f81270 */
[C---:B--2---:R-:W-:Y:S01]  /*12ff0*/  IMAD.WIDE R4, R13.reuse, 0x4, R72 ;  /* 0x000000040d047825 */ /* 0x044fe200078e0248 */
[----:B------:R-:W-:Y:S01]  /*13000*/  ISETP.GE.AND P0, PT, R2, c[0x0][0x17c], PT ;  /* 0x00005f0002007a0c */ /* 0x000fe20003f06270 */
[----:B------:R2:W-:Y:S01]  /*13010*/  @P6 STG.E [R10.64], R124 ;  /* 0x0000007c0a006986 */ /* 0x0005e2000c101908 */
[C---:B------:R-:W-:Y:S01]  /*13020*/  IADD3 R15, R13.reuse, c[0x0][0x198], RZ ;  /* 0x000066000d0f7a10 */ /* 0x040fe20007ffe0ff */
        /* <DEDUP_REMOVED lines=13> */
[----:B---3--:R-:W-:Y:S01]  /*13100*/  IMAD.WIDE R4, R15, 0x4, R72 ;  /* 0x000000040f047825 */ /* 0x008fe200078e0248 */
[----:B------:R3:W-:Y:S01]  /*13110*/  @P6 STG.E [R10.64], R120 ;  /* 0x000000780a006986 */ /* 0x0007e2000c101908 */
[----:B------:R-:W-:Y:S02]  /*13120*/  ISETP.LT.AND P6, PT, R201, c[0x0][0x178], !P5 ;  /* 0x00005e00c9007a0c */ /* 0x000fe40006fc1270 */
[C---:B-1----:R-:W-:Y:S01]  /*13130*/  IMAD.WIDE R6, R15.reuse, 0x4, R22 ;  /* 0x000000040f067825 */ /* 0x042fe200078e0216 */
[----:B------:R-:W-:Y:S01]  /*13140*/  ISETP.GE.AND P1, PT, R2, c[0x0][0x17c], PT ;  /* 0x00005f0002007a0c */ /* 0x000fe20003f26270 */
[----:B------:R1:W-:Y:S01]  /*13150*/  @P2 STG.E [R4.64], R93 ;  /* 0x0000005d04002986 */ /* 0x0003e2000c101908 */
[----:B------:R-:W-:-:S02]  /*13160*/  IADD3 R13, R15, c[0x0][0x198], RZ ;  /* 0x000066000f0d7a10 */ /* 0x000fc40007ffe0ff */
[C---:B------:R-:W-:Y:S01]  /*13170*/  ISETP.LT.AND P5, PT, R202.reuse, c[0x0][0x178], !P5 ;  /* 0x00005e00ca007a0c */ /* 0x040fe20006fa1270 */
[----:B------:R4:W-:Y:S01]  /*13180*/  @P0 STG.E [R6.64], R121 ;  /* 0x0000007906000986 */ /* 0x0009e2000c101908 */
[----:B------:R-:W-:Y:S01]  /*13190*/  ISETP.LT.AND P0, PT, R201, c[0x0][0x178], !P1 ;  /* 0x00005e00c9007a0c */ /* 0x000fe20004f01270 */
[C---:B--2---:R-:W-:Y:S01]  /*131a0*/  IMAD.WIDE R8, R13.reuse, 0x4, R72 ;  /* 0x000000040d087825 */ /* 0x044fe200078e0248 */
[----:B------:R-:W-:Y:S02]  /*131b0*/  ISETP.LT.AND P1, PT, R202, c[0x0][0x178], !P1 ;  /* 0x00005e00ca007a0c */ /* 0x000fe40004f21270 */
[----:B------:R-:W-:Y:S01]  /*131c0*/  IADD3 R2, R200, 0x26, RZ ;  /* 0x00000026c8027810 */ /* 0x000fe20007ffe0ff */
[C---:B---3--:R-:W-:Y:S01]  /*131d0*/  IMAD.WIDE R10, R13.reuse, 0x4, R22 ;  /* 0x000000040d0a7825 */ /* 0x048fe200078e0216 */
[----:B------:R-:W-:Y:S01]  /*131e0*/  IADD3 R13, R13, c[0x0][0x198], RZ ;  /* 0x000066000d0d7a10 */ /* 0x000fe20007ffe0ff */
[----:B------:R2:W-:Y:S01]  /*131f0*/  @P6 STG.E [R8.64], R56 ;  /* 0x0000003808006986 */ /* 0x0005e2000c101908 */
[----:B------:R-:W-:-:S02]  /*13200*/  ISETP.GE.AND P3, PT, R2, c[0x0][0x17c], PT ;  /* 0x00005f0002007a0c */ /* 0x000fc40003f66270 */
[----:B------:R-:W-:Y:S01]  /*13210*/  IADD3 R2, R200, 0x27, RZ ;  /* 0x00000027c8027810 */ /* 0x000fe20007ffe0ff */
[----:B-1----:R-:W-:Y:S01]  /*13220*/  IMAD.WIDE R4, R13, 0x4, R72 ;  /* 0x000000040d047825 */ /* 0x002fe200078e0248 */
[----:B------:R1:W-:Y:S01]  /*13230*/  @P5 STG.E [R10.64], R116 ;  /* 0x000000740a005986 */ /* 0x0003e2000c101908 */
[----:B------:R-:W-:Y:S02]  /*13240*/  ISETP.LT.AND P5, PT, R201, c[0x0][0x178], !P3 ;  /* 0x00005e00c9007a0c */ /* 0x000fe40005fa1270 */
[C---:B----4-:R-:W-:Y:S01]  /*13250*/  IMAD.WIDE R6, R13.reuse, 0x4, R22 ;  /* 0x000000040d067825 */ /* 0x050fe200078e0216 */
[----:B------:R-:W-:Y:S01]  /*13260*/  ISETP.GE.AND P4, PT, R2, c[0x0][0x17c], PT ;  /* 0x00005f0002007a0c */ /* 0x000fe20003f86270 */
[----:B------:R3:W-:Y:S01]  /*13270*/  @P0 STG.E [R4.64], R57 ;  /* 0x0000003904000986 */ /* 0x0007e2000c101908 */
[----:B------:R-:W-:Y:S02]  /*13280*/  IADD3 R15, R13, c[0x0][0x198], RZ ;  /* 0x000066000d0f7a10 */ /* 0x000fe40007ffe0ff */
[C---:B------:R-:W-:Y:S01]  /*13290*/  ISETP.LT.AND P6, PT, R202.reuse, c[0x0][0x178], !P3 ;  /* 0x00005e00ca007a0c */ /* 0x040fe20005fc1270 */
[----:B------:R4:W-:Y:S01]  /*132a0*/  @P1 STG.E [R6.64], R117 ;  /* 0x0000007506001986 */ /* 0x0009e2000c101908 */
[----:B------:R-:W-:Y:S01]  /*132b0*/  ISETP.LT.AND P1, PT, R201, c[0x0][0x178], !P4 ;  /* 0x00005e00c9007a0c */ /* 0x000fe20006721270 */
[----:B--2---:R-:W-:Y:S01]  /*132c0*/  IMAD.WIDE R8, R15, 0x4, R72 ;  /* 0x000000040f087825 */ /* 0x004fe200078e0248 */
[----:B------:R-:W-:-:S02]  /*132d0*/  ISETP.LT.AND P4, PT, R202, c[0x0][0x178], !P4 ;  /* 0x00005e00ca007a0c */ /* 0x000fc40006781270 */
[----:B------:R-:W-:Y:S01]  /*132e0*/  IADD3 R2, R200, 0x28, RZ ;  /* 0x00000028c8027810 */ /* 0x000fe20007ffe0ff */
[C---:B-1----:R-:W-:Y:S01]  /*132f0*/  IMAD.WIDE R10, R15.reuse, 0x4, R22 ;  /* 0x000000040f0a7825 */ /* 0x042fe200078e0216 */
[----:B------:R-:W-:Y:S01]  /*13300*/  IADD3 R15, R15, c[0x0][0x198], RZ ;  /* 0x000066000f0f7a10 */ /* 0x000fe20007ffe0ff */
[----:B------:R1:W-:Y:S01]  /*13310*/  @P5 STG.E [R8.64], R52 ;  /* 0x0000003408005986 */ /* 0x0003e2000c101908 */
[----:B------:R-:W-:Y:S02]  /*13320*/  ISETP.GE.AND P2, PT, R2, c[0x0][0x17c], PT ;  /* 0x00005f0002007a0c */ /* 0x000fe40003f46270 */
[----:B------:R-:W-:Y:S01]  /*13330*/  IADD3 R2, R200, 0x29, RZ ;  /* 0x00000029c8027810 */ /* 0x000fe20007ffe0ff */
[----:B---3--:R-:W-:Y:S01]  /*13340*/  IMAD.WIDE R4, R15, 0x4, R72 ;  /* 0x000000040f047825 */ /* 0x008fe200078e0248 */
[----:B------:R-:W-:Y:S01]  /*13350*/  ISETP.LT.AND P5, PT, R201, c[0x0][0x178], !P2 ;  /* 0x00005e00c9007a0c */ /* 0x000fe200057a1270 */
[----:B------:R2:W-:Y:S01]  /*13360*/  @P6 STG.E [R10.64], R104 ;  /* 0x000000680a006986 */ /* 0x0005e2000c101908 */
[----:B------:R-:W-:Y:S01]  /*13370*/  ISETP.GE.AND P3, PT, R2, c[0x0][0x17c], PT ;  /* 0x00005f0002007a0c */ /* 0x000fe20003f66270 */
[C---:B----4-:R-:W-:Y:S01]  /*13380*/  IMAD.WIDE R6, R15.reuse, 0x4, R22 ;  /* 0x000000040f067825 */ /* 0x050fe200078e0216 */
[----:B------:R-:W-:Y:S01]  /*13390*/  IADD3 R13, R15, c[0x0][0x198], RZ ;  /* 0x000066000f0d7a10 */ /* 0x000fe20007ffe0ff */
[----:B------:R3:W-:Y:S01]  /*133a0*/  @P1 STG.E [R4.64], R53 ;  /* 0x0000003504001986 */ /* 0x0007e2000c101908 */
[----:B------:R-:W-:-:S02]  /*133b0*/  ISETP.LT.AND P6, PT, R202, c[0x0][0x178], !P2 ;  /* 0x00005e00ca007a0c */ /* 0x000fc400057c1270 */
[----:B------:R-:W-:Y:S01]  /*133c0*/  IADD3 R2, R200, 0x2a, RZ ;  /* 0x0000002ac8027810 */ /* 0x000fe20007ffe0ff */
[----:B------:R4:W-:Y:S01]  /*133d0*/  @P4 STG.E [R6.64], R105 ;  /* 0x0000006906004986 */ /* 0x0009e2000c101908 */
[----:B------:R-:W-:Y:S01]  /*133e0*/  ISETP.LT.AND P4, PT, R201, c[0x0][0x178], !P3 ;  /* 0x00005e00c9007a0c */ /* 0x000fe20005f81270 */
[C---:B-1----:R-:W-:Y:S01]  /*133f0*/  IMAD.WIDE R8, R13.reuse, 0x4, R72 ;  /* 0x000000040d087825 */ /* 0x042fe200078e0248 */
[----:B------:R-:W-:Y:S02]  /*13400*/  ISETP.LT.AND P3, PT, R202, c[0x0][0x178], !P3 ;  /* 0x00005e00ca007a0c */ /* 0x000fe40005f61270 */
[----:B------:R-:W-:Y:S01]  /*13410*/  ISETP.GE.AND P0, PT, R2, c[0x0][0x17c], PT ;  /* 0x00005f0002007a0c */ /* 0x000fe20003f06270 */
[C---:B--2---:R-:W-:Y:S01]  /*13420*/  IMAD.WIDE R10, R13.reuse, 0x4, R22 ;  /* 0x000000040d0a7825 */ /* 0x044fe200078e0216 */
[----:B------:R-:W-:Y:S01]  /*13430*/  IADD3 R13, R13, c[0x0][0x198], RZ ;  /* 0x000066000d0d7a10 */ /* 0x000fe20007ffe0ff */
[----:B------:R1:W-:Y:S01]  /*13440*/  @P5 STG.E [R8.64], R98 ;  /* 0x0000006208005986 */ /* 0x0003e2000c101908 */
[----:B------:R-:W-:-:S02]  /*13450*/  IADD3 R2, R200, 0x2b, RZ ;  /* 0x0000002bc8027810 */ /* 0x000fc40007ffe0ff */
[----:B------:R-:W-:Y:S01]  /*13460*/  ISETP.LT.AND P5, PT, R201, c[0x0][0x178], !P0 ;  /* 0x00005e00c9007a0c */ /* 0x000fe200047a1270 */
[C---:B---3--:R-:W-:Y:S01]  /*13470*/  IMAD.WIDE R4, R13.reuse, 0x4, R72 ;  /* 0x000000040d047825 */ /* 0x048fe200078e0248 */
[----:B------:R-:W-:Y:S01]  /*13480*/  ISETP.GE.AND P2, PT, R2, c[0x0][0x17c], PT ;  /* 0x00005f0002007a0c */ /* 0x000fe20003f46270 */
[----:B------:R2:W-:Y:S01]  /*13490*/  @P6 STG.E [R10.64], R126 ;  /* 0x0000007e0a006986 */ /* 0x0005e2000c101908 */
[C---:B------:R-:W-:Y:S01]  /*134a0*/  IADD3 R15, R13.reuse, c[0x0][0x198], RZ ;  /* 0x000066000d0f7a10 */ /* 0x040fe20007ffe0ff */
[----:B----4-:R-:W-:Y:S01]  /*134b0*/  IMAD.WIDE R6, R13, 0x4, R22 ;  /* 0x000000040d067825 */ /* 0x010fe200078e0216 */
[----:B------:R-:W-:Y:S01]  /*134c0*/  ISETP.LT.AND P6, PT, R202, c[0x0][0x178], !P0 ;  /* 0x00005e00ca007a0c */ /* 0x000fe200047c1270 */
[----:B------:R-:W-:Y:S01]  /*134d0*/  @P4 STG.E [R4.64], R99 ;  /* 0x0000006304004986 */ /* 0x000fe2000c101908 */
[----:B------:R-:W-:Y:S01]  /*134e0*/  IADD3 R2, R200, 0x2c, RZ ;  /* 0x0000002cc8027810 */ /* 0x000fe20007ffe0ff */
[----:B-1----:R-:W-:Y:S02]  /*134f0*/  IMAD.WIDE R8, R15, 0x4, R72 ;  /* 0x000000040f087825 */ /* 0x002fe400078e0248 */
[----:B------:R-:W-:Y:S01]  /*13500*/  @P3 STG.E [R6.64], R127 ;  /* 0x0000007f06003986 */ /* 0x000fe2000c101908 */
[----:B------:R-:W-:-:S02]  /*13510*/  ISETP.LT.AND P3, PT, R201, c[0x0][0x178], !P2 ;  /* 0x00005e00c9007a0c */ /* 0x000fc40005761270 */
[----:B------:R-:W-:Y:S01]  /*13520*/  ISETP.LT.AND P2, PT, R202, c[0x0][0x178], !P2 ;  /* 0x00005e00ca007a0c */ /* 0x000fe20005741270 */
[C---:B--2---:R-:W-:Y:S01]  /*13530*/  IMAD.WIDE R10, R15.reuse, 0x4, R22 ;  /* 0x000000040f0a7825 */ /* 0x044fe200078e0216 */
[----:B------:R-:W-:Y:S01]  /*13540*/  IADD3 R15, R15, c[0x0][0x198], RZ ;  /* 0x000066000f0f7a10 */ /* 0x000fe20007ffe0ff */
[----:B------:R1:W-:Y:S01]  /*13550*/  @P5 STG.E [R8.64], R94 ;  /* 0x0000005e08005986 */ /* 0x0003e2000c101908 */
[----:B------:R-:W-:Y:S02]  /*13560*/  ISETP.GE.AND P1, PT, R2, c[0x0][0x17c], PT ;  /* 0x00005f0002007a0c */ /* 0x000fe40003f26270 */
[----:B------:R-:W-:Y:S01]  /*13570*/  IADD3 R2, R200, 0x2d, RZ ;  /* 0x0000002dc8027810 */ /* 0x000fe20007ffe0ff */
[----:B------:R-:W-:Y:S01]  /*13580*/  IMAD.WIDE R12, R15, 0x4, R72 ;  /* 0x000000040f0c7825 */ /* 0x000fe200078e0248 */
[----:B------:R-:W-:Y:S01]  /*13590*/  ISETP.LT.AND P5, PT, R201, c[0x0][0x178], !P1 ;  /* 0x00005e00c9007a0c */ /* 0x000fe20004fa1270 */
[----:B------:R2:W-:Y:S01]  /*135a0*/  @P6 STG.E [R10.64], R122 ;  /* 0x0000007a0a006986 */ /* 0x0005e2000c101908 */
[----:B------:R-:W-:-:S02]  /*135b0*/  ISETP.GE.AND P0, PT, R2, c[0x0][0x17c], PT ;  /* 0x00005f0002007a0c */ /* 0x000fc40003f06270 */
[C---:B------:R-:W-:Y:S01]  /*135c0*/  IADD3 R17, R15.reuse, c[0x0][0x198], RZ ;  /* 0x000066000f117a10 */ /* 0x040fe20007ffe0ff */
[----:B------:R3:W-:Y:S01]  /*135d0*/  @P3 STG.E [R12.64], R95 ;  /* 0x0000005f0c003986 */ /* 0x0007e2000c101908 */
[----:B------:R-:W-:Y:S01]  /*135e0*/  ISETP.LT.AND P6, PT, R202, c[0x0][0x178], !P1 ;  /* 0x00005e00ca007a0c */ /* 0x000fe20004fc1270 */
[--C-:B-1----:R-:W-:Y:S01]  /*135f0*/  IMAD.WIDE R8, R15, 0x4, R22.reuse ;  /* 0x000000040f087825 */ /* 0x102fe200078e0216 */
[----:B------:R-:W-:Y:S01]  /*13600*/  IADD3 R2, R200, 0x2e, RZ ;  /* 0x0000002ec8027810 */ /* 0x000fe20007ffe0ff */
[----:B------:R-:W1:Y:S02]  /*13610*/  LDS.128 R4, [R0] ;  /* 0x0000000000047984 */ /* 0x000e640000000c00 */
[----:B------:R-:W-:Y:S01]  /*13620*/  IMAD.WIDE R14, R17, 0x4, R22 ;  /* 0x00000004110e7825 */ /* 0x000fe200078e0216 */
[----:B------:R-:W-:Y:S01]  /*13630*/  ISETP.GE.AND P4, PT, R2, c[0x0][0x17c], PT ;  /* 0x00005f0002007a0c */ /* 0x000fe20003f86270 */
[----:B------:R4:W-:Y:S01]  /*13640*/  @P2 STG.E [R8.64], R123 ;  /* 0x0000007b08002986 */ /* 0x0009e2000c101908 */
[----:B------:R-:W-:Y:S01]  /*13650*/  ISETP.LT.AND P2, PT, R201, c[0x0][0x178], !P0 ;  /* 0x00005e00c9007a0c */ /* 0x000fe20004741270 */
[----:B--2---:R-:W-:Y:S01]  /*13660*/  IMAD.WIDE R10, R17, 0x4, R72 ;  /* 0x00000004110a7825 */ /* 0x004fe200078e0248 */
[----:B------:R-:W-:-:S02]  /*13670*/  ISETP.LT.AND P0, PT, R202, c[0x0][0x178], !P0 ;  /* 0x00005e00ca007a0c */ /* 0x000fc40004701270 */
[----:B------:R-:W-:Y:S02]  /*13680*/  IADD3 R17, R17, c[0x0][0x198], RZ ;  /* 0x0000660011117a10 */ /* 0x000fe40007ffe0ff */
[----:B------:R-:W-:Y:S01]  /*13690*/  IADD3 R2, R200, 0x2f, RZ ;  /* 0x0000002fc8027810 */ /* 0x000fe20007ffe0ff */
[----:B------:R-:W-:Y:S01]  /*136a0*/  @P5 STG.E [R10.64], R58 ;  /* 0x0000003a0a005986 */ /* 0x000fe2000c101908 */
[----:B------:R-:W-:Y:S01]  /*136b0*/  ISETP.LT.AND P5, PT, R201, c[0x0][0x178], !P4 ;  /* 0x00005e00c9007a0c */ /* 0x000fe200067a1270 */
[C---:B---3--:R-:W-:Y:S01]  /*136c0*/  IMAD.WIDE R12, R17.reuse, 0x4, R22 ;  /* 0x00000004110c7825 */ /* 0x048fe200078e0216 */
[----:B------:R-:W-:Y:S01]  /*136d0*/  ISETP.LT.AND P4, PT, R202, c[0x0][0x178], !P4 ;  /* 0x00005e00ca007a0c */ /* 0x000fe20006781270 */
[----:B------:R2:W-:Y:S01]  /*136e0*/  @P6 STG.E [R14.64], R118 ;  /* 0x000000760e006986 */ /* 0x0005e2000c101908 */
[----:B------:R-:W-:Y:S01]  /*136f0*/  ISETP.GE.AND P1, PT, R2, c[0x0][0x17c], PT ;  /* 0x00005f0002007a0c */ /* 0x000fe20003f26270 */
[C---:B----4-:R-:W-:Y:S01]  /*13700*/  IMAD.WIDE R8, R17.reuse, 0x4, R72 ;  /* 0x0000000411087825 */ /* 0x050fe200078e0248 */
[----:B------:R-:W-:-:S02]  /*13710*/  IADD3 R19, R17, c[0x0][0x198], RZ ;  /* 0x0000660011137a10 */ /* 0x000fc40007ffe0ff */
[----:B------:R-:W-:Y:S02]  /*13720*/  IADD3 R2, R200, 0x30, RZ ;  /* 0x00000030c8027810 */ /* 0x000fe40007ffe0ff */
[----:B------:R-:W-:Y:S01]  /*13730*/  @P2 STG.E [R8.64], R59 ;  /* 0x0000003b08002986 */ /* 0x000fe2000c101908 */
[C---:B------:R-:W-:Y:S01]  /*13740*/  IMAD.WIDE R16, R19.reuse, 0x4, R22 ;  /* 0x0000000413107825 */ /* 0x040fe200078e0216 */
[----:B------:R-:W-:Y:S02]  /*13750*/  IADD3 R25, R19, c[0x0][0x198], RZ ;  /* 0x0000660013197a10 */ /* 0x000fe40007ffe0ff */
[----:B------:R3:W-:Y:S01]  /*13760*/  @P0 STG.E [R12.64], R119 ;  /* 0x000000770c000986 */ /* 0x0007e2000c101908 */
[----:B------:R-:W-:Y:S01]  /*13770*/  ISETP.LT.AND P0, PT, R201, c[0x0][0x178], !P1 ;  /* 0x00005e00c9007a0c */ /* 0x000fe20004f01270 */
[--C-:B--2---:R-:W-:Y:S01]  /*13780*/  IMAD.WIDE R14, R19, 0x4, R72.reuse ;  /* 0x00000004130e7825 */ /* 0x104fe200078e0248 */
[----:B------:R-:W-:Y:S01]  /*13790*/  ISETP.LT.AND P1, PT, R202, c[0x0][0x178], !P1 ;  /* 0x00005e00ca007a0c */ /* 0x000fe20004f21270 */
[----:B------:R2:W4:Y:S01]  /*137a0*/  LDS.128 R8, [R21] ;  /* 0x0000000015087984 */ /* 0x0005220000000c00 */
[----:B------:R-:W-:Y:S01]  /*137b0*/  ISETP.GE.AND P3, PT, R2, c[0x0][0x17c], PT ;  /* 0x00005f0002007a0c */ /* 0x000fe20003f66270 */
[----:B------:R-:W-:Y:S01]  /*137c0*/  IMAD.WIDE R18, R25, 0x4, R72 ;  /* 0x0000000419127825 */ /* 0x000fe200078e0248 */
[----:B------:R-:W-:Y:S01]  /*137d0*/  IADD3 R2, R200, 0x31, RZ ;  /* 0x00000031c8027810 */ /* 0x000fe20007ffe0ff */
[----:B------:R-:W-:Y:S01]  /*137e0*/  @P5 STG.E [R14.64], R54 ;  /* 0x000000360e005986 */ /* 0x000fe2000c101908 */
[----:B------:R-:W-:-:S02]  /*137f0*/  ISETP.LT.AND P5, PT, R202, c[0x0][0x178], !P3 ;  /* 0x00005e00ca007a0c */ /* 0x000fc40005fa1270 */
[----:B------:R-:W-:Y:S01]  /*13800*/  ISETP.GE.AND P6, PT, R2, c[0x0][0x17c], PT ;  /* 0x00005f0002007a0c */ /* 0x000fe20003fc6270 */
[----:B------:R1:W-:Y:S01]  /*13810*/  @P4 STG.E [R16.64], R106 ;  /* 0x0000006a10004986 */ /* 0x0003e2000c101908 */
[----:B---3--:R-:W-:Y:S02]  /*13820*/  IADD3 R13, R25, c[0x0][0x198], RZ ;  /* 0x00006600190d7a10 */ /* 0x008fe40007ffe0ff */
[----:B------:R-:W-:Y:S01]  /*13830*/  ISETP.LT.AND P4, PT, R201, c[0x0][0x178], !P3 ;  /* 0x00005e00c9007a0c */ /* 0x000fe20005f81270 */
[----:B------:R3:W-:Y:S01]  /*13840*/  @P0 STG.E [R18.64], R55 ;  /* 0x0000003712000986 */ /* 0x0007e2000c101908 */
[C---:B--2---:R-:W-:Y:S01]  /*13850*/  IADD3 R21, R13.reuse, c[0x0][0x198], RZ ;  /* 0x000066000d157a10 */ /* 0x044fe20007ffe0ff */
[----:B------:R-:W-:Y:S01]  /*13860*/  IMAD.WIDE R26, R13, 0x4, R22 ;  /* 0x000000040d1a7825 */ /* 0x000fe200078e0216 */
[----:B------:R-:W-:Y:S02]  /*13870*/  IADD3 R0, R200, 0x32, RZ ;  /* 0x00000032c8007810 */ /* 0x000fe40007ffe0ff */
[----:B------:R-:W-:-:S02]  /*13880*/  IADD3 R29, R21, c[0x0][0x198], RZ ;  /* 0x00006600151d7a10 */ /* 0x000fc40007ffe0ff */
[----:B------:R-:W-:Y:S01]  /*13890*/  ISETP.GE.AND P2, PT, R0, c[0x0][0x17c], PT ;  /* 0x00005f0000007a0c */ /* 0x000fe20003f46270 */
[----:B-1----:R-:W-:Y:S01]  /*138a0*/  IMAD.WIDE R16, R25, 0x4, R22 ;  /* 0x0000000419107825 */ /* 0x002fe200078e0216 */
[----:B------:R-:W-:Y:S02]  /*138b0*/  IADD3 R0, R200, 0x33, RZ ;  /* 0x00000033c8007810 */ /* 0x000fe40007ffe0ff */
[----:B------:R-:W-:Y:S01]  /*138c0*/  IADD3 R31, R29, c[0x0][0x198], RZ ;  /* 0x000066001d1f7a10 */ /* 0x000fe20007ffe0ff */
[--C-:B------:R-:W-:Y:S01]  /*138d0*/  IMAD.WIDE R24, R13, 0x4, R72.reuse ;  /* 0x000000040d187825 */ /* 0x100fe200078e0248 */
[----:B------:R1:W-:Y:S01]  /*138e0*/  @P1 STG.E [R16.64], R107 ;  /* 0x0000006b10001986 */ /* 0x0003e2000c101908 */
[----:B------:R-:W-:Y:S02]  /*138f0*/  ISETP.LT.AND P1, PT, R201, c[0x0][0x178], !P6 ;  /* 0x00005e00c9007a0c */ /* 0x000fe40007721270 */
[----:B------:R-:W-:Y:S01]  /*13900*/  ISETP.LT.AND P6, PT, R202, c[0x0][0x178], !P6 ;  /* 0x00005e00ca007a0c */ /* 0x000fe200077c1270 */
[----:B------:R2:W4:Y:S01]  /*13910*/  LDS.128 R12, [R20] ;  /* 0x00000000140c7984 */ /* 0x0005220000000c00 */
[----:B---3--:R-:W-:Y:S01]  /*13920*/  IMAD.WIDE R18, R21, 0x4, R72 ;  /* 0x0000000415127825 */ /* 0x008fe200078e0248 */
[----:B------:R-:W-:-:S02]  /*13930*/  ISETP.GE.AND P3, PT, R0, c[0x0][0x17c], PT ;  /* 0x00005f0000007a0c */ /* 0x000fc40003f66270 */
[----:B------:R3:W-:Y:S01]  /*13940*/  @P4 STG.E [R24.64], R88 ;  /* 0x0000005818004986 */ /* 0x0007e2000c101908 */
[----:B------:R-:W-:Y:S01]  /*13950*/  IADD3 R0, R200, 0x34, RZ ;  /* 0x00000034c8007810 */ /* 0x000fe20007ffe0ff */
[--C-:B-1----:R-:W-:Y:S02]  /*13960*/  IMAD.WIDE R16, R21, 0x4, R22.reuse ;  /* 0x0000000415107825 */ /* 0x102fe400078e0216 */
[----:B------:R1:W-:Y:S01]  /*13970*/  @P5 STG.E [R26.64], R4 ;  /* 0x000000041a005986 */ /* 0x0003e2000c101908 */
[----:B------:R-:W-:Y:S02]  /*13980*/  ISETP.LT.AND P5, PT, R201, c[0x0][0x178], !P2 ;  /* 0x00005e00c9007a0c */ /* 0x000fe400057a1270 */
[----:B------:R-:W-:Y:S01]  /*13990*/  ISETP.LT.AND P2, PT, R202, c[0x0][0x178], !P2 ;  /* 0x00005e00ca007a0c */ /* 0x000fe20005741270 */
[----:B------:R4:W-:Y:S01]  /*139a0*/  @P1 STG.E [R18.64], R89 ;  /* 0x0000005912001986 */ /* 0x0009e2000c101908 */
[----:B------:R-:W-:Y:S01]  /*139b0*/  ISETP.GE.AND P0, PT, R0, c[0x0][0x17c], PT ;  /* 0x00005f0000007a0c */ /* 0x000fe20003f06270 */
[----:B--2---:R-:W-:Y:S01]  /*139c0*/  IMAD.WIDE R20, R29, 0x4, R22 ;  /* 0x000000041d147825 */ /* 0x004fe200078e0216 */
[----:B------:R-:W-:Y:S01]  /*139d0*/  IADD3 R0, R200, 0x35, RZ ;  /* 0x00000035c8007810 */ /* 0x000fe20007ffe0ff */
[----:B------:R2:W-:Y:S01]  /*139e0*/  @P6 STG.E [R16.64], R5 ;  /* 0x0000000510006986 */ /* 0x0005e2000c101908 */
[----:B------:R-:W-:Y:S01]  /*139f0*/  ISETP.LT.AND P6, PT, R201, c[0x0][0x178], !P3 ;  /* 0x00005e00c9007a0c */ /* 0x000fe20005fc1270 */
[----:B---3--:R-:W-:Y:S01]  /*13a00*/  IMAD.WIDE R24, R29, 0x4, R72 ;  /* 0x000000041d187825 */ /* 0x008fe200078e0248 */
[----:B------:R-:W-:-:S02]  /*13a10*/  ISETP.LT.AND P3, PT, R202, c[0x0][0x178], !P3 ;  /* 0x00005e00ca007a0c */ /* 0x000fc40005f61270 */
[----:B------:R-:W-:Y:S01]  /*13a20*/  ISETP.GE.AND P4, PT, R0, c[0x0][0x17c], PT ;  /* 0x00005f0000007a0c */ /* 0x000fe20003f86270 */
[----:B-1----:R-:W-:Y:S01]  /*13a30*/  IMAD.WIDE R26, R31, 0x4, R22 ;  /* 0x000000041f1a7825 */ /* 0x002fe200078e0216 */
[----:B------:R-:W-:Y:S01]  /*13a40*/  @P5 STG.E [R24.64], R68 ;  /* 0x0000004418005986 */ /* 0x000fe2000c101908 */
[----:B------:R-:W-:Y:S02]  /*13a50*/  ISETP.LT.AND P5, PT, R201, c[0x0][0x178], !P0 ;  /* 0x00005e00c9007a0c */ /* 0x000fe400047a1270 */
[C-C-:B----4-:R-:W-:Y:S01]  /*13a60*/  IMAD.WIDE R18, R31.reuse, 0x4, R72.reuse ;  /* 0x000000041f127825 */ /* 0x150fe200078e0248 */
[----:B------:R1:W-:Y:S01]  /*13a70*/  @P2 STG.E [R20.64], R8 ;  /* 0x0000000814002986 */ /* 0x0003e2000c101908 */
[----:B--2---:R-:W-:Y:S02]  /*13a80*/  IADD3 R5, R31, c[0x0][0x198], RZ ;  /* 0x000066001f057a10 */ /* 0x004fe40007ffe0ff */
[C---:B------:R-:W-:Y:S01]  /*13a90*/  ISETP.LT.AND P0, PT, R202.reuse, c[0x0][0x178], !P0 ;  /* 0x00005e00ca007a0c */ /* 0x040fe20004701270 */
[----:B------:R-:W-:Y:S01]  /*13aa0*/  @P6 STG.E [R18.64], R69 ;  /* 0x0000004512006986 */ /* 0x000fe2000c101908 */
[----:B------:R-:W-:Y:S01]  /*13ab0*/  ISETP.LT.AND P6, PT, R201, c[0x0][0x178], !P4 ;  /* 0x00005e00c9007a0c */ /* 0x000fe200067c1270 */
[----:B------:R-:W-:Y:S01]  /*13ac0*/  IMAD.WIDE R2, R5, 0x4, R72 ;  /* 0x0000000405027825 */ /* 0x000fe200078e0248 */
[----:B------:R-:W-:Y:S01]  /*13ad0*/  ISETP.LT.AND P4, PT, R202, c[0x0][0x178], !P4 ;  /* 0x00005e00ca007a0c */ /* 0x000fe20006781270 */
[----:B------:R2:W-:Y:S01]  /*13ae0*/  @P3 STG.E [R26.64], R9 ;  /* 0x000000091a003986 */ /* 0x0005e2000c101908 */
[----:B------:R-:W-:-:S02]  /*13af0*/  IADD3 R0, R200, 0x36, RZ ;  /* 0x00000036c8007810 */ /* 0x000fc40007ffe0ff */
[C---:B-1----:R-:W-:Y:S01]  /*13b00*/  IADD3 R21, R5.reuse, c[0x0][0x198], RZ ;  /* 0x0000660005157a10 */ /* 0x042fe20007ffe0ff */
[--C-:B------:R-:W-:Y:S01]  /*13b10*/  IMAD.WIDE R4, R5, 0x4, R22.reuse ;  /* 0x0000000405047825 */ /* 0x100fe200078e0216 */
[----:B------:R-:W-:Y:S01]  /*13b20*/  ISETP.GE.AND P1, PT, R0, c[0x0][0x17c], PT ;  /* 0x00005f0000007a0c */ /* 0x000fe20003f26270 */
[----:B------:R1:W-:Y:S01]  /*13b30*/  @P5 STG.E [R2.64], R112 ;  /* 0x0000007002005986 */ /* 0x0003e2000c101908 */
[----:B------:R-:W-:Y:S01]  /*13b40*/  IADD3 R0, R200, 0x37, RZ ;  /* 0x00000037c8007810 */ /* 0x000fe20007ffe0ff */
[----:B------:R-:W-:Y:S01]  /*13b50*/  IMAD.WIDE R16, R21, 0x4, R22 ;  /* 0x0000000415107825 */ /* 0x000fe200078e0216 */
[----:B------:R-:W-:Y:S01]  /*13b60*/  ISETP.LT.AND P5, PT, R201, c[0x0][0x178], !P1 ;  /* 0x00005e00c9007a0c */ /* 0x000fe20004fa1270 */
[----:B------:R3:W-:Y:S01]  /*13b70*/  @P0 STG.E [R4.64], R12 ;  /* 0x0000000c04000986 */ /* 0x0007e2000c101908 */
[----:B------:R-:W-:Y:S01]  /*13b80*/  ISETP.GE.AND P2, PT, R0, c[0x0][0x17c], PT ;  /* 0x00005f0000007a0c */ /* 0x000fe20003f46270 */
[C---:B--2---:R-:W-:Y:S01]  /*13b90*/  IMAD.WIDE R8, R21.reuse, 0x4, R72 ;  /* 0x0000000415087825 */ /* 0x044fe200078e0248 */
[----:B------:R-:W-:-:S02]  /*13ba0*/  IADD3 R21, R21, c[0x0][0x198], RZ ;  /* 0x0000660015157a10 */ /* 0x000fc40007ffe0ff */
[----:B------:R-:W-:Y:S02]  /*13bb0*/  ISETP.LT.AND P1, PT, R202, c[0x0][0x178], !P1 ;  /* 0x00005e00ca007a0c */ /* 0x000fe40004f21270 */
[----:B------:R2:W-:Y:S01]  /*13bc0*/  @P6 STG.E [R8.64], R113 ;  /* 0x0000007108006986 */ /* 0x0005e2000c101908 */
[----:B------:R-:W-:Y:S01]  /*13bd0*/  IADD3 R0, R200, 0x38, RZ ;  /* 0x00000038c8007810 */ /* 0x000fe20007ffe0ff */
[----:B-1----:R-:W-:Y:S01]  /*13be0*/  IMAD.WIDE R2, R21, 0x4, R72 ;  /* 0x0000000415027825 */ /* 0x002fe200078e0248 */
[----:B------:R-:W-:Y:S01]  /*13bf0*/  ISETP.LT.AND P6, PT, R202, c[0x0][0x178], !P2 ;  /* 0x00005e00ca007a0c */ /* 0x000fe200057c1270 */
[----:B------:R1:W-:Y:S01]  /*13c00*/  @P4 STG.E [R16.64], R13 ;  /* 0x0000000d10004986 */ /* 0x0003e2000c101908 */
[----:B------:R-:W-:Y:S01]  /*13c10*/  ISETP.LT.AND P4, PT, R201, c[0x0][0x178], !P2 ;  /* 0x00005e00c9007a0c */ /* 0x000fe20005781270 */
[C---:B---3--:R-:W-:Y:S01]  /*13c20*/  IMAD.WIDE R4, R21.reuse, 0x4, R22 ;  /* 0x0000000415047825 */ /* 0x048fe200078e0216 */
[----:B------:R-:W-:Y:S01]  /*13c30*/  IADD3 R19, R21, c[0x0][0x198], RZ ;  /* 0x0000660015137a10 */ /* 0x000fe20007ffe0ff */
[----:B------:R3:W-:Y:S01]  /*13c40*/  @P5 STG.E [R2.64], R108 ;  /* 0x0000006c02005986 */ /* 0x0007e2000c101908 */
[----:B------:R-:W-:-:S02]  /*13c50*/  ISETP.GE.AND P3, PT, R0, c[0x0][0x17c], PT ;  /* 0x00005f0000007a0c */ /* 0x000fc40003f66270 */
[----:B------:R-:W-:Y:S01]  /*13c60*/  IADD3 R0, R200, 0x39, RZ ;  /* 0x00000039c8007810 */ /* 0x000fe20007ffe0ff */
[----:B--2---:R-:W-:Y:S01]  /*13c70*/  IMAD.WIDE R8, R19, 0x4, R72 ;  /* 0x0000000413087825 */ /* 0x004fe200078e0248 */
[----:B------:R-:W-:Y:S01]  /*13c80*/  ISETP.LT.AND P5, PT, R201, c[0x0][0x178], !P3 ;  /* 0x00005e00c9007a0c */ /* 0x000fe20005fa1270 */
[----:B------:R2:W-:Y:S01]  /*13c90*/  @P1 STG.E [R4.64], R32 ;  /* 0x0000002004001986 */ /* 0x0005e2000c101908 */
[----:B------:R-:W-:Y:S01]  /*13ca0*/  ISETP.GE.AND P0, PT, R0, c[0x0][0x17c], PT ;  /* 0x00005f0000007a0c */ /* 0x000fe20003f06270 */
[C---:B-1----:R-:W-:Y:S01]  /*13cb0*/  IMAD.WIDE R12, R19.reuse, 0x4, R22 ;  /* 0x00000004130c7825 */ /* 0x042fe200078e0216 */
[----:B------:R-:W-:Y:S01]  /*13cc0*/  IADD3 R0, R200, 0x3a, RZ ;  /* 0x0000003ac8007810 */ /* 0x000fe20007ffe0ff */
[----:B------:R1:W-:Y:S01]  /*13cd0*/  @P4 STG.E [R8.64], R109 ;  /* 0x0000006d08004986 */ /* 0x0003e2000c101908 */
[----:B------:R-:W-:Y:S02]  /*13ce0*/  IADD3 R19, R19, c[0x0][0x198], RZ ;  /* 0x0000660013137a10 */ /* 0x000fe40007ffe0ff */
[----:B------:R-:W-:Y:S01]  /*13cf0*/  ISETP.LT.AND P3, PT, R202, c[0x0][0x178], !P3 ;  /* 0x00005e00ca007a0c */ /* 0x000fe20005f61270 */
[----:B------:R4:W-:Y:S01]  /*13d00*/  @P6 STG.E [R12.64], R33 ;  /* 0x000000210c006986 */ /* 0x0009e2000c101908 */
[----:B------:R-:W-:Y:S01]  /*13d10*/  ISETP.LT.AND P4, PT, R201, c[0x0][0x178], !P0 ;  /* 0x00005e00c9007a0c */ /* 0x000fe20004781270 */
[----:B---3--:R-:W-:Y:S01]  /*13d20*/  IMAD.WIDE R2, R19, 0x4, R72 ;  /* 0x0000000413027825 */ /* 0x008fe200078e0248 */
[----:B------:R-:W-:-:S02]  /*13d30*/  ISETP.GE.AND P2, PT, R0, c[0x0][0x17c], PT ;  /* 0x00005f0000007a0c */ /* 0x000fc40003f46270 */
[----:B------:R-:W-:Y:S01]  /*13d40*/  ISETP.LT.AND P6, PT, R202, c[0x0][0x178], !P0 ;  /* 0x00005e00ca007a0c */ /* 0x000fe200047c1270 */
[C---:B--2---:R-:W-:Y:S01]  /*13d50*/  IMAD.WIDE R4, R19.reuse, 0x4, R22 ;  /* 0x0000000413047825 */ /* 0x044fe200078e0216 */
[----:B------:R-:W-:Y:S01]  /*13d60*/  IADD3 R0, R200, 0x3b, RZ ;  /* 0x0000003bc8007810 */ /* 0x000fe20007ffe0ff */
[----:B------:R2:W-:Y:S01]  /*13d70*/  @P5 STG.E [R2.64], R90 ;  /* 0x0000005a02005986 */ /* 0x0005e2000c101908 */
[----:B------:R-:W-:Y:S02]  /*13d80*/  IADD3 R17, R19, c[0x0][0x198], RZ ;  /* 0x0000660013117a10 */ /* 0x000fe40007ffe0ff */
[----:B------:R-:W-:Y:S01]  /*13d90*/  ISETP.GE.AND P1, PT, R0, c[0x0][0x17c], PT ;  /* 0x00005f0000007a0c */ /* 0x000fe20003f26270 */
[----:B------:R3:W-:Y:S01]  /*13da0*/  @P3 STG.E [R4.64], R6 ;  /* 0x0000000604003986 */ /* 0x0007e2000c101908 */
[----:B------:R-:W-:Y:S01]  /*13db0*/  IADD3 R0, R200, 0x3c, RZ ;  /* 0x0000003cc8007810 */ /* 0x000fe20007ffe0ff */
[----:B-1----:R-:W-:Y:S01]  /*13dc0*/  IMAD.WIDE R8, R17, 0x4, R72 ;  /* 0x0000000411087825 */ /* 0x002fe200078e0248 */
[----:B------:R-:W-:-:S02]  /*13dd0*/  ISETP.LT.AND P5, PT, R201, c[0x0][0x178], !P2 ;  /* 0x00005e00c9007a0c */ /* 0x000fc400057a1270 */
[----:B------:R-:W-:Y:S01]  /*13de0*/  ISETP.GE.AND P0, PT, R0, c[0x0][0x17c], PT ;  /* 0x00005f0000007a0c */ /* 0x000fe20003f06270 */
[C---:B----4-:R-:W-:Y:S01]  /*13df0*/  IMAD.WIDE R12, R17.reuse, 0x4, R22 ;  /* 0x00000004110c7825 */ /* 0x050fe200078e0216 */
[----:B------:R-:W-:Y:S01]  /*13e00*/  IADD3 R17, R17, c[0x0][0x198], RZ ;  /* 0x0000660011117a10 */ /* 0x000fe20007ffe0ff */
[----:B------:R1:W-:Y:S01]  /*13e10*/  @P4 STG.E [R8.64], R91 ;  /* 0x0000005b08004986 */ /* 0x0003e2000c101908 */
[C---:B------:R-:W-:Y:S02]  /*13e20*/  ISETP.LT.AND P2, PT, R202.reuse, c[0x0][0x178], !P2 ;  /* 0x00005e00ca007a0c */ /* 0x040fe40005741270 */
[----:B------:R-:W-:Y:S01]  /*13e30*/  ISETP.LT.AND P4, PT, R201, c[0x0][0x178], !P1 ;  /* 0x00005e00c9007a0c */ /* 0x000fe20004f81270 */
[----:B------:R4:W-:Y:S01]  /*13e40*/  @P6 STG.E [R12.64], R7 ;  /* 0x000000070c006986 */ /* 0x0009e2000c101908 */
[----:B------:R-:W-:Y:S01]  /*13e50*/  ISETP.LT.AND P1, PT, R202, c[0x0][0x178], !P1 ;  /* 0x00005e00ca007a0c */ /* 0x000fe20004f21270 */
[C---:B--2---:R-:W-:Y:S01]  /*13e60*/  IMAD.WIDE R2, R17.reuse, 0x4, R72 ;  /* 0x0000000411027825 */ /* 0x044fe200078e0248 */
[----:B------:R-:W-:-:S02]  /*13e70*/  IADD3 R19, R17, c[0x0][0x198], RZ ;  /* 0x0000660011137a10 */ /* 0x000fc40007ffe0ff */
[----:B------:R-:W-:Y:S01]  /*13e80*/  ISETP.LT.AND P6, PT, R201, c[0x0][0x178], !P0 ;  /* 0x00005e00c9007a0c */ /* 0x000fe200047c1270 */
[--C-:B---3--:R-:W-:Y:S01]  /*13e90*/  IMAD.WIDE R4, R17, 0x4, R22.reuse ;  /* 0x0000000411047825 */ /* 0x108fe200078e0216 */
[----:B------:R-:W-:Y:S01]  /*13ea0*/  IADD3 R0, R200, 0x3d, RZ ;  /* 0x0000003dc8007810 */ /* 0x000fe20007ffe0ff */
[----:B------:R2:W-:Y:S01]  /*13eb0*/  @P5 STG.E [R2.64], R70 ;  /* 0x0000004602005986 */ /* 0x0005e2000c101908 */
[C---:B------:R-:W-:Y:S01]  /*13ec0*/  IADD3 R21, R19.reuse, c[0x0][0x198], RZ ;  /* 0x0000660013157a10 */ /* 0x040fe20007ffe0ff */
[C---:B-1----:R-:W-:Y:S01]  /*13ed0*/  IMAD.WIDE R8, R19.reuse, 0x4, R22 ;  /* 0x0000000413087825 */ /* 0x042fe200078e0216 */
[----:B------:R-:W-:Y:S01]  /*13ee0*/  ISETP.GE.AND P3, PT, R0, c[0x0][0x17c], PT ;  /* 0x00005f0000007a0c */ /* 0x000fe20003f66270 */
[----:B------:R1:W-:Y:S01]  /*13ef0*/  @P2 STG.E [R4.64], R10 ;  /* 0x0000000a04002986 */ /* 0x0003e2000c101908 */
[C---:B------:R-:W-:Y:S01]  /*13f00*/  IADD3 R0, R200.reuse, 0x3e, RZ ;  /* 0x0000003ec8007810 */ /* 0x040fe20007ffe0ff */
[----:B----4-:R-:W-:Y:S01]  /*13f10*/  IMAD.WIDE R6, R19, 0x4, R72 ;  /* 0x0000000413067825 */ /* 0x010fe200078e0248 */
[----:B------:R-:W-:-:S02]  /*13f20*/  IADD3 R200, R200, 0x3f, RZ ;  /* 0x0000003fc8c87810 */ /* 0x000fc40007ffe0ff */
[----:B------:R-:W-:Y:S01]  /*13f30*/  ISETP.GE.AND P5, PT, R0, c[0x0][0x17c], PT ;  /* 0x00005f0000007a0c */ /* 0x000fe20003fa6270 */
[C---:B------:R-:W-:Y:S01]  /*13f40*/  IMAD.WIDE R12, R21.reuse, 0x4, R72 ;  /* 0x00000004150c7825 */ /* 0x040fe200078e0248 */
[----:B------:R3:W-:Y:S01]  /*13f50*/  @P4 STG.E [R6.64], R71 ;  /* 0x0000004706004986 */ /* 0x0007e2000c101908 */
[C---:B------:R-:W-:Y:S02]  /*13f60*/  IADD3 R17, R21.reuse, c[0x0][0x198], RZ ;  /* 0x0000660015117a10 */ /* 0x040fe40007ffe0ff */
[----:B------:R-:W-:Y:S01]  /*13f70*/  ISETP.LT.AND P0, PT, R202, c[0x0][0x178], !P0 ;  /* 0x00005e00ca007a0c */ /* 0x000fe20004701270 */
[----:B------:R4:W-:Y:S01]  /*13f80*/  @P1 STG.E [R8.64], R11 ;  /* 0x0000000b08001986 */ /* 0x0009e2000c101908 */
[----:B------:R-:W-:Y:S01]  /*13f90*/  ISETP.GE.AND P2, PT, R200, c[0x0][0x17c], PT ;  /* 0x00005f00c8007a0c */ /* 0x000fe20003f46270 */
[----:B--2---:R-:W-:Y:S01]  /*13fa0*/  IMAD.WIDE R2, R21, 0x4, R22 ;  /* 0x0000000415027825 */ /* 0x004fe200078e0216 */
[C---:B------:R-:W-:Y:S01]  /*13fb0*/  ISETP.LT.AND P4, PT, R201.reuse, c[0x0][0x178], !P5 ;  /* 0x00005e00c9007a0c */ /* 0x040fe20006f81270 */
[----:B------:R2:W-:Y:S01]  /*13fc0*/  @P6 STG.E [R12.64], R114 ;  /* 0x000000720c006986 */ /* 0x0005e2000c101908 */
[----:B------:R-:W-:Y:S01]  /*13fd0*/  ISETP.LT.AND P6, PT, R201, c[0x0][0x178], !P3 ;  /* 0x00005e00c9007a0c */ /* 0x000fe20005fc1270 */
[----:B-1----:R-:W-:Y:S01]  /*13fe0*/  IMAD.WIDE R4, R17, 0x4, R72 ;  /* 0x0000000411047825 */ /* 0x002fe200078e0248 */
[----:B------:R-:W-:-:S02]  /*13ff0*/  ISETP.LT.AND P3, PT, R202, c[0x0][0x178], !P3 ;  /* 0x00005e00ca007a0c */ /* 0x000fc40005f61270 */
[C---:B------:R-:W-:Y:S01]  /*14000*/  IADD3 R19, R17.reuse, c[0x0][0x198], RZ ;  /* 0x0000660011137a10 */ /* 0x040fe20007ffe0ff */
[----:B---3--:R-:W-:Y:S01]  /*14010*/  IMAD.WIDE R6, R17, 0x4, R22 ;  /* 0x0000000411067825 */ /* 0x008fe200078e0216 */
[C---:B------:R-:W-:Y:S01]  /*14020*/  ISETP.LT.AND P5, PT, R202.reuse, c[0x0][0x178], !P5 ;  /* 0x00005e00ca007a0c */ /* 0x040fe20006fa1270 */
[----:B------:R1:W-:Y:S01]  /*14030*/  @P0 STG.E [R2.64], R14 ;  /* 0x0000000e02000986 */ /* 0x0003e2000c101908 */
[----:B------:R-:W-:Y:S01]  /*14040*/  ISETP.LT.AND P1, PT, R201, c[0x0][0x178], !P2 ;  /* 0x00005e00c9007a0c */ /* 0x000fe20005721270 */
[C---:B----4-:R-:W-:Y:S01]  /*14050*/  IMAD.WIDE R8, R19.reuse, 0x4, R72 ;  /* 0x0000000413087825 */ /* 0x050fe200078e0248 */
[----:B------:R-:W-:Y:S02]  /*14060*/  ISETP.LT.AND P2, PT, R202, c[0x0][0x178], !P2 ;  /* 0x00005e00ca007a0c */ /* 0x000fe40005741270 */
[C---:B--2---:R-:W-:Y:S01]  /*14070*/  IADD3 R13, R19.reuse, c[0x0][0x198], RZ ;  /* 0x00006600130d7a10 */ /* 0x044fe20007ffe0ff */
[----:B------:R-:W-:Y:S01]  /*14080*/  IMAD.WIDE R10, R19, 0x4, R22 ;  /* 0x00000004130a7825 */ /* 0x000fe200078e0216 */
[----:B------:R1:W-:Y:S03]  /*14090*/  @P6 STG.E [R4.64], R115 ;  /* 0x0000007304006986 */ /* 0x0003e6000c101908 */
[C---:B------:R-:W-:Y:S01]  /*140a0*/  IMAD.WIDE R72, R13.reuse, 0x4, R72 ;  /* 0x000000040d487825 */ /* 0x040fe200078e0248 */
[----:B------:R1:W-:Y:S03]  /*140b0*/  @P3 STG.E [R6.64], R15 ;  /* 0x0000000f06003986 */ /* 0x0003e6000c101908 */
[----:B------:R-:W-:Y:S01]  /*140c0*/  IMAD.WIDE R22, R13, 0x4, R22 ;  /* 0x000000040d167825 */ /* 0x000fe200078e0216 */
[----:B------:R1:W-:Y:S04]  /*140d0*/  @P4 STG.E [R8.64], R110 ;  /* 0x0000006e08004986 */ /* 0x0003e8000c101908 */
[----:B------:R1:W-:Y:S04]  /*140e0*/  @P5 STG.E [R10.64], R34 ;  /* 0x000000220a005986 */ /* 0x0003e8000c101908 */
[----:B------:R1:W-:Y:S01]  /*140f0*/  @P1 STG.E [R72.64], R111 ;  /* 0x0000006f48001986 */ /* 0x0003e2000c101908 */
[----:B------:R-:W-:Y:S05]  /*14100*/  @!P2 EXIT ;  /* 0x000000000000a94d */ /* 0x000fea0003800000 */
[----:B------:R-:W-:Y:S01]  /*14110*/  STG.E [R22.64], R35 ;  /* 0x0000002316007986 */ /* 0x000fe2000c101908 */
[----:B------:R-:W-:Y:S05]  /*14120*/  EXIT ;  /* 0x000000000000794d */ /* 0x000fea0003800000 */
.L_x_2:
[----:B------:R-:W-:-:S00]  /*14130*/  BRA `(.L_x_2) ;  /* 0xfffffff000007947 */ /* 0x000fc0000383ffff */
[----:B------:R-:W-:-:S00]  /*14140*/  NOP ;  /* 0x0000000000007918 */ /* 0x000fc00000000000 */
        /* <DEDUP_REMOVED lines=11> */
.L_x_3:


//--------------------- .nv.shared.matmul_kernel  --------------------------
	.section	.nv.shared.matmul_kernel,"aw",@nobits
	.sectionflags	@""
	.align	16
